	.target	sm_80

	.elftype	@"ET_EXEC"


//--------------------- .note.nv.tkinfo           --------------------------
	.section	.note.nv.tkinfo,"",@"SHT_NOTE"
	.sectionflags	@"SHF_NOTE_NV_TKINFO"
	.tkinfo
        /*0018*/ 	.word	0x00000002
        /*0030*/ 	.string	""
        /*0030*/ 	.string	"ptxas"
        /*0030*/ 	.string	"Cuda compilation tools, release 13.0, V13.0.88"
        /*0030*/ 	.string	"Build cuda_13.0.r13.0/compiler.36424714_0"
        /*0030*/ 	.string	"-v  -suppress-debug-info  -lineinfo  -arch sm_80 "



//--------------------- .note.nv.cuinfo           --------------------------
	.section	.note.nv.cuinfo,"",@"SHT_NOTE"
	.sectionflags	@"SHF_NOTE_NV_CUINFO"
        /*0018*/ 	.short	0x0002
        /*001a*/ 	.short	0x0050
        /*001c*/ 	.short	0x0082
	.zero		2


//--------------------- .nv.info                  --------------------------
	.section	.nv.info,"",@"SHT_CUDA_INFO"
	.align	4


	//----- nvinfo : EIATTR_REGCOUNT
	.align		4
        /*0000*/ 	.byte	0x04, 0x2f
        /*0002*/ 	.short	(.L_1 - .L_0)
	.align		4
.L_0:
        /*0004*/ 	.word	index@(matmul_kernel)
        /*0008*/ 	.word	0x00000020


	//----- nvinfo : EIATTR_FRAME_SIZE
	.align		4
.L_1:
        /*000c*/ 	.byte	0x04, 0x11
        /*000e*/ 	.short	(.L_3 - .L_2)
	.align		4
.L_2:
        /*0010*/ 	.word	index@(matmul_kernel)
        /*0014*/ 	.word	0x00002340


	//----- nvinfo : EIATTR_MIN_STACK_SIZE
	.align		4
.L_3:
        /*0018*/ 	.byte	0x04, 0x12
        /*001a*/ 	.short	(.L_5 - .L_4)
	.align		4
.L_4:
        /*001c*/ 	.word	index@(matmul_kernel)
        /*0020*/ 	.word	0x00002340
.L_5:


//--------------------- .nv.info.matmul_kernel    --------------------------
	.section	.nv.info.matmul_kernel,"",@"SHT_CUDA_INFO"
	.sectionflags	@""
	.align	4


	//----- nvinfo : EIATTR_CUDA_API_VERSION
	.align		4
        /*0000*/ 	.byte	0x04, 0x37
        /*0002*/ 	.short	(.L_7 - .L_6)
.L_6:
        /*0004*/ 	.word	0x00000082


	//----- nvinfo : EIATTR_SW2861232_WAR
	.align		4
.L_7:
        /*0008*/ 	.byte	0x01, 0x35
	.zero		2


	//----- nvinfo : EIATTR_PARAM_CBANK
	.align		4
        /*000c*/ 	.byte	0x04, 0x0a
        /*000e*/ 	.short	(.L_9 - .L_8)
	.align		4
.L_8:
        /*0010*/ 	.word	index@(.nv.constant0.matmul_kernel)
        /*0014*/ 	.short	0x0160
        /*0016*/ 	.short	0x0050


	//----- nvinfo : EIATTR_CBANK_PARAM_SIZE
	.align		4
.L_9:
        /*0018*/ 	.byte	0x03, 0x19
        /*001a*/ 	.short	0x0050


	//----- nvinfo : EIATTR_KPARAM_INFO
	.align		4
        /*001c*/ 	.byte	0x04, 0x17
        /*001e*/ 	.short	(.L_11 - .L_10)
.L_10:
        /*0020*/ 	.word	0x00000000
        /*0024*/ 	.short	0x000d
        /*0026*/ 	.short	0x0048
        /*0028*/ 	.byte	0x00, 0xf4, 0x21, 0x00


	//----- nvinfo : EIATTR_KPARAM_INFO
	.align		4
.L_11:
        /*002c*/ 	.byte	0x04, 0x17
        /*002e*/ 	.short	(.L_13 - .L_12)
.L_12:
        /*0030*/ 	.word	0x00000000
        /*0034*/ 	.short	0x000c
        /*0036*/ 	.short	0x0040
        /*0038*/ 	.byte	0x00, 0xf4, 0x21, 0x00


	//----- nvinfo : EIATTR_KPARAM_INFO
	.align		4
.L_13:
        /*003c*/ 	.byte	0x04, 0x17
        /*003e*/ 	.short	(.L_15 - .L_14)
.L_14:
        /*0040*/ 	.word	0x00000000
        /*0044*/ 	.short	0x000b
        /*0046*/ 	.short	0x0038
        /*0048*/ 	.byte	0x00, 0xf0, 0x11, 0x00


	//----- nvinfo : EIATTR_KPARAM_INFO
	.align		4
.L_15:
        /*004c*/ 	.byte	0x04, 0x17
        /*004e*/ 	.short	(.L_17 - .L_16)
.L_16:
        /*0050*/ 	.word	0x00000000
        /*0054*/ 	.short	0x000a
        /*0056*/ 	.short	0x0034
        /*0058*/ 	.byte	0x00, 0xf0, 0x11, 0x00


	//----- nvinfo : EIATTR_KPARAM_INFO
	.align		4
.L_17:
        /*005c*/ 	.byte	0x04, 0x17
        /*005e*/ 	.short	(.L_19 - .L_18)
.L_18:
        /*0060*/ 	.word	0x00000000
        /*0064*/ 	.short	0x0009
        /*0066*/ 	.short	0x0030
        /*0068*/ 	.byte	0x00, 0xf0, 0x11, 0x00


	//----- nvinfo : EIATTR_KPARAM_INFO
	.align		4
.L_19:
        /*006c*/ 	.byte	0x04, 0x17
        /*006e*/ 	.short	(.L_21 - .L_20)
.L_20:
        /*0070*/ 	.word	0x00000000
        /*0074*/ 	.short	0x0008
        /*0076*/ 	.short	0x002c
        /*0078*/ 	.byte	0x00, 0xf0, 0x11, 0x00


	//----- nvinfo : EIATTR_KPARAM_INFO
	.align		4
.L_21:
        /*007c*/ 	.byte	0x04, 0x17
        /*007e*/ 	.short	(.L_23 - .L_22)
.L_22:
        /*0080*/ 	.word	0x00000000
        /*0084*/ 	.short	0x0007
        /*0086*/ 	.short	0x0028
        /*0088*/ 	.byte	0x00, 0xf0, 0x11, 0x00


	//----- nvinfo : EIATTR_KPARAM_INFO
	.align		4
.L_23:
        /*008c*/ 	.byte	0x04, 0x17
        /*008e*/ 	.short	(.L_25 - .L_24)
.L_24:
        /*0090*/ 	.word	0x00000000
        /*0094*/ 	.short	0x0006
        /*0096*/ 	.short	0x0024
        /*0098*/ 	.byte	0x00, 0xf0, 0x11, 0x00


	//----- nvinfo : EIATTR_KPARAM_INFO
	.align		4
.L_25:
        /*009c*/ 	.byte	0x04, 0x17
        /*009e*/ 	.short	(.L_27 - .L_26)
.L_26:
        /*00a0*/ 	.word	0x00000000
        /*00a4*/ 	.short	0x0005
        /*00a6*/ 	.short	0x0020
        /*00a8*/ 	.byte	0x00, 0xf0, 0x11, 0x00


	//----- nvinfo : EIATTR_KPARAM_INFO
	.align		4
.L_27:
        /*00ac*/ 	.byte	0x04, 0x17
        /*00ae*/ 	.short	(.L_29 - .L_28)
.L_28:
        /*00b0*/ 	.word	0x00000000
        /*00b4*/ 	.short	0x0004
        /*00b6*/ 	.short	0x001c
        /*00b8*/ 	.byte	0x00, 0xf0, 0x11, 0x00


	//----- nvinfo : EIATTR_KPARAM_INFO
	.align		4
.L_29:
        /*00bc*/ 	.byte	0x04, 0x17
        /*00be*/ 	.short	(.L_31 - .L_30)
.L_30:
        /*00c0*/ 	.word	0x00000000
        /*00c4*/ 	.short	0x0003
        /*00c6*/ 	.short	0x0018
        /*00c8*/ 	.byte	0x00, 0xf0, 0x11, 0x00


	//----- nvinfo : EIATTR_KPARAM_INFO
	.align		4
.L_31:
        /*00cc*/ 	.byte	0x04, 0x17
        /*00ce*/ 	.short	(.L_33 - .L_32)
.L_32:
        /*00d0*/ 	.word	0x00000000
        /*00d4*/ 	.short	0x0002
        /*00d6*/ 	.short	0x0010
        /*00d8*/ 	.byte	0x00, 0xf4, 0x21, 0x00


	//----- nvinfo : EIATTR_KPARAM_INFO
	.align		4
.L_33:
        /*00dc*/ 	.byte	0x04, 0x17
        /*00de*/ 	.short	(.L_35 - .L_34)
.L_34:
        /*00e0*/ 	.word	0x00000000
        /*00e4*/ 	.short	0x0001
        /*00e6*/ 	.short	0x0008
        /*00e8*/ 	.byte	0x00, 0xf4, 0x21, 0x00


	//----- nvinfo : EIATTR_KPARAM_INFO
	.align		4
.L_35:
        /*00ec*/ 	.byte	0x04, 0x17
        /*00ee*/ 	.short	(.L_37 - .L_36)
.L_36:
        /*00f0*/ 	.word	0x00000000
        /*00f4*/ 	.short	0x0000
        /*00f6*/ 	.short	0x0000
        /*00f8*/ 	.byte	0x00, 0xf4, 0x21, 0x00


	//----- nvinfo : EIATTR_MAXREG_COUNT
	.align		4
.L_37:
        /*00fc*/ 	.byte	0x03, 0x1b
        /*00fe*/ 	.short	0x00ff


	//----- nvinfo : EIATTR_NUM_BARRIERS
	.align		4
        /*0100*/ 	.byte	0x02, 0x4c
        /*0102*/ 	.byte	0x01
	.zero		1


	//----- nvinfo : EIATTR_ANNOTATIONS
	.align		4
        /*0104*/ 	.byte	0x04, 0x55
        /*0106*/ 	.short	(.L_39 - .L_38)


	//   ....[0]....
.L_38:
        /*0108*/ 	.word	0x00000001
        /*010c*/ 	.byte	0xf0, 0x04, 0x00, 0x00, 0x01, 0x00, 0x00, 0x00, 0x30, 0x05, 0x00, 0x00, 0x01, 0x00, 0x00, 0x00
        /* <DEDUP_REMOVED lines=3983> */
        /*fa0c*/ 	.byte	0xe0, 0x8e, 0x03, 0x00


	//----- nvinfo : EIATTR_MERCURY_ISA_VERSION
	.align		4
.L_39:
        /*fa10*/ 	.byte	0x03, 0x5f
        /*fa12*/ 	.short	0x0000


	//----- nvinfo : EIATTR_EXIT_INSTR_OFFSETS
	.align		4
        /*fa14*/ 	.byte	0x04, 0x1c
        /*fa16*/ 	.short	(.L_41 - .L_40)


	//   ....[0]....
.L_40:
        /*fa18*/ 	.word	0x00039200


	//   ....[1]....
        /*fa1c*/ 	.word	0x00039230


	//----- nvinfo : EIATTR_REQNTID
	.align		4
.L_41:
        /*fa20*/ 	.byte	0x04, 0x10
        /*fa22*/ 	.short	(.L_43 - .L_42)
.L_42:
        /*fa24*/ 	.word	0x00000080
        /*fa28*/ 	.word	0x00000001
        /*fa2c*/ 	.word	0x00000001
.L_43:


//--------------------- .nv.callgraph             --------------------------
	.section	.nv.callgraph,"",@"SHT_CUDA_CALLGRAPH"
	.align	4
	.sectionentsize	8
	.align		4
        /*0000*/ 	.word	0x00000000
	.align		4
        /*0004*/ 	.word	0xffffffff
	.align		4
        /*0008*/ 	.word	0x00000000
	.align		4
        /*000c*/ 	.word	0xfffffffe
	.align		4
        /*0010*/ 	.word	0x00000000
	.align		4
        /*0014*/ 	.word	0xfffffffd
	.align		4
        /*0018*/ 	.word	0x00000000
	.align		4
        /*001c*/ 	.word	0xfffffffc


//--------------------- .nv.rel.action            --------------------------
	.section	.nv.rel.action,"",@"SHT_CUDA_RELOCINFO"
	.align	8
	.sectionentsize	8
        /*0000*/ 	.byte	0x73, 0x00, 0x00, 0x00, 0x00, 0x00, 0x00, 0x00, 0x00, 0x00, 0x00, 0x11, 0x25, 0x00, 0x05, 0x36


//--------------------- .nv.constant0.matmul_kernel --------------------------
	.section	.nv.constant0.matmul_kernel,"a",@progbits
	.sectionflags	@""
	.align	4
.nv.constant0.matmul_kernel:
	.zero		432


//--------------------- .text.matmul_kernel       --------------------------
	.section	.text.matmul_kernel,"ax",@progbits
	.sectioninfo	@"SHI_REGISTERS=32"
	.align	128
        .global         matmul_kernel
        .type           matmul_kernel,@function
        .size           matmul_kernel,(.L_x_5 - matmul_kernel)
        .other          matmul_kernel,@"STO_CUDA_ENTRY STV_DEFAULT"
matmul_kernel:
.text.matmul_kernel:
[----:B------:R-:W-:-:S04]  /*0000*/  IMAD.MOV.U32 R1, RZ, RZ, c[0x0][0x28] ;  /* 0x00000a00ff017624 */ /* 0x000fc800078e00ff */
[----:B------:R-:W-:Y:S01]  /*0010*/  IMAD.MOV.U32 R0, RZ, RZ, 0x7f ;  /* 0x0000007fff007424 */ /* 0x000fe200078e00ff */
[----:B------:R-:W-:Y:S01]  /*0020*/  IADD3 R1, R1, -0x2340, RZ ;  /* 0xffffdcc001017810 */ /* 0x000fe20007ffe0ff */
[----:B------:R-:W0:Y:S01]  /*0030*/  S2R R12, SR_TID.X ;  /* 0x00000000000c7919 */ /* 0x000e220000002100 */
[----:B------:R-:W-:Y:S02]  /*0040*/  ULDC.64 UR6, c[0x0][0x118] ;  /* 0x0000460000067ab9 */ /* 0x000fe40000000a00 */
[C---:B------:R-:W-:Y:S02]  /*0050*/  IADD3 R2, R0.reuse, c[0x0][0x17c], RZ ;  /* 0x00005f0000027a10 */ /* 0x040fe40007ffe0ff */
[----:B------:R-:W-:Y:S02]  /*0060*/  IADD3 R15, R0, c[0x0][0x180], RZ ;  /* 0x00006000000f7a10 */ /* 0x000fe40007ffe0ff */
[----:B------:R-:W-:-:S04]  /*0070*/  SHF.R.S32.HI R3, RZ, 0x1f, R2 ;  /* 0x0000001fff037819 */ /* 0x000fc80000011402 */
[----:B------:R-:W-:-:S04]  /*0080*/  LEA.HI R3, R3, R2, RZ, 0x7 ;  /* 0x0000000203037211 */ /* 0x000fc800078f38ff */
[----:B------:R-:W-:Y:S02]  /*0090*/  SHF.R.S32.HI R2, RZ, 0x7, R3 ;  /* 0x00000007ff027819 */ /* 0x000fe40000011403 */
[----:B------:R-:W1:Y:S03]  /*00a0*/  S2R R3, SR_CTAID.X ;  /* 0x0000000000037919 */ /* 0x000e660000002500 */
[----:B------:R-:W-:Y:S01]  /*00b0*/  IMAD.SHL.U32 R2, R2, 0x4, RZ ;  /* 0x0000000402027824 */ /* 0x000fe200078e00ff */
[----:B0-----:R-:W-:-:S04]  /*00c0*/  LOP3.LUT R13, R12, 0x7f, RZ, 0xc0, !PT ;  /* 0x0000007f0c0d7812 */ /* 0x001fc800078ec0ff */
[-C--:B------:R-:W-:Y:S02]  /*00d0*/  IABS R7, R2.reuse ;  /* 0x0000000200077213 */ /* 0x080fe40000000000 */
[----:B------:R-:W-:Y:S02]  /*00e0*/  IABS R11, R2 ;  /* 0x00000002000b7213 */ /* 0x000fe40000000000 */
[----:B------:R-:W0:Y:S01]  /*00f0*/  I2F.RP R6, R7 ;  /* 0x0000000700067306 */ /* 0x000e220000209400 */
[----:B-1----:R-:W-:-:S07]  /*0100*/  IABS R10, R3 ;  /* 0x00000003000a7213 */ /* 0x002fce0000000000 */
[----:B0-----:R-:W0:Y:S02]  /*0110*/  MUFU.RCP R6, R6 ;  /* 0x0000000600067308 */ /* 0x001e240000001000 */
[----:B0-----:R-:W-:Y:S01]  /*0120*/  IADD3 R4, R6, 0xffffffe, RZ ;  /* 0x0ffffffe06047810 */ /* 0x001fe20007ffe0ff */
[----:B------:R-:W-:-:S05]  /*0130*/  IMAD.MOV R6, RZ, RZ, -R11 ;  /* 0x000000ffff067224 */ /* 0x000fca00078e0a0b */
[----:B------:R0:W1:Y:S02]  /*0140*/  F2I.FTZ.U32.TRUNC.NTZ R5, R4 ;  /* 0x0000000400057305 */ /* 0x000064000021f000 */
[----:B0-----:R-:W-:Y:S02]  /*0150*/  IMAD.MOV.U32 R4, RZ, RZ, RZ ;  /* 0x000000ffff047224 */ /* 0x001fe400078e00ff */
[----:B-1----:R-:W-:-:S04]  /*0160*/  IMAD.MOV R8, RZ, RZ, -R5 ;  /* 0x000000ffff087224 */ /* 0x002fc800078e0a05 */
[----:B------:R-:W-:Y:S02]  /*0170*/  IMAD R9, R8, R7, RZ ;  /* 0x0000000708097224 */ /* 0x000fe400078e02ff */
[----:B------:R-:W-:Y:S02]  /*0180*/  IMAD.MOV.U32 R8, RZ, RZ, R10 ;  /* 0x000000ffff087224 */ /* 0x000fe400078e000a */
[----:B------:R-:W-:-:S06]  /*0190*/  IMAD.HI.U32 R5, R5, R9, R4 ;  /* 0x0000000905057227 */ /* 0x000fcc00078e0004 */
[----:B------:R-:W-:-:S04]  /*01a0*/  IMAD.HI.U32 R5, R5, R8, RZ ;  /* 0x0000000805057227 */ /* 0x000fc800078e00ff */
[----:B------:R-:W-:-:S05]  /*01b0*/  IMAD R4, R5, R6, R8 ;  /* 0x0000000605047224 */ /* 0x000fca00078e0208 */
[----:B------:R-:W-:-:S13]  /*01c0*/  ISETP.GT.U32.AND P1, PT, R7, R4, PT ;  /* 0x000000040700720c */ /* 0x000fda0003f24070 */
[----:B------:R-:W-:Y:S01]  /*01d0*/  @!P1 IMAD.IADD R4, R4, 0x1, -R7 ;  /* 0x0000000104049824 */ /* 0x000fe200078e0a07 */
[----:B------:R-:W-:Y:S02]  /*01e0*/  @!P1 IADD3 R5, R5, 0x1, RZ ;  /* 0x0000000105059810 */ /* 0x000fe40007ffe0ff */
[----:B------:R-:W-:Y:S02]  /*01f0*/  ISETP.NE.AND P1, PT, R2, RZ, PT ;  /* 0x000000ff0200720c */ /* 0x000fe40003f25270 */
[----:B------:R-:W-:Y:S02]  /*0200*/  ISETP.GE.U32.AND P0, PT, R4, R7, PT ;  /* 0x000000070400720c */ /* 0x000fe40003f06070 */
[----:B------:R-:W-:-:S04]  /*0210*/  LOP3.LUT R4, R3, R2, RZ, 0x3c, !PT ;  /* 0x0000000203047212 */ /* 0x000fc800078e3cff */
[----:B------:R-:W-:Y:S02]  /*0220*/  ISETP.GE.AND P2, PT, R4, RZ, PT ;  /* 0x000000ff0400720c */ /* 0x000fe40003f46270 */
[----:B------:R-:W-:-:S05]  /*0230*/  IADD3 R4, R0, c[0x0][0x178], RZ ;  /* 0x00005e0000047a10 */ /* 0x000fca0007ffe0ff */
[----:B------:R-:W-:-:S05]  /*0240*/  @P0 IADD3 R5, R5, 0x1, RZ ;  /* 0x0000000105050810 */ /* 0x000fca0007ffe0ff */
[----:B------:R-:W-:Y:S01]  /*0250*/  IMAD.MOV.U32 R6, RZ, RZ, R5 ;  /* 0x000000ffff067224 */ /* 0x000fe200078e0005 */
[----:B------:R-:W-:-:S03]  /*0260*/  SHF.R.S32.HI R5, RZ, 0x1f, R4 ;  /* 0x0000001fff057819 */ /* 0x000fc60000011404 */
[----:B------:R-:W-:Y:S01]  /*0270*/  @!P2 IMAD.MOV R6, RZ, RZ, -R6 ;  /* 0x000000ffff06a224 */ /* 0x000fe200078e0a06 */
[----:B------:R-:W-:Y:S02]  /*0280*/  @!P1 LOP3.LUT R6, RZ, R2, RZ, 0x33, !PT ;  /* 0x00000002ff069212 */ /* 0x000fe400078e33ff */
[----:B------:R-:W-:-:S03]  /*0290*/  LEA.HI R5, R5, R4, RZ, 0x7 ;  /* 0x0000000405057211 */ /* 0x000fc600078f38ff */
[----:B------:R-:W-:Y:S02]  /*02a0*/  IMAD.SHL.U32 R4, R6, 0x4, RZ ;  /* 0x0000000406047824 */ /* 0x000fe400078e00ff */
[----:B------:R-:W-:-:S03]  /*02b0*/  IMAD.MOV R6, RZ, RZ, -R6 ;  /* 0x000000ffff067224 */ /* 0x000fc600078e0a06 */
[----:B------:R-:W-:Y:S01]  /*02c0*/  LEA.HI.SX32 R5, R5, -R4, 0x19 ;  /* 0x8000000405057211 */ /* 0x000fe200078fcaff */
[----:B------:R-:W-:Y:S02]  /*02d0*/  IMAD R10, R2, R6, R3 ;  /* 0x00000006020a7224 */ /* 0x000fe400078e0203 */
[----:B------:R-:W-:Y:S01]  /*02e0*/  IMAD.MOV.U32 R6, RZ, RZ, RZ ;  /* 0x000000ffff067224 */ /* 0x000fe200078e00ff */
[----:B------:R-:W-:-:S04]  /*02f0*/  IMNMX R5, R5, 0x4, PT ;  /* 0x0000000405057817 */ /* 0x000fc80003800200 */
[----:B------:R-:W-:-:S04]  /*0300*/  IABS R9, R5 ;  /* 0x0000000500097213 */ /* 0x000fc80000000000 */
[----:B------:R-:W0:Y:S08]  /*0310*/  I2F.RP R8, R9 ;  /* 0x0000000900087306 */ /* 0x000e300000209400 */
[----:B0-----:R-:W0:Y:S02]  /*0320*/  MUFU.RCP R8, R8 ;  /* 0x0000000800087308 */ /* 0x001e240000001000 */
[----:B0-----:R-:W-:-:S06]  /*0330*/  IADD3 R7, R8, 0xffffffe, RZ ;  /* 0x0ffffffe08077810 */ /* 0x001fcc0007ffe0ff */
[----:B------:R-:W0:Y:S02]  /*0340*/  F2I.FTZ.U32.TRUNC.NTZ R7, R7 ;  /* 0x0000000700077305 */ /* 0x000e24000021f000 */
[----:B0-----:R-:W-:-:S04]  /*0350*/  IMAD.MOV R11, RZ, RZ, -R7 ;  /* 0x000000ffff0b7224 */ /* 0x001fc800078e0a07 */
[----:B------:R-:W-:Y:S01]  /*0360*/  IMAD.MOV.U32 R2, RZ, RZ, R11 ;  /* 0x000000ffff027224 */ /* 0x000fe200078e000b */
[----:B------:R-:W-:-:S03]  /*0370*/  IABS R11, R10 ;  /* 0x0000000a000b7213 */ /* 0x000fc60000000000 */
[----:B------:R-:W-:Y:S01]  /*0380*/  IMAD R3, R2, R9, RZ ;  /* 0x0000000902037224 */ /* 0x000fe200078e02ff */
[----:B------:R-:W-:-:S03]  /*0390*/  IABS R2, R5 ;  /* 0x0000000500027213 */ /* 0x000fc60000000000 */
[----:B------:R-:W-:-:S04]  /*03a0*/  IMAD.HI.U32 R6, R7, R3, R6 ;  /* 0x0000000307067227 */ /* 0x000fc800078e0006 */
[----:B------:R-:W-:Y:S02]  /*03b0*/  IMAD.MOV R2, RZ, RZ, -R2 ;  /* 0x000000ffff027224 */ /* 0x000fe400078e0a02 */
        /* <DEDUP_REMOVED lines=8> */
[----:B------:R-:W-:-:S07]  /*0440*/  ISETP.GE.AND P2, PT, R2, RZ, PT ;  /* 0x000000ff0200720c */ /* 0x000fce0003f46270 */
[----:B------:R-:W-:Y:S02]  /*0450*/  @P0 IADD3 R6, R6, 0x1, RZ ;  /* 0x0000000106060810 */ /* 0x000fe40007ffe0ff */
[----:B------:R-:W-:-:S04]  /*0460*/  ISETP.GT.AND P0, PT, R15, 0x7f, PT ;  /* 0x0000007f0f00780c */ /* 0x000fc80003f04270 */
[----:B------:R-:W-:Y:S01]  /*0470*/  @!P2 IMAD.MOV R6, RZ, RZ, -R6 ;  /* 0x000000ffff06a224 */ /* 0x000fe200078e0a06 */
[----:B------:R-:W-:-:S05]  /*0480*/  @!P1 LOP3.LUT R6, RZ, R5, RZ, 0x33, !PT ;  /* 0x00000005ff069212 */ /* 0x000fca00078e33ff */
[----:B------:R-:W-:Y:S02]  /*0490*/  IMAD.MOV R2, RZ, RZ, -R6 ;  /* 0x000000ffff027224 */ /* 0x000fe400078e0a06 */
[----:B------:R-:W-:Y:S02]  /*04a0*/  IMAD.SHL.U32 R14, R6, 0x80, RZ ;  /* 0x00000080060e7824 */ /* 0x000fe400078e00ff */
[----:B------:R-:W-:-:S03]  /*04b0*/  IMAD R5, R5, R2, R10 ;  /* 0x0000000205057224 */ /* 0x000fc600078e020a */
[----:B------:R-:W-:Y:S01]  /*04c0*/  IADD3 R2, R14, 0x2, RZ ;  /* 0x000000020e027810 */ /* 0x000fe20007ffe0ff */
[----:B------:R-:W-:Y:S01]  /*04d0*/  IMAD.IADD R0, R4, 0x1, R5 ;  /* 0x0000000104007824 */ /* 0x000fe200078e0205 */
[C---:B------:R-:W-:Y:S01]  /*04e0*/  IADD3 R4, R14.reuse, 0x1, RZ ;  /* 0x000000010e047810 */ /* 0x040fe20007ffe0ff */
[----:B------:R-:W-:Y:S01]  /*04f0*/  STL [R1+0x438], R14 ;  /* 0x0004380e01007387 */ /* 0x000fe20000100800 */
[----:B------:R-:W-:Y:S01]  /*0500*/  IADD3 R3, R14, 0x3, RZ ;  /* 0x000000030e037810 */ /* 0x000fe20007ffe0ff */
[----:B------:R-:W-:Y:S01]  /*0510*/  IMAD R0, R0, 0x80, R13 ;  /* 0x0000008000007824 */ /* 0x000fe200078e020d */
[C---:B------:R-:W-:Y:S01]  /*0520*/  IADD3 R5, R14.reuse, 0x73, RZ ;  /* 0x000000730e057810 */ /* 0x040fe20007ffe0ff */
[----:B------:R0:W-:Y:S01]  /*0530*/  STL [R1+0xc6c], R4 ;  /* 0x000c6c0401007387 */ /* 0x0001e20000100800 */
[C---:B------:R-:W-:Y:S02]  /*0540*/  IADD3 R28, R14.reuse, 0x77, RZ ;  /* 0x000000770e1c7810 */ /* 0x040fe40007ffe0ff */
[C---:B------:R-:W-:Y:S01]  /*0550*/  IADD3 R29, R14.reuse, 0x7c, RZ ;  /* 0x0000007c0e1d7810 */ /* 0x040fe20007ffe0ff */
[----:B------:R1:W-:Y:S04]  /*0560*/  STL [R1+0xc68], R2 ;  /* 0x000c680201007387 */ /* 0x0003e80000100800 */
[----:B------:R2:W-:Y:S01]  /*0570*/  STL [R1+0xc64], R3 ;  /* 0x000c640301007387 */ /* 0x0005e20000100800 */
[----:B0-----:R-:W-:-:S02]  /*0580*/  IADD3 R4, R14, 0x4, RZ ;  /* 0x000000040e047810 */ /* 0x001fc40007ffe0ff */
[----:B-1----:R-:W-:-:S03]  /*0590*/  IADD3 R2, R14, 0x5, RZ ;  /* 0x000000050e027810 */ /* 0x002fc60007ffe0ff */
[----:B------:R0:W-:Y:S01]  /*05a0*/  STL [R1+0xc70], R4 ;  /* 0x000c700401007387 */ /* 0x0001e20000100800 */
[----:B--2---:R-:W-:-:S03]  /*05b0*/  IADD3 R3, R14, 0x6, RZ ;  /* 0x000000060e037810 */ /* 0x004fc60007ffe0ff */
[----:B------:R1:W-:Y:S04]  /*05c0*/  STL [R1+0xc74], R2 ;  /* 0x000c740201007387 */ /* 0x0003e80000100800 */
[----:B------:R2:W-:Y:S01]  /*05d0*/  STL [R1+0xc78], R3 ;  /* 0x000c780301007387 */ /* 0x0005e20000100800 */
[C---:B0-----:R-:W-:Y:S02]  /*05e0*/  IADD3 R4, R14.reuse, 0x7, RZ ;  /* 0x000000070e047810 */ /* 0x041fe40007ffe0ff */
        /* <DEDUP_REMOVED lines=215> */
[----:B0-----:R-:W-:-:S03]  /*1360*/  IADD3 R4, R14, 0x75, RZ ;  /* 0x000000750e047810 */ /* 0x001fc60007ffe0ff */
[----:B------:R-:W-:Y:S01]  /*1370*/  STL [R1+0xe2c], R3 ;  /* 0x000e2c0301007387 */ /* 0x000fe20000100800 */
[C---:B-1----:R-:W-:Y:S02]  /*1380*/  IADD3 R2, R14.reuse, 0x74, RZ ;  /* 0x000000740e027810 */ /* 0x042fe40007ffe0ff */
[----:B--2---:R-:W-:-:S03]  /*1390*/  IADD3 R5, R14, 0x78, RZ ;  /* 0x000000780e057810 */ /* 0x004fc60007ffe0ff */
[----:B------:R0:W-:Y:S04]  /*13a0*/  STL [R1+0xe38], R2 ;  /* 0x000e380201007387 */ /* 0x0001e80000100800 */
[----:B------:R1:W-:Y:S01]  /*13b0*/  STL [R1+0xe40], R4 ;  /* 0x000e400401007387 */ /* 0x0003e20000100800 */
[C---:B0-----:R-:W-:Y:S02]  /*13c0*/  IADD3 R2, R14.reuse, 0x76, RZ ;  /* 0x000000760e027810 */ /* 0x041fe40007ffe0ff */
[----:B-1----:R-:W-:-:S03]  /*13d0*/  IADD3 R4, R14, 0x79, RZ ;  /* 0x000000790e047810 */ /* 0x002fc60007ffe0ff */
[----:B------:R0:W-:Y:S04]  /*13e0*/  STL [R1+0xe44], R2 ;  /* 0x000e440201007387 */ /* 0x0001e80000100800 */
[----:B------:R1:W-:Y:S04]  /*13f0*/  STL [R1+0xe50], R5 ;  /* 0x000e500501007387 */ /* 0x0003e80000100800 */
[----:B------:R-:W-:Y:S01]  /*1400*/  STL [R1+0xe4c], R28 ;  /* 0x000e4c1c01007387 */ /* 0x000fe20000100800 */
[----:B0-----:R-:W-:-:S03]  /*1410*/  IADD3 R2, R14, 0x7a, RZ ;  /* 0x0000007a0e027810 */ /* 0x001fc60007ffe0ff */
[----:B------:R0:W-:Y:S01]  /*1420*/  STL [R1+0xe58], R4 ;  /* 0x000e580401007387 */ /* 0x0001e20000100800 */
[----:B-1----:R-:W-:-:S05]  /*1430*/  IADD3 R5, R14, 0x7b, RZ ;  /* 0x0000007b0e057810 */ /* 0x002fca0007ffe0ff */
[----:B------:R1:W-:Y:S01]  /*1440*/  STL [R1+0xe54], R5 ;  /* 0x000e540501007387 */ /* 0x0003e20000100800 */
[----:B0-----:R-:W-:-:S03]  /*1450*/  IADD3 R4, R14, 0x7d, RZ ;  /* 0x0000007d0e047810 */ /* 0x001fc60007ffe0ff */
[----:B------:R-:W-:Y:S04]  /*1460*/  STL [R1+0xe5c], R2 ;  /* 0x000e5c0201007387 */ /* 0x000fe80000100800 */
[----:B------:R0:W-:Y:S01]  /*1470*/  STL [R1+0xe3c], R4 ;  /* 0x000e3c0401007387 */ /* 0x0001e20000100800 */
[----:B-1----:R-:W-:-:S03]  /*1480*/  IADD3 R5, R14, 0x7e, RZ ;  /* 0x0000007e0e057810 */ /* 0x002fc60007ffe0ff */
[----:B------:R1:W-:Y:S04]  /*1490*/  STL [R1+0xe48], R29 ;  /* 0x000e481d01007387 */ /* 0x0003e80000100800 */
[----:B------:R1:W-:Y:S01]  /*14a0*/  STL [R1+0xdf0], R5 ;  /* 0x000df00501007387 */ /* 0x0003e20000100800 */
[----:B0-----:R-:W-:-:S05]  /*14b0*/  IADD3 R4, R14, 0x7f, RZ ;  /* 0x0000007f0e047810 */ /* 0x001fca0007ffe0ff */
[----:B------:R1:W-:Y:S04]  /*14c0*/  STL [R1+0xde4], R4 ;  /* 0x000de40401007387 */ /* 0x0003e80000100800 */
[----:B------:R1:W-:Y:S01]  /*14d0*/  STL [R1+0xc60], R0 ;  /* 0x000c600001007387 */ /* 0x0003e20000100800 */
[----:B------:R-:W-:Y:S05]  /*14e0*/  @P0 BRA `(.L_x_0) ;  /* 0x0000038000000947 */ /* 0x000fea0003800000 */
[----:B------:R0:W-:Y:S01]  /*14f0*/  STL [R1], RZ ;  /* 0x000000ff01007387 */ /* 0x0001e20000100800 */
[----:B-1----:R-:W-:Y:S01]  /*1500*/  IMAD.SHL.U32 R0, R12, 0x40, RZ ;  /* 0x000000400c007824 */ /* 0x002fe200078e00ff */
[----:B------:R-:W-:Y:S01]  /*1510*/  CS2R R24, SRZ ;  /* 0x0000000000187805 */ /* 0x000fe2000001ff00 */
[----:B------:R-:W-:Y:S01]  /*1520*/  CS2R R26, SRZ ;  /* 0x00000000001a7805 */ /* 0x000fe2000001ff00 */
[----:B------:R0:W-:Y:S01]  /*1530*/  STL [R1+0x4], RZ ;  /* 0x000004ff01007387 */ /* 0x0001e20000100800 */
[----:B------:R-:W-:Y:S01]  /*1540*/  CS2R R20, SRZ ;  /* 0x0000000000147805 */ /* 0x000fe2000001ff00 */
[----:B------:R-:W-:Y:S01]  /*1550*/  LOP3.LUT R0, R0, 0x800, RZ, 0xc0, !PT ;  /* 0x0000080000007812 */ /* 0x000fe200078ec0ff */
[----:B------:R-:W-:Y:S01]  /*1560*/  CS2R R22, SRZ ;  /* 0x0000000000167805 */ /* 0x000fe2000001ff00 */
[----:B------:R0:W-:Y:S01]  /*1570*/  STL [R1+0x8], RZ ;  /* 0x000008ff01007387 */ /* 0x0001e20000100800 */
[----:B------:R-:W-:Y:S01]  /*1580*/  CS2R R16, SRZ ;  /* 0x0000000000107805 */ /* 0x000fe2000001ff00 */
[----:B------:R-:W-:Y:S01]  /*1590*/  CS2R R18, SRZ ;  /* 0x0000000000127805 */ /* 0x000fe2000001ff00 */
[----:B------:R-:W-:Y:S01]  /*15a0*/  CS2R R12, SRZ ;  /* 0x00000000000c7805 */ /* 0x000fe2000001ff00 */
[----:B------:R0:W-:Y:S01]  /*15b0*/  STL [R1+0xc], RZ ;  /* 0x00000cff01007387 */ /* 0x0001e20000100800 */
[----:B------:R-:W-:Y:S01]  /*15c0*/  CS2R R14, SRZ ;  /* 0x00000000000e7805 */ /* 0x000fe2000001ff00 */
[----:B------:R-:W-:Y:S01]  /*15d0*/  CS2R R8, SRZ ;  /* 0x0000000000087805 */ /* 0x000fe2000001ff00 */
[----:B------:R-:W-:Y:S01]  /*15e0*/  CS2R R10, SRZ ;  /* 0x00000000000a7805 */ /* 0x000fe2000001ff00 */
[----:B------:R0:W-:Y:S01]  /*15f0*/  STL [R1+0x10], RZ ;  /* 0x000010ff01007387 */ /* 0x0001e20000100800 */
[----:B------:R-:W-:Y:S01]  /*1600*/  CS2R R4, SRZ ;  /* 0x0000000000047805 */ /* 0x000fe2000001ff00 */
[----:B------:R-:W-:-:S02]  /*1610*/  CS2R R6, SRZ ;  /* 0x0000000000067805 */ /* 0x000fc4000001ff00 */
[----:B------:R0:W-:Y:S04]  /*1620*/  STL [R1+0x14], RZ ;  /* 0x000014ff01007387 */ /* 0x0001e80000100800 */
        /* <DEDUP_REMOVED lines=34> */
[----:B------:R0:W-:Y:S01]  /*1850*/  STL [R1+0xc5c], R0 ;  /* 0x000c5c0001007387 */ /* 0x0001e20000100800 */
[----:B------:R-:W-:Y:S05]  /*1860*/  BRA `(.L_x_1) ;  /* 0x000339c000007947 */ /* 0x000fea0003800000 */
.L_x_0:
[----:B------:R-:W2:Y:S04]  /*1870*/  LDL R25, [R1+0x438] ;  /* 0x0004380001197983 */ /* 0x000ea80000100800 */
[----:B------:R-:W3:Y:S04]  /*1880*/  LDL R20, [R1+0xdf0] ;  /* 0x000df00001147983 */ /* 0x000ee80000100800 */
[----:B------:R-:W4:Y:S04]  /*1890*/  LDL R17, [R1+0xe58] ;  /* 0x000e580001117983 */ /* 0x000f280000100800 */
        /* <DEDUP_REMOVED lines=9> */
[----:B------:R-:W4:Y:S01]  /*1930*/  LDL R27, [R1+0xe54] ;  /* 0x000e5400011b7983 */ /* 0x000f220000100800 */
[----:B------:R-:W-:Y:S01]  /*1940*/  IMAD.MOV.U32 R21, RZ, RZ, R29 ;  /* 0x000000ffff157224 */ /* 0x000fe200078e001d */
[----:B-1----:R-:W-:Y:S01]  /*1950*/  IABS R29, c[0x0][0x17c] ;  /* 0x00005f00001d7a13 */ /* 0x002fe20000000000 */
[----:B------:R-:W-:Y:S01]  /*1960*/  IMAD.MOV.U32 R22, RZ, RZ, R2 ;  /* 0x000000ffff167224 */ /* 0x000fe200078e0002 */
[----:B------:R-:W-:Y:S01]  /*1970*/  IABS R0, c[0x0][0x178] ;  /* 0x00005e0000007a13 */ /* 0x000fe20000000000 */
[----:B------:R-:W4:Y:S01]  /*1980*/  LDL R16, [R1+0xe44] ;  /* 0x000e440001107983 */ /* 0x000f220000100800 */
[----:B------:R-:W0:Y:S03]  /*1990*/  I2F.RP R2, R29 ;  /* 0x0000001d00027306 */ /* 0x000e260000209400 */
[----:B------:R-:W-:Y:S01]  /*19a0*/  IMAD.MOV.U32 R8, RZ, RZ, R0 ;  /* 0x000000ffff087224 */ /* 0x000fe200078e0000 */
[----:B------:R-:W4:Y:S04]  /*19b0*/  LDL R15, [R1+0xe28] ;  /* 0x000e2800010f7983 */ /* 0x000f280000100800 */
[----:B------:R-:W1:Y:S01]  /*19c0*/  I2F.RP R0, R8 ;  /* 0x0000000800007306 */ /* 0x000e620000209400 */
[----:B------:R-:W4:Y:S07]  /*19d0*/  LDL R14, [R1+0xe24] ;  /* 0x000e2400010e7983 */ /* 0x000f2e0000100800 */
[----:B0-----:R-:W0:Y:S08]  /*19e0*/  MUFU.RCP R2, R2 ;  /* 0x0000000200027308 */ /* 0x001e300000001000 */
[----:B-1----:R-:W1:Y:S01]  /*19f0*/  MUFU.RCP R0, R0 ;  /* 0x0000000000007308 */ /* 0x002e620000001000 */
[----:B0-----:R-:W-:-:S07]  /*1a00*/  IADD3 R2, R2, 0xffffffe, RZ ;  /* 0x0ffffffe02027810 */ /* 0x001fce0007ffe0ff */
[----:B------:R-:W0:Y:S01]  /*1a10*/  F2I.FTZ.U32.TRUNC.NTZ R5, R2 ;  /* 0x0000000200057305 */ /* 0x000e22000021f000 */
[----:B------:R-:W-:Y:S01]  /*1a20*/  IMAD.MOV.U32 R19, RZ, RZ, R3 ;  /* 0x000000ffff137224 */ /* 0x000fe200078e0003 */
[----:B-1----:R-:W-:-:S06]  /*1a30*/  IADD3 R0, R0, 0xffffffe, RZ ;  /* 0x0ffffffe00007810 */ /* 0x002fcc0007ffe0ff */
[----:B------:R-:W1:Y:S01]  /*1a40*/  F2I.FTZ.U32.TRUNC.NTZ R3, R0 ;  /* 0x0000000000037305 */ /* 0x000e62000021f000 */
[----:B------:R-:W-:Y:S02]  /*1a50*/  IMAD.MOV.U32 R23, RZ, RZ, R28 ;  /* 0x000000ffff177224 */ /* 0x000fe400078e001c */
[----:B------:R-:W-:Y:S02]  /*1a60*/  IMAD.MOV.U32 R4, RZ, RZ, RZ ;  /* 0x000000ffff047224 */ /* 0x000fe400078e00ff */
[----:B0-----:R-:W-:-:S04]  /*1a70*/  IMAD.MOV R28, RZ, RZ, -R5 ;  /* 0x000000ffff1c7224 */ /* 0x001fc800078e0a05 */
[----:B------:R-:W-:Y:S02]  /*1a80*/  IMAD R28, R28, R29, RZ ;  /* 0x0000001d1c1c7224 */ /* 0x000fe400078e02ff */
[----:B-1----:R-:W-:Y:S02]  /*1a90*/  IMAD.MOV R0, RZ, RZ, -R3 ;  /* 0x000000ffff007224 */ /* 0x002fe400078e0a03 */
[----:B------:R-:W-:-:S04]  /*1aa0*/  IMAD.HI.U32 R28, R5, R28, R4 ;  /* 0x0000001c051c7227 */ /* 0x000fc800078e0004 */
[----:B------:R-:W-:Y:S01]  /*1ab0*/  IMAD R0, R0, R8, RZ ;  /* 0x0000000800007224 */ /* 0x000fe200078e02ff */
[----:B--2---:R-:W-:Y:S01]  /*1ac0*/  IABS R2, R25 ;  /* 0x0000001900027213 */ /* 0x004fe20000000000 */
[----:B---3--:R-:W-:Y:S02]  /*1ad0*/  IMAD.MOV.U32 R25, RZ, RZ, R20 ;  /* 0x000000ffff197224 */ /* 0x008fe400078e0014 */
[----:B------:R-:W-:Y:S02]  /*1ae0*/  IMAD.MOV.U32 R20, RZ, RZ, R21 ;  /* 0x000000ffff147224 */ /* 0x000fe400078e0015 */
[----:B------:R-:W-:Y:S02]  /*1af0*/  IMAD.MOV.U32 R21, RZ, RZ, R22 ;  /* 0x000000ffff157224 */ /* 0x000fe400078e0016 */
[----:B----4-:R-:W-:Y:S02]  /*1b00*/  IMAD.MOV.U32 R22, RZ, RZ, R17 ;  /* 0x000000ffff167224 */ /* 0x010fe400078e0011 */
[----:B------:R-:W-:-:S02]  /*1b10*/  IMAD.MOV.U32 R17, RZ, RZ, R18 ;  /* 0x000000ffff117224 */ /* 0x000fc400078e0012 */
[----:B------:R-:W-:Y:S02]  /*1b20*/  IMAD.MOV.U32 R18, RZ, RZ, R12 ;  /* 0x000000ffff127224 */ /* 0x000fe400078e000c */
[----:B------:R-:W-:Y:S02]  /*1b30*/  IMAD.MOV.U32 R12, RZ, RZ, R11 ;  /* 0x000000ffff0c7224 */ /* 0x000fe400078e000b */
[----:B------:R-:W-:Y:S02]  /*1b40*/  IMAD.MOV.U32 R11, RZ, RZ, R7 ;  /* 0x000000ffff0b7224 */ /* 0x000fe400078e0007 */
[----:B------:R-:W0:Y:S01]  /*1b50*/  S2R R7, SR_TID.X ;  /* 0x0000000000077919 */ /* 0x000e220000002100 */
[----:B------:R-:W-:Y:S01]  /*1b60*/  IMAD.MOV.U32 R4, RZ, RZ, R2 ;  /* 0x000000ffff047224 */ /* 0x000fe200078e0002 */
[----:B------:R-:W-:Y:S01]  /*1b70*/  IABS R6, R6 ;  /* 0x0000000600067213 */ /* 0x000fe20000000000 */
[----:B------:R-:W-:Y:S02]  /*1b80*/  IMAD.MOV.U32 R2, RZ, RZ, RZ ;  /* 0x000000ffff027224 */ /* 0x000fe400078e00ff */
[----:B------:R-:W-:-:S04]  /*1b90*/  IMAD.HI.U32 R5, R28, R4, RZ ;  /* 0x000000041c057227 */ /* 0x000fc800078e00ff */
[----:B------:R-:W-:-:S04]  /*1ba0*/  IMAD.HI.U32 R2, R3, R0, R2 ;  /* 0x0000000003027227 */ /* 0x000fc800078e0002 */
[----:B------:R-:W-:Y:S02]  /*1bb0*/  IMAD.MOV.U32 R0, RZ, RZ, R6 ;  /* 0x000000ffff007224 */ /* 0x000fe400078e0006 */
[----:B------:R-:W-:Y:S02]  /*1bc0*/  IMAD.MOV R3, RZ, RZ, -R5 ;  /* 0x000000ffff037224 */ /* 0x000fe400078e0a05 */
[----:B------:R-:W-:-:S04]  /*1bd0*/  IMAD.HI.U32 R5, R2, R0, RZ ;  /* 0x0000000002057227 */ /* 0x000fc800078e00ff */
[----:B0-----:R-:W-:Y:S01]  /*1be0*/  IMAD.SHL.U32 R24, R7, 0x2, RZ ;  /* 0x0000000207187824 */ /* 0x001fe200078e00ff */
[----:B------:R-:W-:-:S04]  /*1bf0*/  SHF.R.U32.HI R7, RZ, 0x1, R7 ;  /* 0x00000001ff077819 */ /* 0x000fc80000011607 */
[----:B------:R-:W-:Y:S01]  /*1c00*/  LOP3.LUT R6, R24, 0x10, RZ, 0xc0, !PT ;  /* 0x0000001018067812 */ /* 0x000fe200078ec0ff */
[----:B------:R-:W-:Y:S01]  /*1c10*/  IMAD R3, R29, R3, R4 ;  /* 0x000000031d037224 */ /* 0x000fe200078e0204 */
[----:B------:R-:W-:Y:S01]  /*1c20*/  IABS R9, R9 ;  /* 0x0000000900097213 */ /* 0x000fe20000000000 */
[----:B------:R-:W-:Y:S01]  /*1c30*/  IMAD.MOV R5, RZ, RZ, -R5 ;  /* 0x000000ffff057224 */ /* 0x000fe200078e0a05 */
[----:B------:R-:W-:Y:S02]  /*1c40*/  LOP3.LUT R6, R6, 0x20, R7, 0xf8, !PT ;  /* 0x0000002006067812 */ /* 0x000fe400078ef807 */
[----:B------:R-:W-:Y:S01]  /*1c50*/  IABS R2, R20 ;  /* 0x0000001400027213 */ /* 0x000fe20000000000 */
[----:B------:R-:W-:Y:S01]  /*1c60*/  IMAD.MOV.U32 R20, RZ, RZ, R21 ;  /* 0x000000ffff147224 */ /* 0x000fe200078e0015 */
[----:B------:R-:W-:Y:S01]  /*1c70*/  IABS R7, R25 ;  /* 0x0000001900077213 */ /* 0x000fe20000000000 */
[----:B------:R-:W-:Y:S01]  /*1c80*/  IMAD.MOV.U32 R21, RZ, RZ, R22 ;  /* 0x000000ffff157224 */ /* 0x000fe200078e0016 */
[----:B------:R-:W-:Y:S01]  /*1c90*/  IABS R4, R26 ;  /* 0x0000001a00047213 */ /* 0x000fe20000000000 */
[----:B------:R-:W-:-:S02]  /*1ca0*/  IMAD.MOV.U32 R22, RZ, RZ, R13 ;  /* 0x000000ffff167224 */ /* 0x000fc400078e000d */
[----:B------:R-:W-:Y:S01]  /*1cb0*/  IMAD.MOV.U32 R13, RZ, RZ, R10 ;  /* 0x000000ffff0d7224 */ /* 0x000fe200078e000a */
[----:B------:R0:W-:Y:S01]  /*1cc0*/  STL [R1+0x178], R6 ;  /* 0x0001780601007387 */ /* 0x0001e20000100800 */
[----:B------:R-:W-:Y:S02]  /*1cd0*/  IMAD R0, R8, R5, R0 ;  /* 0x0000000508007224 */ /* 0x000fe400078e0200 */
[----:B------:R-:W-:-:S04]  /*1ce0*/  IMAD.HI.U32 R10, R28, R9, RZ ;  /* 0x000000091c0a7227 */ /* 0x000fc800078e00ff */
[----:B------:R-:W-:-:S04]  /*1cf0*/  IMAD.HI.U32 R8, R28, R7, RZ ;  /* 0x000000071c087227 */ /* 0x000fc800078e00ff */
[----:B0-----:R-:W-:-:S04]  /*1d00*/  IMAD.HI.U32 R6, R28, R4, RZ ;  /* 0x000000041c067227 */ /* 0x001fc800078e00ff */
[----:B------:R-:W-:Y:S01]  /*1d10*/  IMAD.HI.U32 R5, R28, R2, RZ ;  /* 0x000000021c057227 */ /* 0x000fe200078e00ff */
[----:B------:R0:W-:Y:S03]  /*1d20*/  STL [R1+0x250], R0 ;  /* 0x0002500001007387 */ /* 0x0001e60000100800 */
[----:B------:R-:W-:Y:S02]  /*1d30*/  IMAD.MOV R10, RZ, RZ, -R10 ;  /* 0x000000ffff0a7224 */ /* 0x000fe400078e0a0a */
[----:B------:R-:W-:Y:S02]  /*1d40*/  IMAD.MOV R8, RZ, RZ, -R8 ;  /* 0x000000ffff087224 */ /* 0x000fe400078e0a08 */
[----:B------:R-:W-:Y:S02]  /*1d50*/  IMAD.MOV R6, RZ, RZ, -R6 ;  /* 0x000000ffff067224 */ /* 0x000fe400078e0a06 */
[----:B------:R-:W-:Y:S01]  /*1d60*/  IMAD.MOV R5, RZ, RZ, -R5 ;  /* 0x000000ffff057224 */ /* 0x000fe200078e0a05 */
[----:B0-----:R-:W-:Y:S01]  /*1d70*/  IABS R0, R27 ;  /* 0x0000001b00007213 */ /* 0x001fe20000000000 */
[----:B------:R-:W-:-:S02]  /*1d80*/  IMAD R9, R29, R10, R9 ;  /* 0x0000000a1d097224 */ /* 0x000fc400078e0209 */
[C---:B------:R-:W-:Y:S02]  /*1d90*/  IMAD R7, R29.reuse, R8, R7 ;  /* 0x000000081d077224 */ /* 0x040fe400078e0207 */
[C---:B------:R-:W-:Y:S02]  /*1da0*/  IMAD R6, R29.reuse, R6, R4 ;  /* 0x000000061d067224 */ /* 0x040fe400078e0204 */
[----:B------:R-:W-:Y:S01]  /*1db0*/  IMAD R2, R29, R5, R2 ;  /* 0x000000051d027224 */ /* 0x000fe200078e0202 */
[----:B------:R0:W-:Y:S01]  /*1dc0*/  STL [R1+0x78], R9 ;  /* 0x0000780901007387 */ /* 0x0001e20000100800 */
[----:B------:R-:W-:Y:S01]  /*1dd0*/  IMAD.HI.U32 R4, R28, R0, RZ ;  /* 0x000000001c047227 */ /* 0x000fe200078e00ff */
[----:B------:R-:W-:Y:S02]  /*1de0*/  IABS R5, R22 ;  /* 0x0000001600057213 */ /* 0x000fe40000000000 */
[----:B------:R1:W-:Y:S01]  /*1df0*/  STL [R1+0x74], R7 ;  /* 0x0000740701007387 */ /* 0x0003e20000100800 */
[----:B------:R-:W-:-:S03]  /*1e00*/  IMAD.MOV R4, RZ, RZ, -R4 ;  /* 0x000000ffff047224 */ /* 0x000fc600078e0a04 */
[----:B------:R-:W-:Y:S01]  /*1e10*/  STL [R1+0x70], R6 ;  /* 0x0000700601007387 */ /* 0x000fe20000100800 */
[----:B0-----:R-:W-:-:S03]  /*1e20*/  IABS R9, R20 ;  /* 0x0000001400097213 */ /* 0x001fc60000000000 */
[----:B------:R0:W-:Y:S01]  /*1e30*/  STL [R1+0x6c], R2 ;  /* 0x00006c0201007387 */ /* 0x0001e20000100800 */
[----:B-1----:R-:W-:Y:S01]  /*1e40*/  IABS R7, R21 ;  /* 0x0000001500077213 */ /* 0x002fe20000000000 */
[----:B------:R-:W-:-:S04]  /*1e50*/  IMAD.HI.U32 R10, R28, R9, RZ ;  /* 0x000000091c0a7227 */ /* 0x000fc800078e00ff */
[----:B------:R-:W-:Y:S01]  /*1e60*/  IMAD.HI.U32 R8, R28, R7, RZ ;  /* 0x000000071c087227 */ /* 0x000fe200078e00ff */
[----:B0-----:R-:W-:-:S03]  /*1e70*/  IABS R2, R23 ;  /* 0x0000001700027213 */ /* 0x001fc60000000000 */
[----:B------:R-:W-:Y:S02]  /*1e80*/  IMAD R0, R29, R4, R0 ;  /* 0x000000041d007224 */ /* 0x000fe400078e0200 */
[----:B------:R-:W-:-:S04]  /*1e90*/  IMAD.HI.U32 R6, R28, R5, RZ ;  /* 0x000000051c067227 */ /* 0x000fc800078e00ff */
[----:B------:R-:W-:-:S04]  /*1ea0*/  IMAD.HI.U32 R4, R28, R2, RZ ;  /* 0x000000021c047227 */ /* 0x000fc800078e00ff */
[----:B------:R-:W-:Y:S02]  /*1eb0*/  IMAD.MOV R10, RZ, RZ, -R10 ;  /* 0x000000ffff0a7224 */ /* 0x000fe400078e0a0a */
[----:B------:R-:W-:Y:S02]  /*1ec0*/  IMAD.MOV R8, RZ, RZ, -R8 ;  /* 0x000000ffff087224 */ /* 0x000fe400078e0a08 */
[----:B------:R-:W-:Y:S02]  /*1ed0*/  IMAD.MOV R6, RZ, RZ, -R6 ;  /* 0x000000ffff067224 */ /* 0x000fe400078e0a06 */
[----:B------:R-:W-:Y:S02]  /*1ee0*/  IMAD.MOV R4, RZ, RZ, -R4 ;  /* 0x000000ffff047224 */ /* 0x000fe400078e0a04 */
[C---:B------:R-:W-:Y:S02]  /*1ef0*/  IMAD R9, R29.reuse, R10, R9 ;  /* 0x0000000a1d097224 */ /* 0x040fe400078e0209 */
[----:B------:R-:W-:-:S02]  /*1f00*/  IMAD R7, R29, R8, R7 ;  /* 0x000000081d077224 */ /* 0x000fc400078e0207 */
[C---:B------:R-:W-:Y:S01]  /*1f10*/  IMAD R6, R29.reuse, R6, R5 ;  /* 0x000000061d067224 */ /* 0x040fe200078e0205 */
[----:B------:R0:W-:Y:S01]  /*1f20*/  STL [R1+0x68], R0 ;  /* 0x0000680001007387 */ /* 0x0001e20000100800 */
[----:B------:R-:W-:-:S03]  /*1f30*/  IMAD R2, R29, R4, R2 ;  /* 0x000000041d027224 */ /* 0x000fc600078e0202 */
[----:B------:R1:W-:Y:S01]  /*1f40*/  STL [R1+0x64], R9 ;  /* 0x0000640901007387 */ /* 0x0003e20000100800 */
[----:B------:R-:W-:-:S03]  /*1f50*/  IABS R4, R11 ;  /* 0x0000000b00047213 */ /* 0x000fc60000000000 */
[----:B------:R2:W-:Y:S04]  /*1f60*/  STL [R1+0x60], R7 ;  /* 0x0000600701007387 */ /* 0x0005e80000100800 */
[----:B------:R3:W-:Y:S04]  /*1f70*/  STL [R1+0x5c], R6 ;  /* 0x00005c0601007387 */ /* 0x0007e80000100800 */
[----:B------:R3:W-:Y:S04]  /*1f80*/  STL [R1+0x58], R2 ;  /* 0x0000580201007387 */ /* 0x0007e80000100800 */
[----:B------:R-:W4:Y:S01]  /*1f90*/  LDL R11, [R1+0xe20] ;  /* 0x000e2000010b7983 */ /* 0x000f220000100800 */
[----:B0-----:R-:W-:-:S02]  /*1fa0*/  IABS R0, R16 ;  /* 0x0000001000007213 */ /* 0x001fc40000000000 */
[----:B-1----:R-:W-:Y:S02]  /*1fb0*/  IABS R9, R17 ;  /* 0x0000001100097213 */ /* 0x002fe40000000000 */
[----:B--2---:R-:W-:Y:S01]  /*1fc0*/  IABS R7, R18 ;  /* 0x0000001200077213 */ /* 0x004fe20000000000 */
[----:B------:R-:W-:-:S04]  /*1fd0*/  IMAD.HI.U32 R5, R28, R0, RZ ;  /* 0x000000001c057227 */ /* 0x000fc800078e00ff */
[----:B------:R-:W-:-:S04]  /*1fe0*/  IMAD.HI.U32 R10, R28, R9, RZ ;  /* 0x000000091c0a7227 */ /* 0x000fc800078e00ff */
[----:B------:R-:W-:-:S04]  /*1ff0*/  IMAD.HI.U32 R8, R28, R7, RZ ;  /* 0x000000071c087227 */ /* 0x000fc800078e00ff */
[----:B---3--:R-:W-:-:S04]  /*2000*/  IMAD.HI.U32 R6, R28, R4, RZ ;  /* 0x000000041c067227 */ /* 0x008fc800078e00ff */
[----:B------:R-:W-:Y:S02]  /*2010*/  IMAD.MOV R5, RZ, RZ, -R5 ;  /* 0x000000ffff057224 */ /* 0x000fe400078e0a05 */
[----:B------:R-:W-:Y:S02]  /*2020*/  IMAD.MOV R10, RZ, RZ, -R10 ;  /* 0x000000ffff0a7224 */ /* 0x000fe400078e0a0a */
[----:B------:R-:W-:Y:S02]  /*2030*/  IMAD.MOV R8, RZ, RZ, -R8 ;  /* 0x000000ffff087224 */ /* 0x000fe400078e0a08 */
[----:B------:R-:W-:Y:S02]  /*2040*/  IMAD.MOV R6, RZ, RZ, -R6 ;  /* 0x000000ffff067224 */ /* 0x000fe400078e0a06 */
[C---:B------:R-:W-:Y:S02]  /*2050*/  IMAD R0, R29.reuse, R5, R0 ;  /* 0x000000051d007224 */ /* 0x040fe400078e0200 */
[C---:B------:R-:W-:Y:S01]  /*2060*/  IMAD R9, R29.reuse, R10, R9 ;  /* 0x0000000a1d097224 */ /* 0x040fe200078e0209 */
[----:B------:R-:W-:Y:S01]  /*2070*/  IABS R2, R19 ;  /* 0x0000001300027213 */ /* 0x000fe20000000000 */
[C---:B------:R-:W-:Y:S01]  /*2080*/  IMAD R7, R29.reuse, R8, R7 ;  /* 0x000000081d077224 */ /* 0x040fe200078e0207 */
[----:B------:R-:W2:Y:S01]  /*2090*/  LDL R19, [R1+0xe14] ;  /* 0x000e140001137983 */ /* 0x000ea20000100800 */
[----:B------:R-:W-:-:S03]  /*20a0*/  IMAD R6, R29, R6, R4 ;  /* 0x000000061d067224 */ /* 0x000fc600078e0204 */
[----:B------:R0:W-:Y:S01]  /*20b0*/  STL [R1+0x54], R0 ;  /* 0x0000540001007387 */ /* 0x0001e20000100800 */
[----:B------:R-:W-:-:S03]  /*20c0*/  IMAD.HI.U32 R5, R28, R2, RZ ;  /* 0x000000021c057227 */ /* 0x000fc600078e00ff */
[----:B------:R1:W-:Y:S04]  /*20d0*/  STL [R1+0x50], R9 ;  /* 0x0000500901007387 */ /* 0x0003e80000100800 */
[----:B------:R3:W-:Y:S01]  /*20e0*/  STL [R1+0x4c], R7 ;  /* 0x00004c0701007387 */ /* 0x0007e20000100800 */
[----:B0-----:R-:W-:-:S03]  /*20f0*/  IABS R0, R13 ;  /* 0x0000000d00007213 */ /* 0x001fc60000000000 */
[----:B------:R-:W-:Y:S01]  /*2100*/  STL [R1+0x48], R6 ;  /* 0x0000480601007387 */ /* 0x000fe20000100800 */
[----:B------:R-:W-:-:S03]  /*2110*/  IMAD.MOV R5, RZ, RZ, -R5 ;  /* 0x000000ffff057224 */ /* 0x000fc600078e0a05 */
[----:B------:R-:W2:Y:S01]  /*2120*/  LDL R13, [R1+0xe18] ;  /* 0x000e1800010d7983 */ /* 0x000ea20000100800 */
[----:B------:R-:W-:Y:S01]  /*2130*/  IMAD R2, R29, R5, R2 ;  /* 0x000000051d027224 */ /* 0x000fe200078e0202 */
[----:B-1----:R-:W-:-:S04]  /*2140*/  IABS R9, R14 ;  /* 0x0000000e00097213 */ /* 0x002fc80000000000 */
[----:B------:R4:W-:Y:S04]  /*2150*/  STL [R1+0x44], R2 ;  /* 0x0000440201007387 */ /* 0x0009e80000100800 */
[----:B------:R-:W2:Y:S01]  /*2160*/  LDL R14, [R1+0xe0c] ;  /* 0x000e0c00010e7983 */ /* 0x000ea20000100800 */
[----:B---3--:R-:W-:-:S03]  /*2170*/  IABS R7, R15 ;  /* 0x0000000f00077213 */ /* 0x008fc60000000000 */
[----:B------:R-:W3:Y:S01]  /*2180*/  LDL R15, [R1+0xe10] ;  /* 0x000e1000010f7983 */ /* 0x000ee20000100800 */
[----:B------:R-:W-:-:S03]  /*2190*/  IABS R5, R12 ;  /* 0x0000000c00057213 */ /* 0x000fc60000000000 */
[----:B------:R-:W3:Y:S01]  /*21a0*/  LDL R12, [R1+0xe04] ;  /* 0x000e0400010c7983 */ /* 0x000ee20000100800 */
[----:B----4-:R-:W-:-:S03]  /*21b0*/  IABS R2, R11 ;  /* 0x0000000b00027213 */ /* 0x010fc60000000000 */
[----:B------:R-:W4:Y:S01]  /*21c0*/  LDL R11, [R1+0xe08] ;  /* 0x000e0800010b7983 */ /* 0x000f220000100800 */
[----:B------:R-:W-:-:S04]  /*21d0*/  IMAD.HI.U32 R4, R28, R0, RZ ;  /* 0x000000001c047227 */ /* 0x000fc800078e00ff */
[----:B------:R-:W-:-:S04]  /*21e0*/  IMAD.HI.U32 R10, R28, R9, RZ ;  /* 0x000000091c0a7227 */ /* 0x000fc800078e00ff */
[----:B------:R-:W-:-:S04]  /*21f0*/  IMAD.HI.U32 R8, R28, R7, RZ ;  /* 0x000000071c087227 */ /* 0x000fc800078e00ff */
[----:B------:R-:W-:Y:S02]  /*2200*/  IMAD.MOV R4, RZ, RZ, -R4 ;  /* 0x000000ffff047224 */ /* 0x000fe400078e0a04 */
[----:B------:R-:W-:-:S04]  /*2210*/  IMAD.HI.U32 R6, R28, R5, RZ ;  /* 0x000000051c067227 */ /* 0x000fc800078e00ff */
[----:B------:R-:W-:Y:S02]  /*2220*/  IMAD.MOV R10, RZ, RZ, -R10 ;  /* 0x000000ffff0a7224 */ /* 0x000fe400078e0a0a */
[----:B------:R-:W-:Y:S02]  /*2230*/  IMAD.MOV R8, RZ, RZ, -R8 ;  /* 0x000000ffff087224 */ /* 0x000fe400078e0a08 */
[----:B------:R-:W-:Y:S02]  /*2240*/  IMAD R0, R29, R4, R0 ;  /* 0x000000041d007224 */ /* 0x000fe400078e0200 */
[----:B------:R-:W-:Y:S02]  /*2250*/  IMAD.MOV R6, RZ, RZ, -R6 ;  /* 0x000000ffff067224 */ /* 0x000fe400078e0a06 */
[----:B------:R-:W-:-:S04]  /*2260*/  IMAD.HI.U32 R4, R28, R2, RZ ;  /* 0x000000021c047227 */ /* 0x000fc800078e00ff */
[C---:B------:R-:W-:Y:S02]  /*2270*/  IMAD R9, R29.reuse, R10, R9 ;  /* 0x0000000a1d097224 */ /* 0x040fe400078e0209 */
[C---:B------:R-:W-:Y:S02]  /*2280*/  IMAD R7, R29.reuse, R8, R7 ;  /* 0x000000081d077224 */ /* 0x040fe400078e0207 */
[----:B------:R-:W-:Y:S01]  /*2290*/  IMAD R6, R29, R6, R5 ;  /* 0x000000061d067224 */ /* 0x000fe200078e0205 */
[----:B------:R2:W-:Y:S01]  /*22a0*/  STL [R1+0x40], R0 ;  /* 0x0000400001007387 */ /* 0x0005e20000100800 */
[----:B------:R-:W-:-:S03]  /*22b0*/  IMAD.MOV R4, RZ, RZ, -R4 ;  /* 0x000000ffff047224 */ /* 0x000fc600078e0a04 */
[----:B------:R0:W-:Y:S01]  /*22c0*/  STL [R1+0x3c], R9 ;  /* 0x00003c0901007387 */ /* 0x0001e20000100800 */
[----:B------:R-:W-:-:S03]  /*22d0*/  IMAD R2, R29, R4, R2 ;  /* 0x000000041d027224 */ /* 0x000fc600078e0202 */
[----:B------:R1:W-:Y:S01]  /*22e0*/  STL [R1+0x15c], R7 ;  /* 0x00015c0701007387 */ /* 0x0003e20000100800 */
[----:B--2---:R-:W-:-:S03]  /*22f0*/  IABS R0, R19 ;  /* 0x0000001300007213 */ /* 0x004fc60000000000 */
[----:B------:R2:W-:Y:S04]  /*2300*/  STL [R1+0x160], R6 ;  /* 0x0001600601007387 */ /* 0x0005e80000100800 */
[----:B------:R-:W4:Y:S01]  /*2310*/  LDL R19, [R1+0xdfc] ;  /* 0x000dfc0001137983 */ /* 0x000f220000100800 */
[----:B0-----:R-:W-:-:S03]  /*2320*/  IABS R9, R13 ;  /* 0x0000000d00097213 */ /* 0x001fc60000000000 */
[----:B------:R0:W-:Y:S04]  /*2330*/  STL [R1+0x164], R2 ;  /* 0x0001640201007387 */ /* 0x0001e80000100800 */
[----:B------:R-:W4:Y:S01]  /*2340*/  LDL R13, [R1+0xe00] ;  /* 0x000e0000010d7983 */ /* 0x000f220000100800 */
[----:B-1----:R-:W-:-:S03]  /*2350*/  IABS R7, R14 ;  /* 0x0000000e00077213 */ /* 0x002fc60000000000 */
[----:B------:R-:W4:Y:S01]  /*2360*/  LDL R14, [R1+0xdf4] ;  /* 0x000df400010e7983 */ /* 0x000f220000100800 */
[----:B---3--:R-:W-:Y:S01]  /*2370*/  IABS R4, R15 ;  /* 0x0000000f00047213 */ /* 0x008fe20000000000 */
[C---:B------:R-:W-:Y:S02]  /*2380*/  IMAD.HI.U32 R5, R28.reuse, R0, RZ ;  /* 0x000000001c057227 */ /* 0x040fe400078e00ff */
[----:B------:R-:W3:Y:S02]  /*2390*/  LDL R15, [R1+0xdf8] ;  /* 0x000df800010f7983 */ /* 0x000ee40000100800 */
[----:B------:R-:W-:-:S04]  /*23a0*/  IMAD.HI.U32 R10, R28, R9, RZ ;  /* 0x000000091c0a7227 */ /* 0x000fc800078e00ff */
[----:B------:R-:W-:-:S04]  /*23b0*/  IMAD.HI.U32 R8, R28, R7, RZ ;  /* 0x000000071c087227 */ /* 0x000fc800078e00ff */
[----:B--2---:R-:W-:-:S04]  /*23c0*/  IMAD.HI.U32 R6, R28, R4, RZ ;  /* 0x000000041c067227 */ /* 0x004fc800078e00ff */
[----:B------:R-:W-:Y:S02]  /*23d0*/  IMAD.MOV R5, RZ, RZ, -R5 ;  /* 0x000000ffff057224 */ /* 0x000fe400078e0a05 */
[----:B------:R-:W-:Y:S02]  /*23e0*/  IMAD.MOV R10, RZ, RZ, -R10 ;  /* 0x000000ffff0a7224 */ /* 0x000fe400078e0a0a */
[----:B------:R-:W-:Y:S02]  /*23f0*/  IMAD.MOV R8, RZ, RZ, -R8 ;  /* 0x000000ffff087224 */ /* 0x000fe400078e0a08 */
[----:B------:R-:W-:Y:S02]  /*2400*/  IMAD.MOV R6, RZ, RZ, -R6 ;  /* 0x000000ffff067224 */ /* 0x000fe400078e0a06 */
[C---:B------:R-:W-:Y:S02]  /*2410*/  IMAD R0, R29.reuse, R5, R0 ;  /* 0x000000051d007224 */ /* 0x040fe400078e0200 */
[C---:B------:R-:W-:Y:S01]  /*2420*/  IMAD R9, R29.reuse, R10, R9 ;  /* 0x0000000a1d097224 */ /* 0x040fe200078e0209 */
[----:B0-----:R-:W-:Y:S01]  /*2430*/  IABS R2, R12 ;  /* 0x0000000c00027213 */ /* 0x001fe20000000000 */
[C---:B------:R-:W-:Y:S01]  /*2440*/  IMAD R7, R29.reuse, R8, R7 ;  /* 0x000000081d077224 */ /* 0x040fe200078e0207 */
[----:B------:R-:W2:Y:S01]  /*2450*/  LDL R12, [R1+0xde8] ;  /* 0x000de800010c7983 */ /* 0x000ea20000100800 */
[----:B------:R-:W-:-:S03]  /*2460*/  IMAD R6, R29, R6, R4 ;  /* 0x000000061d067224 */ /* 0x000fc600078e0204 */
[----:B------:R4:W-:Y:S04]  /*2470*/  STL [R1+0x170], R0 ;  /* 0x0001700001007387 */ /* 0x0009e80000100800 */
[----:B------:R0:W-:Y:S04]  /*2480*/  STL [R1+0x144], R9 ;  /* 0x0001440901007387 */ /* 0x0001e80000100800 */
[----:B------:R1:W-:Y:S04]  /*2490*/  STL [R1+0x148], R7 ;  /* 0x0001480701007387 */ /* 0x0003e80000100800 */
[----:B------:R-:W-:Y:S01]  /*24a0*/  STL [R1+0x14c], R6 ;  /* 0x00014c0601007387 */ /* 0x000fe20000100800 */
[----:B----4-:R-:W-:-:S03]  /*24b0*/  IABS R0, R11 ;  /* 0x0000000b00007213 */ /* 0x010fc60000000000 */
[----:B------:R-:W4:Y:S01]  /*24c0*/  LDL R11, [R1+0xdec] ;  /* 0x000dec00010b7983 */ /* 0x000f220000100800 */
[----:B------:R-:W-:-:S04]  /*24d0*/  IMAD.HI.U32 R5, R28, R2, RZ ;  /* 0x000000021c057227 */ /* 0x000fc800078e00ff */
[----:B------:R-:W-:-:S04]  /*24e0*/  IMAD.MOV R5, RZ, RZ, -R5 ;  /* 0x000000ffff057224 */ /* 0x000fc800078e0a05 */
[----:B------:R-:W-:-:S05]  /*24f0*/  IMAD R2, R29, R5, R2 ;  /* 0x000000051d027224 */ /* 0x000fca00078e0202 */
[----:B------:R3:W-:Y:S01]  /*2500*/  STL [R1+0x158], R2 ;  /* 0x0001580201007387 */ /* 0x0007e20000100800 */
[----:B------:R-:W-:-:S04]  /*2510*/  IMAD.HI.U32 R4, R28, R0, RZ ;  /* 0x000000001c047227 */ /* 0x000fc800078e00ff */
[----:B------:R-:W-:-:S04]  /*2520*/  IMAD.MOV R4, RZ, RZ, -R4 ;  /* 0x000000ffff047224 */ /* 0x000fc800078e0a04 */
[----:B------:R-:W-:Y:S01]  /*2530*/  IMAD R0, R29, R4, R0 ;  /* 0x000000041d007224 */ /* 0x000fe200078e0200 */
[----:B0-----:R-:W-:Y:S02]  /*2540*/  IABS R9, R19 ;  /* 0x0000001300097213 */ /* 0x001fe40000000000 */
[----:B------:R-:W4:Y:S01]  /*2550*/  LDL R19, [R1+0xddc] ;  /* 0x000ddc0001137983 */ /* 0x000f220000100800 */
[----:B-1----:R-:W-:-:S03]  /*2560*/  IABS R7, R13 ;  /* 0x0000000d00077213 */ /* 0x002fc60000000000 */
[----:B------:R-:W4:Y:S01]  /*2570*/  LDL R13, [R1+0xde0] ;  /* 0x000de000010d7983 */ /* 0x000f220000100800 */
[----:B------:R-:W-:-:S03]  /*2580*/  IABS R5, R14 ;  /* 0x0000000e00057213 */ /* 0x000fc60000000000 */
[----:B------:R-:W4:Y:S01]  /*2590*/  LDL R14, [R1+0xdd8] ;  /* 0x000dd800010e7983 */ /* 0x000f220000100800 */
[C---:B------:R-:W-:Y:S01]  /*25a0*/  IMAD.HI.U32 R10, R28.reuse, R9, RZ ;  /* 0x000000091c0a7227 */ /* 0x040fe200078e00ff */
[----:B---3--:R-:W-:Y:S02]  /*25b0*/  IABS R2, R15 ;  /* 0x0000000f00027213 */ /* 0x008fe40000000000 */
[----:B------:R-:W3:Y:S01]  /*25c0*/  LDL R15, [R1+0xdd4] ;  /* 0x000dd400010f7983 */ /* 0x000ee20000100800 */
[----:B------:R-:W-:-:S04]  /*25d0*/  IMAD.HI.U32 R8, R28, R7, RZ ;  /* 0x000000071c087227 */ /* 0x000fc800078e00ff */
[----:B------:R-:W-:-:S04]  /*25e0*/  IMAD.HI.U32 R6, R28, R5, RZ ;  /* 0x000000051c067227 */ /* 0x000fc800078e00ff */
[----:B------:R-:W-:Y:S02]  /*25f0*/  IMAD.MOV R10, RZ, RZ, -R10 ;  /* 0x000000ffff0a7224 */ /* 0x000fe400078e0a0a */
[----:B------:R-:W-:Y:S02]  /*2600*/  IMAD.MOV R8, RZ, RZ, -R8 ;  /* 0x000000ffff087224 */ /* 0x000fe400078e0a08 */
        /* <DEDUP_REMOVED lines=12> */
[----:B------:R-:W2:Y:S04]  /*26d0*/  LDL R12, [R1+0xdd0] ;  /* 0x000dd000010c7983 */ /* 0x000ea80000100800 */
[----:B------:R0:W-:Y:S01]  /*26e0*/  STL [R1+0x140], R2 ;  /* 0x0001400201007387 */ /* 0x0001e20000100800 */
[----:B----4-:R-:W-:-:S03]  /*26f0*/  IABS R9, R11 ;  /* 0x0000000b00097213 */ /* 0x010fc60000000000 */
[----:B------:R-:W4:Y:S01]  /*2700*/  LDL R11, [R1+0xdcc] ;  /* 0x000dcc00010b7983 */ /* 0x000f220000100800 */
[----:B------:R-:W-:-:S04]  /*2710*/  IMAD.HI.U32 R5, R28, R0, RZ ;  /* 0x000000001c057227 */ /* 0x000fc800078e00ff */
[----:B------:R-:W-:-:S04]  /*2720*/  IMAD.HI.U32 R10, R28, R9, RZ ;  /* 0x000000091c0a7227 */ /* 0x000fc800078e00ff */
[----:B------:R-:W-:Y:S02]  /*2730*/  IMAD.MOV R5, RZ, RZ, -R5 ;  /* 0x000000ffff057224 */ /* 0x000fe400078e0a05 */
[----:B------:R-:W-:Y:S02]  /*2740*/  IMAD.MOV R10, RZ, RZ, -R10 ;  /* 0x000000ffff0a7224 */ /* 0x000fe400078e0a0a */
[C---:B------:R-:W-:Y:S02]  /*2750*/  IMAD R0, R29.reuse, R5, R0 ;  /* 0x000000051d007224 */ /* 0x040fe400078e0200 */
[----:B------:R-:W-:Y:S01]  /*2760*/  IMAD R9, R29, R10, R9 ;  /* 0x0000000a1d097224 */ /* 0x000fe200078e0209 */
[----:B0-----:R-:W-:Y:S02]  /*2770*/  IABS R7, R19 ;  /* 0x0000001300077213 */ /* 0x001fe40000000000 */
[----:B------:R-:W4:Y:S01]  /*2780*/  LDL R19, [R1+0xdc8] ;  /* 0x000dc80001137983 */ /* 0x000f220000100800 */
[----:B------:R-:W-:-:S03]  /*2790*/  IABS R4, R13 ;  /* 0x0000000d00047213 */ /* 0x000fc60000000000 */
[----:B------:R-:W4:Y:S01]  /*27a0*/  LDL R13, [R1+0xdc4] ;  /* 0x000dc400010d7983 */ /* 0x000f220000100800 */
[----:B------:R-:W-:-:S04]  /*27b0*/  IMAD.HI.U32 R8, R28, R7, RZ ;  /* 0x000000071c087227 */ /* 0x000fc800078e00ff */
[----:B-1----:R-:W-:-:S04]  /*27c0*/  IMAD.HI.U32 R6, R28, R4, RZ ;  /* 0x000000041c067227 */ /* 0x002fc800078e00ff */
[----:B------:R-:W-:Y:S02]  /*27d0*/  IMAD.MOV R8, RZ, RZ, -R8 ;  /* 0x000000ffff087224 */ /* 0x000fe400078e0a08 */
[----:B------:R-:W-:Y:S01]  /*27e0*/  IMAD.MOV R6, RZ, RZ, -R6 ;  /* 0x000000ffff067224 */ /* 0x000fe200078e0a06 */
[----:B------:R-:W-:Y:S01]  /*27f0*/  IABS R2, R14 ;  /* 0x0000000e00027213 */ /* 0x000fe20000000000 */
[C---:B------:R-:W-:Y:S01]  /*2800*/  IMAD R7, R29.reuse, R8, R7 ;  /* 0x000000081d077224 */ /* 0x040fe200078e0207 */
[----:B------:R-:W4:Y:S01]  /*2810*/  LDL R14, [R1+0xdc0] ;  /* 0x000dc000010e7983 */ /* 0x000f220000100800 */
[----:B------:R-:W-:-:S03]  /*2820*/  IMAD R6, R29, R6, R4 ;  /* 0x000000061d067224 */ /* 0x000fc600078e0204 */
[----:B------:R3:W-:Y:S01]  /*2830*/  STL [R1+0x138], R0 ;  /* 0x0001380001007387 */ /* 0x0007e20000100800 */
[----:B------:R-:W-:-:S03]  /*2840*/  IMAD.HI.U32 R5, R28, R2, RZ ;  /* 0x000000021c057227 */ /* 0x000fc600078e00ff */
[----:B------:R2:W-:Y:S04]  /*2850*/  STL [R1+0x108], R9 ;  /* 0x0001080901007387 */ /* 0x0005e80000100800 */
[----:B------:R4:W-:Y:S01]  /*2860*/  STL [R1+0x10c], R7 ;  /* 0x00010c0701007387 */ /* 0x0009e20000100800 */
[----:B---3--:R-:W-:-:S03]  /*2870*/  IABS R0, R15 ;  /* 0x0000000f00007213 */ /* 0x008fc60000000000 */
[----:B------:R0:W-:Y:S01]  /*2880*/  STL [R1+0x110], R6 ;  /* 0x0001100601007387 */ /* 0x0001e20000100800 */
[----:B------:R-:W-:-:S03]  /*2890*/  IMAD.MOV R5, RZ, RZ, -R5 ;  /* 0x000000ffff057224 */ /* 0x000fc600078e0a05 */
[----:B------:R-:W3:Y:S01]  /*28a0*/  LDL R15, [R1+0xdbc] ;  /* 0x000dbc00010f7983 */ /* 0x000ee20000100800 */
[----:B------:R-:W-:-:S05]  /*28b0*/  IMAD R2, R29, R5, R2 ;  /* 0x000000051d027224 */ /* 0x000fca00078e0202 */
[----:B------:R1:W-:Y:S01]  /*28c0*/  STL [R1+0x11c], R2 ;  /* 0x00011c0201007387 */ /* 0x0003e20000100800 */
[----:B--2---:R-:W-:-:S03]  /*28d0*/  IABS R9, R12 ;  /* 0x0000000c00097213 */ /* 0x004fc60000000000 */
[----:B------:R-:W2:Y:S01]  /*28e0*/  LDL R12, [R1+0xdb8] ;  /* 0x000db800010c7983 */ /* 0x000ea20000100800 */
[----:B----4-:R-:W-:-:S03]  /*28f0*/  IABS R7, R11 ;  /* 0x0000000b00077213 */ /* 0x010fc60000000000 */
[----:B------:R-:W4:Y:S01]  /*2900*/  LDL R11, [R1+0xdb4] ;  /* 0x000db400010b7983 */ /* 0x000f220000100800 */
[----:B------:R-:W-:-:S04]  /*2910*/  IMAD.HI.U32 R4, R28, R0, RZ ;  /* 0x000000001c047227 */ /* 0x000fc800078e00ff */
[----:B------:R-:W-:-:S04]  /*2920*/  IMAD.HI.U32 R10, R28, R9, RZ ;  /* 0x000000091c0a7227 */ /* 0x000fc800078e00ff */
[----:B------:R-:W-:-:S04]  /*2930*/  IMAD.HI.U32 R8, R28, R7, RZ ;  /* 0x000000071c087227 */ /* 0x000fc800078e00ff */
[----:B------:R-:W-:Y:S02]  /*2940*/  IMAD.MOV R4, RZ, RZ, -R4 ;  /* 0x000000ffff047224 */ /* 0x000fe400078e0a04 */
[----:B------:R-:W-:Y:S02]  /*2950*/  IMAD.MOV R10, RZ, RZ, -R10 ;  /* 0x000000ffff0a7224 */ /* 0x000fe400078e0a0a */
[----:B------:R-:W-:Y:S02]  /*2960*/  IMAD.MOV R8, RZ, RZ, -R8 ;  /* 0x000000ffff087224 */ /* 0x000fe400078e0a08 */
[C---:B------:R-:W-:Y:S02]  /*2970*/  IMAD R0, R29.reuse, R4, R0 ;  /* 0x000000041d007224 */ /* 0x040fe400078e0200 */
[C---:B------:R-:W-:Y:S02]  /*2980*/  IMAD R9, R29.reuse, R10, R9 ;  /* 0x0000000a1d097224 */ /* 0x040fe400078e0209 */
[----:B------:R-:W-:Y:S01]  /*2990*/  IMAD R7, R29, R8, R7 ;  /* 0x000000081d077224 */ /* 0x000fe200078e0207 */
[----:B------:R-:W-:-:S02]  /*29a0*/  IABS R5, R19 ;  /* 0x0000001300057213 */ /* 0x000fc40000000000 */
[----:B------:R-:W4:Y:S03]  /*29b0*/  LDL R19, [R1+0xdb0] ;  /* 0x000db00001137983 */ /* 0x000f260000100800 */
[C---:B0-----:R-:W-:Y:S01]  /*29c0*/  IMAD.HI.U32 R6, R28.reuse, R5, RZ ;  /* 0x000000051c067227 */ /* 0x041fe200078e00ff */
[----:B-1----:R-:W-:Y:S02]  /*29d0*/  IABS R2, R13 ;  /* 0x0000000d00027213 */ /* 0x002fe40000000000 */
[----:B------:R-:W4:Y:S01]  /*29e0*/  LDL R13, [R1+0xdac] ;  /* 0x000dac00010d7983 */ /* 0x000f220000100800 */
[----:B------:R-:W-:Y:S02]  /*29f0*/  IMAD.MOV R6, RZ, RZ, -R6 ;  /* 0x000000ffff067224 */ /* 0x000fe400078e0a06 */
[----:B------:R-:W-:Y:S01]  /*2a00*/  IMAD.HI.U32 R4, R28, R2, RZ ;  /* 0x000000021c047227 */ /* 0x000fe200078e00ff */
[----:B------:R0:W-:Y:S03]  /*2a10*/  STL [R1+0x118], R0 ;  /* 0x0001180001007387 */ /* 0x0001e60000100800 */
[----:B------:R-:W-:-:S02]  /*2a20*/  IMAD R6, R29, R6, R5 ;  /* 0x000000061d067224 */ /* 0x000fc400078e0205 */
[----:B------:R-:W-:Y:S01]  /*2a30*/  IMAD.MOV R4, RZ, RZ, -R4 ;  /* 0x000000ffff047224 */ /* 0x000fe200078e0a04 */
[----:B------:R3:W-:Y:S03]  /*2a40*/  STL [R1+0xe4], R9 ;  /* 0x0000e40901007387 */ /* 0x0007e60000100800 */
[----:B------:R-:W-:Y:S01]  /*2a50*/  IMAD R2, R29, R4, R2 ;  /* 0x000000041d027224 */ /* 0x000fe200078e0202 */
[----:B------:R2:W-:Y:S01]  /*2a60*/  STL [R1+0xf0], R7 ;  /* 0x0000f00701007387 */ /* 0x0005e20000100800 */
[----:B0-----:R-:W-:-:S03]  /*2a70*/  IABS R0, R14 ;  /* 0x0000000e00007213 */ /* 0x001fc60000000000 */
[----:B------:R0:W-:Y:S04]  /*2a80*/  STL [R1+0xf8], R6 ;  /* 0x0000f80601007387 */ /* 0x0001e80000100800 */
[----:B------:R-:W4:Y:S04]  /*2a90*/  LDL R14, [R1+0xda8] ;  /* 0x000da800010e7983 */ /* 0x000f280000100800 */
[----:B------:R1:W-:Y:S01]  /*2aa0*/  STL [R1+0x104], R2 ;  /* 0x0001040201007387 */ /* 0x0003e20000100800 */
[----:B---3--:R-:W-:-:S03]  /*2ab0*/  IABS R9, R15 ;  /* 0x0000000f00097213 */ /* 0x008fc60000000000 */
[----:B------:R-:W3:Y:S01]  /*2ac0*/  LDL R15, [R1+0xda4] ;  /* 0x000da400010f7983 */ /* 0x000ee20000100800 */
[----:B--2---:R-:W-:-:S03]  /*2ad0*/  IABS R7, R12 ;  /* 0x0000000c00077213 */ /* 0x004fc60000000000 */
[----:B------:R-:W2:Y:S01]  /*2ae0*/  LDL R12, [R1+0xda0] ;  /* 0x000da000010c7983 */ /* 0x000ea20000100800 */
[----:B----4-:R-:W-:-:S03]  /*2af0*/  IABS R4, R11 ;  /* 0x0000000b00047213 */ /* 0x010fc60000000000 */
[----:B------:R-:W4:Y:S01]  /*2b00*/  LDL R11, [R1+0xd9c] ;  /* 0x000d9c00010b7983 */ /* 0x000f220000100800 */
[----:B------:R-:W-:-:S04]  /*2b10*/  IMAD.HI.U32 R5, R28, R0, RZ ;  /* 0x000000001c057227 */ /* 0x000fc800078e00ff */
[----:B------:R-:W-:-:S04]  /*2b20*/  IMAD.HI.U32 R10, R28, R9, RZ ;  /* 0x000000091c0a7227 */ /* 0x000fc800078e00ff */
[----:B------:R-:W-:-:S04]  /*2b30*/  IMAD.HI.U32 R8, R28, R7, RZ ;  /* 0x000000071c087227 */ /* 0x000fc800078e00ff */
[----:B0-----:R-:W-:-:S04]  /*2b40*/  IMAD.HI.U32 R6, R28, R4, RZ ;  /* 0x000000041c067227 */ /* 0x001fc800078e00ff */
[----:B------:R-:W-:Y:S02]  /*2b50*/  IMAD.MOV R5, RZ, RZ, -R5 ;  /* 0x000000ffff057224 */ /* 0x000fe400078e0a05 */
[----:B------:R-:W-:Y:S02]  /*2b60*/  IMAD.MOV R10, RZ, RZ, -R10 ;  /* 0x000000ffff0a7224 */ /* 0x000fe400078e0a0a */
[----:B------:R-:W-:Y:S02]  /*2b70*/  IMAD.MOV R8, RZ, RZ, -R8 ;  /* 0x000000ffff087224 */ /* 0x000fe400078e0a08 */
[----:B------:R-:W-:Y:S02]  /*2b80*/  IMAD.MOV R6, RZ, RZ, -R6 ;  /* 0x000000ffff067224 */ /* 0x000fe400078e0a06 */
[C---:B------:R-:W-:Y:S02]  /*2b90*/  IMAD R0, R29.reuse, R5, R0 ;  /* 0x000000051d007224 */ /* 0x040fe400078e0200 */
[----:B------:R-:W-:-:S02]  /*2ba0*/  IMAD R9, R29, R10, R9 ;  /* 0x0000000a1d097224 */ /* 0x000fc400078e0209 */
[C---:B------:R-:W-:Y:S02]  /*2bb0*/  IMAD R7, R29.reuse, R8, R7 ;  /* 0x000000081d077224 */ /* 0x040fe400078e0207 */
[----:B------:R-:W-:Y:S01]  /*2bc0*/  IMAD R6, R29, R6, R4 ;  /* 0x000000061d067224 */ /* 0x000fe200078e0204 */
[----:B-1----:R-:W-:Y:S02]  /*2bd0*/  IABS R2, R19 ;  /* 0x0000001300027213 */ /* 0x002fe40000000000 */
[----:B------:R-:W4:Y:S04]  /*2be0*/  LDL R19, [R1+0xd98] ;  /* 0x000d980001137983 */ /* 0x000f280000100800 */
[----:B------:R0:W-:Y:S01]  /*2bf0*/  STL [R1+0x100], R0 ;  /* 0x0001000001007387 */ /* 0x0001e20000100800 */
[----:B------:R-:W-:-:S03]  /*2c00*/  IMAD.HI.U32 R5, R28, R2, RZ ;  /* 0x000000021c057227 */ /* 0x000fc600078e00ff */
[----:B------:R1:W-:Y:S04]  /*2c10*/  STL [R1+0xd0], R9 ;  /* 0x0000d00901007387 */ /* 0x0003e80000100800 */
[----:B------:R3:W-:Y:S01]  /*2c20*/  STL [R1+0xd4], R7 ;  /* 0x0000d40701007387 */ /* 0x0007e20000100800 */
[----:B0-----:R-:W-:-:S03]  /*2c30*/  IABS R0, R13 ;  /* 0x0000000d00007213 */ /* 0x001fc60000000000 */
[----:B------:R-:W-:Y:S01]  /*2c40*/  STL [R1+0xd8], R6 ;  /* 0x0000d80601007387 */ /* 0x000fe20000100800 */
[----:B------:R-:W-:-:S03]  /*2c50*/  IMAD.MOV R5, RZ, RZ, -R5 ;  /* 0x000000ffff057224 */ /* 0x000fc600078e0a05 */
[----:B------:R-:W4:Y:S01]  /*2c60*/  LDL R13, [R1+0xd94] ;  /* 0x000d9400010d7983 */ /* 0x000f220000100800 */
[----:B------:R-:W-:-:S05]  /*2c70*/  IMAD R2, R29, R5, R2 ;  /* 0x000000051d027224 */ /* 0x000fca00078e0202 */
[----:B------:R4:W-:Y:S01]  /*2c80*/  STL [R1+0xe0], R2 ;  /* 0x0000e00201007387 */ /* 0x0009e20000100800 */
[----:B-1----:R-:W-:-:S03]  /*2c90*/  IABS R9, R14 ;  /* 0x0000000e00097213 */ /* 0x002fc60000000000 */
[----:B------:R-:W4:Y:S01]  /*2ca0*/  LDL R14, [R1+0xd90] ;  /* 0x000d9000010e7983 */ /* 0x000f220000100800 */
[----:B---3--:R-:W-:-:S03]  /*2cb0*/  IABS R7, R15 ;  /* 0x0000000f00077213 */ /* 0x008fc60000000000 */
[----:B------:R-:W3:Y:S01]  /*2cc0*/  LDL R15, [R1+0xd8c] ;  /* 0x000d8c00010f7983 */ /* 0x000ee20000100800 */
[----:B--2---:R-:W-:-:S03]  /*2cd0*/  IABS R5, R12 ;  /* 0x0000000c00057213 */ /* 0x004fc60000000000 */
[----:B------:R-:W2:Y:S01]  /*2ce0*/  LDL R12, [R1+0xd88] ;  /* 0x000d8800010c7983 */ /* 0x000ea20000100800 */
[----:B----4-:R-:W-:-:S03]  /*2cf0*/  IABS R2, R11 ;  /* 0x0000000b00027213 */ /* 0x010fc60000000000 */
[----:B------:R-:W4:Y:S01]  /*2d00*/  LDL R11, [R1+0xd84] ;  /* 0x000d8400010b7983 */ /* 0x000f220000100800 */
[----:B------:R-:W-:-:S04]  /*2d10*/  IMAD.HI.U32 R4, R28, R0, RZ ;  /* 0x000000001c047227 */ /* 0x000fc800078e00ff */
[----:B------:R-:W-:Y:S02]  /*2d20*/  IMAD.MOV R4, RZ, RZ, -R4 ;  /* 0x000000ffff047224 */ /* 0x000fe400078e0a04 */
[----:B------:R-:W-:-:S04]  /*2d30*/  IMAD.HI.U32 R10, R28, R9, RZ ;  /* 0x000000091c0a7227 */ /* 0x000fc800078e00ff */
[----:B------:R-:W-:-:S04]  /*2d40*/  IMAD.HI.U32 R8, R28, R7, RZ ;  /* 0x000000071c087227 */ /* 0x000fc800078e00ff */
[----:B------:R-:W-:-:S04]  /*2d50*/  IMAD.HI.U32 R6, R28, R5, RZ ;  /* 0x000000051c067227 */ /* 0x000fc800078e00ff */
[----:B------:R-:W-:Y:S02]  /*2d60*/  IMAD R0, R29, R4, R0 ;  /* 0x000000041d007224 */ /* 0x000fe400078e0200 */
        /* <DEDUP_REMOVED lines=10> */
[----:B------:R1:W-:Y:S04]  /*2e10*/  STL [R1+0xbc], R9 ;  /* 0x0000bc0901007387 */ /* 0x0003e80000100800 */
[----:B------:R1:W-:Y:S01]  /*2e20*/  STL [R1+0xc0], R7 ;  /* 0x0000c00701007387 */ /* 0x0003e20000100800 */
[----:B0-----:R-:W-:-:S03]  /*2e30*/  IABS R0, R19 ;  /* 0x0000001300007213 */ /* 0x001fc60000000000 */
[----:B------:R0:W-:Y:S04]  /*2e40*/  STL [R1+0xc4], R6 ;  /* 0x0000c40601007387 */ /* 0x0001e80000100800 */
[----:B------:R-:W4:Y:S04]  /*2e50*/  LDL R19, [R1+0xd80] ;  /* 0x000d800001137983 */ /* 0x000f280000100800 */
[----:B------:R2:W-:Y:S01]  /*2e60*/  STL [R1+0xcc], R2 ;  /* 0x0000cc0201007387 */ /* 0x0005e20000100800 */
[----:B-1----:R-:W-:-:S03]  /*2e70*/  IABS R9, R13 ;  /* 0x0000000d00097213 */ /* 0x002fc60000000000 */
[----:B------:R-:W4:Y:S01]  /*2e80*/  LDL R13, [R1+0xd7c] ;  /* 0x000d7c00010d7983 */ /* 0x000f220000100800 */
[C---:B------:R-:W-:Y:S01]  /*2e90*/  IMAD.HI.U32 R5, R28.reuse, R0, RZ ;  /* 0x000000001c057227 */ /* 0x040fe200078e00ff */
[----:B------:R-:W-:Y:S02]  /*2ea0*/  IABS R7, R14 ;  /* 0x0000000e00077213 */ /* 0x000fe40000000000 */
[----:B------:R-:W4:Y:S01]  /*2eb0*/  LDL R14, [R1+0xd78] ;  /* 0x000d7800010e7983 */ /* 0x000f220000100800 */
[----:B------:R-:W-:-:S04]  /*2ec0*/  IMAD.HI.U32 R10, R28, R9, RZ ;  /* 0x000000091c0a7227 */ /* 0x000fc800078e00ff */
[C---:B------:R-:W-:Y:S01]  /*2ed0*/  IMAD.HI.U32 R8, R28.reuse, R7, RZ ;  /* 0x000000071c087227 */ /* 0x040fe200078e00ff */
[----:B---3--:R-:W-:Y:S02]  /*2ee0*/  IABS R4, R15 ;  /* 0x0000000f00047213 */ /* 0x008fe40000000000 */
[----:B------:R-:W3:Y:S01]  /*2ef0*/  LDL R15, [R1+0xd74] ;  /* 0x000d7400010f7983 */ /* 0x000ee20000100800 */
[----:B------:R-:W-:Y:S02]  /*2f00*/  IMAD.MOV R5, RZ, RZ, -R5 ;  /* 0x000000ffff057224 */ /* 0x000fe400078e0a05 */
[----:B0-----:R-:W-:-:S04]  /*2f10*/  IMAD.HI.U32 R6, R28, R4, RZ ;  /* 0x000000041c067227 */ /* 0x001fc800078e00ff */
[----:B------:R-:W-:Y:S02]  /*2f20*/  IMAD.MOV R10, RZ, RZ, -R10 ;  /* 0x000000ffff0a7224 */ /* 0x000fe400078e0a0a */
[----:B------:R-:W-:Y:S02]  /*2f30*/  IMAD.MOV R8, RZ, RZ, -R8 ;  /* 0x000000ffff087224 */ /* 0x000fe400078e0a08 */
[----:B------:R-:W-:Y:S02]  /*2f40*/  IMAD.MOV R6, RZ, RZ, -R6 ;  /* 0x000000ffff067224 */ /* 0x000fe400078e0a06 */
[C---:B------:R-:W-:Y:S02]  /*2f50*/  IMAD R0, R29.reuse, R5, R0 ;  /* 0x000000051d007224 */ /* 0x040fe400078e0200 */
[C---:B------:R-:W-:Y:S01]  /*2f60*/  IMAD R9, R29.reuse, R10, R9 ;  /* 0x0000000a1d097224 */ /* 0x040fe200078e0209 */
[----:B--2---:R-:W-:Y:S01]  /*2f70*/  IABS R2, R12 ;  /* 0x0000000c00027213 */ /* 0x004fe20000000000 */
[C---:B------:R-:W-:Y:S01]  /*2f80*/  IMAD R7, R29.reuse, R8, R7 ;  /* 0x000000081d077224 */ /* 0x040fe200078e0207 */
[----:B------:R-:W2:Y:S01]  /*2f90*/  LDL R12, [R1+0xd70] ;  /* 0x000d7000010c7983 */ /* 0x000ea20000100800 */
[----:B------:R-:W-:-:S03]  /*2fa0*/  IMAD R6, R29, R6, R4 ;  /* 0x000000061d067224 */ /* 0x000fc600078e0204 */
[----:B------:R4:W-:Y:S04]  /*2fb0*/  STL [R1+0xc8], R0 ;  /* 0x0000c80001007387 */ /* 0x0009e80000100800 */
[----:B------:R0:W-:Y:S04]  /*2fc0*/  STL [R1+0xa8], R9 ;  /* 0x0000a80901007387 */ /* 0x0001e80000100800 */
[----:B------:R1:W-:Y:S04]  /*2fd0*/  STL [R1+0xac], R7 ;  /* 0x0000ac0701007387 */ /* 0x0003e80000100800 */
[----:B------:R0:W-:Y:S01]  /*2fe0*/  STL [R1+0xb0], R6 ;  /* 0x0000b00601007387 */ /* 0x0001e20000100800 */
        /* <DEDUP_REMOVED lines=21> */
[----:B------:R-:W-:-:S04]  /*3140*/  IMAD.HI.U32 R4, R28, R2, RZ ;  /* 0x000000021c047227 */ /* 0x000fc800078e00ff */
[----:B------:R-:W-:Y:S02]  /*3150*/  IMAD.MOV R8, RZ, RZ, -R8 ;  /* 0x000000ffff087224 */ /* 0x000fe400078e0a08 */
[----:B------:R-:W-:Y:S02]  /*3160*/  IMAD.MOV R6, RZ, RZ, -R6 ;  /* 0x000000ffff067224 */ /* 0x000fe400078e0a06 */
[----:B------:R-:W-:Y:S02]  /*3170*/  IMAD.MOV R4, RZ, RZ, -R4 ;  /* 0x000000ffff047224 */ /* 0x000fe400078e0a04 */
[C---:B------:R-:W-:Y:S02]  /*3180*/  IMAD R9, R29.reuse, R10, R9 ;  /* 0x0000000a1d097224 */ /* 0x040fe400078e0209 */
[C---:B------:R-:W-:Y:S02]  /*3190*/  IMAD R7, R29.reuse, R8, R7 ;  /* 0x000000081d077224 */ /* 0x040fe400078e0207 */
[C---:B------:R-:W-:Y:S01]  /*31a0*/  IMAD R6, R29.reuse, R6, R5 ;  /* 0x000000061d067224 */ /* 0x040fe200078e0205 */
[----:B------:R2:W-:Y:S01]  /*31b0*/  STL [R1+0xb4], R0 ;  /* 0x0000b40001007387 */ /* 0x0005e20000100800 */
[----:B------:R-:W-:-:S03]  /*31c0*/  IMAD R2, R29, R4, R2 ;  /* 0x000000041d027224 */ /* 0x000fc600078e0202 */
[----:B------:R4:W-:Y:S04]  /*31d0*/  STL [R1+0x98], R9 ;  /* 0x0000980901007387 */ /* 0x0009e80000100800 */
        /* <DEDUP_REMOVED lines=14> */
[----:B------:R-:W4:Y:S03]  /*32c0*/  LDL R19, [R1+0xd58] ;  /* 0x000d580001137983 */ /* 0x000f260000100800 */
[----:B------:R-:W-:-:S04]  /*32d0*/  IMAD.HI.U32 R8, R28, R7, RZ ;  /* 0x000000071c087227 */ /* 0x000fc800078e00ff */
[----:B------:R-:W-:Y:S01]  /*32e0*/  IMAD.MOV R8, RZ, RZ, -R8 ;  /* 0x000000ffff087224 */ /* 0x000fe200078e0a08 */
[----:B------:R-:W-:Y:S02]  /*32f0*/  IABS R4, R13 ;  /* 0x0000000d00047213 */ /* 0x000fe40000000000 */
[----:B------:R-:W4:Y:S03]  /*3300*/  LDL R13, [R1+0xd54] ;  /* 0x000d5400010d7983 */ /* 0x000f260000100800 */
[----:B-1----:R-:W-:-:S04]  /*3310*/  IMAD.HI.U32 R6, R28, R4, RZ ;  /* 0x000000041c067227 */ /* 0x002fc800078e00ff */
[----:B------:R-:W-:Y:S01]  /*3320*/  IMAD.MOV R6, RZ, RZ, -R6 ;  /* 0x000000ffff067224 */ /* 0x000fe200078e0a06 */
[----:B------:R-:W-:Y:S01]  /*3330*/  IABS R2, R14 ;  /* 0x0000000e00027213 */ /* 0x000fe20000000000 */
[C---:B------:R-:W-:Y:S01]  /*3340*/  IMAD R7, R29.reuse, R8, R7 ;  /* 0x000000081d077224 */ /* 0x040fe200078e0207 */
[----:B------:R-:W4:Y:S01]  /*3350*/  LDL R14, [R1+0xd4c] ;  /* 0x000d4c00010e7983 */ /* 0x000f220000100800 */
[----:B------:R-:W-:-:S03]  /*3360*/  IMAD R6, R29, R6, R4 ;  /* 0x000000061d067224 */ /* 0x000fc600078e0204 */
[----:B------:R3:W-:Y:S04]  /*3370*/  STL [R1+0x1cc], R0 ;  /* 0x0001cc0001007387 */ /* 0x0007e80000100800 */
[----:B------:R2:W-:Y:S04]  /*3380*/  STL [R1+0x8c], R9 ;  /* 0x00008c0901007387 */ /* 0x0005e80000100800 */
[----:B------:R4:W-:Y:S01]  /*3390*/  STL [R1+0x90], R7 ;  /* 0x0000900701007387 */ /* 0x0009e20000100800 */
[----:B---3--:R-:W-:-:S03]  /*33a0*/  IABS R0, R15 ;  /* 0x0000000f00007213 */ /* 0x008fc60000000000 */
[----:B------:R0:W-:Y:S01]  /*33b0*/  STL [R1+0x94], R6 ;  /* 0x0000940601007387 */ /* 0x0001e20000100800 */
[----:B------:R-:W-:-:S03]  /*33c0*/  IMAD.HI.U32 R5, R28, R2, RZ ;  /* 0x000000021c057227 */ /* 0x000fc600078e00ff */
[----:B------:R-:W3:Y:S01]  /*33d0*/  LDL R15, [R1+0xd48] ;  /* 0x000d4800010f7983 */ /* 0x000ee20000100800 */
[----:B------:R-:W-:-:S04]  /*33e0*/  IMAD.MOV R5, RZ, RZ, -R5 ;  /* 0x000000ffff057224 */ /* 0x000fc800078e0a05 */
[----:B------:R-:W-:-:S05]  /*33f0*/  IMAD R2, R29, R5, R2 ;  /* 0x000000051d027224 */ /* 0x000fca00078e0202 */
[----:B------:R1:W-:Y:S01]  /*3400*/  STL [R1+0x1c0], R2 ;  /* 0x0001c00201007387 */ /* 0x0003e20000100800 */
        /* <DEDUP_REMOVED lines=8> */
[C---:B------:R-:W-:Y:S02]  /*3490*/  IMAD R0, R29.reuse, R4, R0 ;  /* 0x000000041d007224 */ /* 0x040fe400078e0200 */
[----:B------:R-:W-:Y:S02]  /*34a0*/  IMAD.MOV R10, RZ, RZ, -R10 ;  /* 0x000000ffff0a7224 */ /* 0x000fe400078e0a0a */
[----:B------:R-:W-:Y:S02]  /*34b0*/  IMAD.MOV R8, RZ, RZ, -R8 ;  /* 0x000000ffff087224 */ /* 0x000fe400078e0a08 */
[C---:B------:R-:W-:Y:S02]  /*34c0*/  IMAD R9, R29.reuse, R10, R9 ;  /* 0x0000000a1d097224 */ /* 0x040fe400078e0209 */
[----:B------:R-:W-:Y:S01]  /*34d0*/  IMAD R7, R29, R8, R7 ;  /* 0x000000081d077224 */ /* 0x000fe200078e0207 */
[----:B------:R-:W-:Y:S02]  /*34e0*/  IABS R5, R19 ;  /* 0x0000001300057213 */ /* 0x000fe40000000000 */
[----:B------:R-:W4:Y:S03]  /*34f0*/  LDL R19, [R1+0xd38] ;  /* 0x000d380001137983 */ /* 0x000f260000100800 */
[----:B0-----:R-:W-:-:S04]  /*3500*/  IMAD.HI.U32 R6, R28, R5, RZ ;  /* 0x000000051c067227 */ /* 0x001fc800078e00ff */
[----:B------:R-:W-:Y:S01]  /*3510*/  IMAD.MOV R6, RZ, RZ, -R6 ;  /* 0x000000ffff067224 */ /* 0x000fe200078e0a06 */
[----:B-1----:R-:W-:-:S03]  /*3520*/  IABS R2, R13 ;  /* 0x0000000d00027213 */ /* 0x002fc60000000000 */
[----:B------:R-:W-:Y:S01]  /*3530*/  IMAD R6, R29, R6, R5 ;  /* 0x000000061d067224 */ /* 0x000fe200078e0205 */
[----:B------:R-:W4:Y:S01]  /*3540*/  LDL R13, [R1+0xd34] ;  /* 0x000d3400010d7983 */ /* 0x000f220000100800 */
[----:B------:R-:W-:-:S04]  /*3550*/  IMAD.HI.U32 R4, R28, R2, RZ ;  /* 0x000000021c047227 */ /* 0x000fc800078e00ff */
[----:B------:R-:W-:Y:S01]  /*3560*/  IMAD.MOV R4, RZ, RZ, -R4 ;  /* 0x000000ffff047224 */ /* 0x000fe200078e0a04 */
[----:B------:R0:W-:Y:S03]  /*3570*/  STL [R1+0x1b4], R0 ;  /* 0x0001b40001007387 */ /* 0x0001e60000100800 */
[----:B------:R-:W-:Y:S01]  /*3580*/  IMAD R2, R29, R4, R2 ;  /* 0x000000041d027224 */ /* 0x000fe200078e0202 */
[----:B------:R3:W-:Y:S04]  /*3590*/  STL [R1+0x88], R9 ;  /* 0x0000880901007387 */ /* 0x0007e80000100800 */
[----:B------:R2:W-:Y:S01]  /*35a0*/  STL [R1+0x194], R7 ;  /* 0x0001940701007387 */ /* 0x0005e20000100800 */
[----:B0-----:R-:W-:-:S03]  /*35b0*/  IABS R0, R14 ;  /* 0x0000000e00007213 */ /* 0x001fc60000000000 */
[----:B------:R0:W-:Y:S04]  /*35c0*/  STL [R1+0x198], R6 ;  /* 0x0001980601007387 */ /* 0x0001e80000100800 */
[----:B------:R-:W4:Y:S01]  /*35d0*/  LDL R14, [R1+0xd30] ;  /* 0x000d3000010e7983 */ /* 0x000f220000100800 */
[----:B---3--:R-:W-:-:S03]  /*35e0*/  IABS R9, R15 ;  /* 0x0000000f00097213 */ /* 0x008fc60000000000 */
[----:B------:R1:W-:Y:S04]  /*35f0*/  STL [R1+0x1a8], R2 ;  /* 0x0001a80201007387 */ /* 0x0003e80000100800 */
        /* <DEDUP_REMOVED lines=9> */
[----:B0-----:R-:W-:-:S04]  /*3690*/  IMAD.HI.U32 R6, R28, R4, RZ ;  /* 0x000000041c067227 */ /* 0x001fc800078e00ff */
[C---:B------:R-:W-:Y:S02]  /*36a0*/  IMAD R0, R29.reuse, R5, R0 ;  /* 0x000000051d007224 */ /* 0x040fe400078e0200 */
[----:B------:R-:W-:Y:S02]  /*36b0*/  IMAD.MOV R10, RZ, RZ, -R10 ;  /* 0x000000ffff0a7224 */ /* 0x000fe400078e0a0a */
[----:B------:R-:W-:Y:S02]  /*36c0*/  IMAD.MOV R8, RZ, RZ, -R8 ;  /* 0x000000ffff087224 */ /* 0x000fe400078e0a08 */
[----:B------:R-:W-:Y:S02]  /*36d0*/  IMAD.MOV R6, RZ, RZ, -R6 ;  /* 0x000000ffff067224 */ /* 0x000fe400078e0a06 */
[C---:B------:R-:W-:Y:S02]  /*36e0*/  IMAD R9, R29.reuse, R10, R9 ;  /* 0x0000000a1d097224 */ /* 0x040fe400078e0209 */
[----:B------:R-:W-:-:S02]  /*36f0*/  IMAD R7, R29, R8, R7 ;  /* 0x000000081d077224 */ /* 0x000fc400078e0207 */
[C---:B------:R-:W-:Y:S01]  /*3700*/  IMAD R6, R29.reuse, R6, R4 ;  /* 0x000000061d067224 */ /* 0x040fe200078e0204 */
[----:B-1----:R-:W-:Y:S02]  /*3710*/  IABS R2, R19 ;  /* 0x0000001300027213 */ /* 0x002fe40000000000 */
[----:B------:R-:W4:Y:S03]  /*3720*/  LDL R19, [R1+0xd1c] ;  /* 0x000d1c0001137983 */ /* 0x000f260000100800 */
[----:B------:R-:W-:Y:S01]  /*3730*/  IMAD.HI.U32 R5, R28, R2, RZ ;  /* 0x000000021c057227 */ /* 0x000fe200078e00ff */
[----:B------:R0:W-:Y:S03]  /*3740*/  STL [R1+0x1a0], R0 ;  /* 0x0001a00001007387 */ /* 0x0001e60000100800 */
[----:B------:R-:W-:Y:S01]  /*3750*/  IMAD.MOV R5, RZ, RZ, -R5 ;  /* 0x000000ffff057224 */ /* 0x000fe200078e0a05 */
[----:B------:R1:W-:Y:S03]  /*3760*/  STL [R1+0x168], R9 ;  /* 0x0001680901007387 */ /* 0x0003e60000100800 */
[----:B------:R-:W-:Y:S01]  /*3770*/  IMAD R2, R29, R5, R2 ;  /* 0x000000051d027224 */ /* 0x000fe200078e0202 */
[----:B0-----:R-:W-:-:S02]  /*3780*/  IABS R0, R13 ;  /* 0x0000000d00007213 */ /* 0x001fc40000000000 */
[----:B------:R-:W4:Y:S04]  /*3790*/  LDL R13, [R1+0xd20] ;  /* 0x000d2000010d7983 */ /* 0x000f280000100800 */
[----:B------:R3:W-:Y:S04]  /*37a0*/  STL [R1+0x16c], R7 ;  /* 0x00016c0701007387 */ /* 0x0007e80000100800 */
[----:B------:R-:W-:Y:S01]  /*37b0*/  STL [R1+0x174], R6 ;  /* 0x0001740601007387 */ /* 0x000fe20000100800 */
[----:B-1----:R-:W-:-:S03]  /*37c0*/  IABS R9, R14 ;  /* 0x0000000e00097213 */ /* 0x002fc60000000000 */
        /* <DEDUP_REMOVED lines=25> */
[----:B------:R1:W-:Y:S04]  /*3960*/  STL [R1+0x130], R7 ;  /* 0x0001300701007387 */ /* 0x0003e80000100800 */
[----:B------:R-:W-:Y:S04]  /*3970*/  STL [R1+0x134], R6 ;  /* 0x0001340601007387 */ /* 0x000fe80000100800 */
[----:B------:R-:W4:Y:S01]  /*3980*/  LDL R18, [R1+0xd04] ;  /* 0x000d040001127983 */ /* 0x000f220000100800 */
[----:B0-----:R-:W-:-:S03]  /*3990*/  IABS R0, R19 ;  /* 0x0000001300007213 */ /* 0x001fc60000000000 */
[----:B------:R2:W-:Y:S02]  /*39a0*/  STL [R1+0x154], R2 ;  /* 0x0001540201007387 */ /* 0x0005e40000100800 */
[----:B------:R-:W-:Y:S02]  /*39b0*/  IMAD.HI.U32 R5, R28, R0, RZ ;  /* 0x000000001c057227 */ /* 0x000fe400078e00ff */
[----:B------:R-:W4:Y:S01]  /*39c0*/  LDL R19, [R1+0xcf8] ;  /* 0x000cf80001137983 */ /* 0x000f220000100800 */
[----:B-1----:R-:W-:-:S03]  /*39d0*/  IABS R9, R13 ;  /* 0x0000000d00097213 */ /* 0x002fc60000000000 */
[----:B------:R-:W4:Y:S02]  /*39e0*/  LDL R13, [R1+0xd08] ;  /* 0x000d0800010d7983 */ /* 0x000f240000100800 */
[----:B------:R-:W-:-:S04]  /*39f0*/  IMAD.HI.U32 R10, R28, R9, RZ ;  /* 0x000000091c0a7227 */ /* 0x000fc800078e00ff */
[----:B------:R-:W-:Y:S02]  /*3a00*/  IMAD.MOV R5, RZ, RZ, -R5 ;  /* 0x000000ffff057224 */ /* 0x000fe400078e0a05 */
[----:B------:R-:W-:Y:S02]  /*3a10*/  IMAD.MOV R10, RZ, RZ, -R10 ;  /* 0x000000ffff0a7224 */ /* 0x000fe400078e0a0a */
[----:B------:R-:W-:Y:S01]  /*3a20*/  IMAD R0, R29, R5, R0 ;  /* 0x000000051d007224 */ /* 0x000fe200078e0200 */
[----:B------:R-:W-:Y:S02]  /*3a30*/  IABS R7, R14 ;  /* 0x0000000e00077213 */ /* 0x000fe40000000000 */
[----:B------:R-:W4:Y:S01]  /*3a40*/  LDL R14, [R1+0xcfc] ;  /* 0x000cfc00010e7983 */ /* 0x000f220000100800 */
[----:B---3--:R-:W-:-:S03]  /*3a50*/  IABS R4, R15 ;  /* 0x0000000f00047213 */ /* 0x008fc60000000000 */
[----:B------:R-:W3:Y:S01]  /*3a60*/  LDL R15, [R1+0xd00] ;  /* 0x000d0000010f7983 */ /* 0x000ee20000100800 */
[----:B------:R-:W-:-:S04]  /*3a70*/  IMAD.HI.U32 R8, R28, R7, RZ ;  /* 0x000000071c087227 */ /* 0x000fc800078e00ff */
[----:B------:R-:W-:Y:S02]  /*3a80*/  IMAD.MOV R8, RZ, RZ, -R8 ;  /* 0x000000ffff087224 */ /* 0x000fe400078e0a08 */
[C---:B------:R-:W-:Y:S02]  /*3a90*/  IMAD R9, R29.reuse, R10, R9 ;  /* 0x0000000a1d097224 */ /* 0x040fe400078e0209 */
[----:B------:R-:W-:Y:S01]  /*3aa0*/  IMAD R7, R29, R8, R7 ;  /* 0x000000081d077224 */ /* 0x000fe200078e0207 */
[----:B------:R4:W-:Y:S04]  /*3ab0*/  STL [R1+0x13c], R0 ;  /* 0x00013c0001007387 */ /* 0x0009e80000100800 */
[----:B------:R-:W-:Y:S01]  /*3ac0*/  STL [R1+0xe8], R9 ;  /* 0x0000e80901007387 */ /* 0x000fe20000100800 */
[----:B--2---:R-:W-:-:S03]  /*3ad0*/  IABS R2, R12 ;  /* 0x0000000c00027213 */ /* 0x004fc60000000000 */
[----:B------:R-:W2:Y:S04]  /*3ae0*/  LDL R12, [R1+0xcf4] ;  /* 0x000cf400010c7983 */ /* 0x000ea80000100800 */
[----:B------:R-:W-:Y:S01]  /*3af0*/  STL [R1+0xec], R7 ;  /* 0x0000ec0701007387 */ /* 0x000fe20000100800 */
[----:B----4-:R-:W-:-:S03]  /*3b00*/  IABS R0, R11 ;  /* 0x0000000b00007213 */ /* 0x010fc60000000000 */
[----:B------:R-:W4:Y:S01]  /*3b10*/  LDL R11, [R1+0xcf0] ;  /* 0x000cf000010b7983 */ /* 0x000f220000100800 */
[----:B------:R-:W-:-:S04]  /*3b20*/  IMAD.HI.U32 R6, R28, R4, RZ ;  /* 0x000000041c067227 */ /* 0x000fc800078e00ff */
[----:B------:R-:W-:-:S04]  /*3b30*/  IMAD.HI.U32 R5, R28, R2, RZ ;  /* 0x000000021c057227 */ /* 0x000fc800078e00ff */
[----:B------:R-:W-:Y:S02]  /*3b40*/  IMAD.MOV R6, RZ, RZ, -R6 ;  /* 0x000000ffff067224 */ /* 0x000fe400078e0a06 */
[----:B------:R-:W-:Y:S02]  /*3b50*/  IMAD.MOV R5, RZ, RZ, -R5 ;  /* 0x000000ffff057224 */ /* 0x000fe400078e0a05 */
[C---:B------:R-:W-:Y:S02]  /*3b60*/  IMAD R4, R29.reuse, R6, R4 ;  /* 0x000000061d047224 */ /* 0x040fe400078e0204 */
[----:B------:R-:W-:-:S03]  /*3b70*/  IMAD R2, R29, R5, R2 ;  /* 0x000000051d027224 */ /* 0x000fc600078e0202 */
[----:B------:R0:W-:Y:S04]  /*3b80*/  STL [R1+0xf4], R4 ;  /* 0x0000f40401007387 */ /* 0x0001e80000100800 */
[----:B------:R3:W-:Y:S01]  /*3b90*/  STL [R1+0x114], R2 ;  /* 0x0001140201007387 */ /* 0x0007e20000100800 */
[----:B0-----:R-:W-:-:S04]  /*3ba0*/  IMAD.HI.U32 R4, R28, R0, RZ ;  /* 0x000000001c047227 */ /* 0x001fc800078e00ff */
[----:B------:R-:W-:-:S04]  /*3bb0*/  IMAD.MOV R4, RZ, RZ, -R4 ;  /* 0x000000ffff047224 */ /* 0x000fc800078e0a04 */
[----:B------:R-:W-:Y:S01]  /*3bc0*/  IMAD R0, R29, R4, R0 ;  /* 0x000000041d007224 */ /* 0x000fe200078e0200 */
[----:B------:R-:W-:-:S05]  /*3bd0*/  IABS R9, R18 ;  /* 0x0000001200097213 */ /* 0x000fca0000000000 */
[C---:B------:R-:W-:Y:S01]  /*3be0*/  IMAD.HI.U32 R10, R28.reuse, R9, RZ ;  /* 0x000000091c0a7227 */ /* 0x040fe200078e00ff */
[----:B------:R-:W-:Y:S02]  /*3bf0*/  IABS R7, R13 ;  /* 0x0000000d00077213 */ /* 0x000fe40000000000 */
[----:B------:R-:W4:Y:S03]  /*3c00*/  LDL R13, [R1+0xcec] ;  /* 0x000cec00010d7983 */ /* 0x000f260000100800 */
[----:B------:R-:W-:-:S04]  /*3c10*/  IMAD.HI.U32 R8, R28, R7, RZ ;  /* 0x000000071c087227 */ /* 0x000fc800078e00ff */
[----:B------:R-:W-:Y:S02]  /*3c20*/  IMAD.MOV R10, RZ, RZ, -R10 ;  /* 0x000000ffff0a7224 */ /* 0x000fe400078e0a0a */
[----:B------:R-:W-:Y:S02]  /*3c30*/  IMAD.MOV R8, RZ, RZ, -R8 ;  /* 0x000000ffff087224 */ /* 0x000fe400078e0a08 */
[----:B------:R-:W-:Y:S01]  /*3c40*/  IMAD R9, R29, R10, R9 ;  /* 0x0000000a1d097224 */ /* 0x000fe200078e0209 */
[----:B------:R-:W-:Y:S02]  /*3c50*/  IABS R5, R14 ;  /* 0x0000000e00057213 */ /* 0x000fe40000000000 */
[----:B------:R-:W4:Y:S03]  /*3c60*/  LDL R14, [R1+0xce8] ;  /* 0x000ce800010e7983 */ /* 0x000f260000100800 */
[----:B------:R-:W-:Y:S01]  /*3c70*/  IMAD.HI.U32 R6, R28, R5, RZ ;  /* 0x000000051c067227 */ /* 0x000fe200078e00ff */
[----:B---3--:R-:W-:-:S03]  /*3c80*/  IABS R2, R15 ;  /* 0x0000000f00027213 */ /* 0x008fc60000000000 */
[----:B------:R-:W-:Y:S01]  /*3c90*/  IMAD.MOV R6, RZ, RZ, -R6 ;  /* 0x000000ffff067224 */ /* 0x000fe200078e0a06 */
[----:B------:R-:W3:Y:S01]  /*3ca0*/  LDL R15, [R1+0xce4] ;  /* 0x000ce400010f7983 */ /* 0x000ee20000100800 */
[----:B------:R-:W-:-:S04]  /*3cb0*/  IMAD.HI.U32 R4, R28, R2, RZ ;  /* 0x000000021c047227 */ /* 0x000fc800078e00ff */
[----:B------:R-:W-:Y:S02]  /*3cc0*/  IMAD.MOV R4, RZ, RZ, -R4 ;  /* 0x000000ffff047224 */ /* 0x000fe400078e0a04 */
[C---:B------:R-:W-:Y:S02]  /*3cd0*/  IMAD R8, R29.reuse, R8, R7 ;  /* 0x000000081d087224 */ /* 0x040fe400078e0207 */
[C---:B------:R-:W-:Y:S01]  /*3ce0*/  IMAD R5, R29.reuse, R6, R5 ;  /* 0x000000061d057224 */ /* 0x040fe200078e0205 */
[----:B------:R0:W-:Y:S01]  /*3cf0*/  STL [R1+0xfc], R0 ;  /* 0x0000fc0001007387 */ /* 0x0001e20000100800 */
[----:B------:R-:W-:-:S03]  /*3d00*/  IMAD R2, R29, R4, R2 ;  /* 0x000000041d027224 */ /* 0x000fc600078e0202 */
[----:B------:R-:W-:Y:S04]  /*3d10*/  STL [R1+0x38], R9 ;  /* 0x0000380901007387 */ /* 0x000fe80000100800 */
[----:B------:R-:W-:Y:S04]  /*3d20*/  STL [R1+0x34], R8 ;  /* 0x0000340801007387 */ /* 0x000fe80000100800 */
[----:B------:R4:W-:Y:S04]  /*3d30*/  STL [R1+0x30], R5 ;  /* 0x0000300501007387 */ /* 0x0009e80000100800 */
[----:B------:R1:W-:Y:S01]  /*3d40*/  STL [R1+0x2c], R2 ;  /* 0x00002c0201007387 */ /* 0x0003e20000100800 */
[----:B0-----:R-:W-:-:S02]  /*3d50*/  IABS R0, R19 ;  /* 0x0000001300007213 */ /* 0x001fc40000000000 */
[----:B--2---:R-:W-:Y:S01]  /*3d60*/  IABS R6, R12 ;  /* 0x0000000c00067213 */ /* 0x004fe20000000000 */
[----:B------:R-:W2:Y:S01]  /*3d70*/  LDL R17, [R1+0xce0] ;  /* 0x000ce00001117983 */ /* 0x000ea20000100800 */
[----:B----4-:R-:W-:-:S03]  /*3d80*/  IABS R5, R11 ;  /* 0x0000000b00057213 */ /* 0x010fc60000000000 */
[----:B------:R-:W4:Y:S04]  /*3d90*/  LDL R18, [R1+0xcdc] ;  /* 0x000cdc0001127983 */ /* 0x000f280000100800 */
[----:B------:R-:W2:Y:S01]  /*3da0*/  LDL R11, [R1+0xcd8] ;  /* 0x000cd800010b7983 */ /* 0x000ea20000100800 */
[----:B------:R-:W-:-:S03]  /*3db0*/  IMAD.HI.U32 R7, R28, R0, RZ ;  /* 0x000000001c077227 */ /* 0x000fc600078e00ff */
[----:B------:R-:W4:Y:S01]  /*3dc0*/  LDL R19, [R1+0xcd0] ;  /* 0x000cd00001137983 */ /* 0x000f220000100800 */
        /* <DEDUP_REMOVED lines=10> */
[----:B------:R-:W-:-:S04]  /*3e70*/  IMAD.HI.U32 R7, R28, R4, RZ ;  /* 0x000000041c077227 */ /* 0x000fc800078e00ff */
[----:B------:R-:W-:Y:S01]  /*3e80*/  IMAD.MOV R7, RZ, RZ, -R7 ;  /* 0x000000ffff077224 */ /* 0x000fe200078e0a07 */
[----:B------:R3:W-:Y:S03]  /*3e90*/  STL [R1+0x28], R0 ;  /* 0x0000280001007387 */ /* 0x0007e60000100800 */
[----:B------:R-:W-:Y:S01]  /*3ea0*/  IMAD R4, R29, R7, R4 ;  /* 0x000000071d047224 */ /* 0x000fe200078e0204 */
[----:B-1----:R-:W-:-:S05]  /*3eb0*/  IABS R2, R14 ;  /* 0x0000000e00027213 */ /* 0x002fca0000000000 */
[----:B------:R-:W-:Y:S01]  /*3ec0*/  IMAD.HI.U32 R10, R28, R2, RZ ;  /* 0x000000021c0a7227 */ /* 0x000fe200078e00ff */
[----:B------:R0:W-:Y:S03]  /*3ed0*/  STL [R1+0x24], R6 ;  /* 0x0000240601007387 */ /* 0x0001e60000100800 */
[----:B------:R-:W-:Y:S01]  /*3ee0*/  IMAD.MOV R10, RZ, RZ, -R10 ;  /* 0x000000ffff0a7224 */ /* 0x000fe200078e0a0a */
[----:B------:R-:W4:Y:S01]  /*3ef0*/  LDL R12, [R1+0xccc] ;  /* 0x000ccc00010c7983 */ /* 0x000f220000100800 */
[----:B---3--:R-:W-:-:S03]  /*3f00*/  IABS R0, R15 ;  /* 0x0000000f00007213 */ /* 0x008fc60000000000 */
[----:B------:R-:W-:Y:S01]  /*3f10*/  STL [R1+0x20], R5 ;  /* 0x0000200501007387 */ /* 0x000fe20000100800 */
[----:B0-----:R-:W-:-:S03]  /*3f20*/  IMAD R6, R29, R10, R2 ;  /* 0x0000000a1d067224 */ /* 0x001fc600078e0202 */
[----:B------:R-:W3:Y:S04]  /*3f30*/  LDL R14, [R1+0xcc8] ;  /* 0x000cc800010e7983 */ /* 0x000ee80000100800 */
[----:B------:R-:W-:Y:S04]  /*3f40*/  STL [R1+0x1c], R4 ;  /* 0x00001c0401007387 */ /* 0x000fe80000100800 */
[----:B------:R-:W3:Y:S04]  /*3f50*/  LDL R15, [R1+0xcc4] ;  /* 0x000cc400010f7983 */ /* 0x000ee80000100800 */
[----:B------:R2:W-:Y:S02]  /*3f60*/  STL [R1+0x18], R6 ;  /* 0x0000180601007387 */ /* 0x0005e40000100800 */
[----:B--2---:R-:W-:-:S02]  /*3f70*/  IABS R6, R11 ;  /* 0x0000000b00067213 */ /* 0x004fc40000000000 */
[----:B------:R-:W2:Y:S01]  /*3f80*/  LDL R11, [R1+0xcc0] ;  /* 0x000cc000010b7983 */ /* 0x000ea20000100800 */
[----:B------:R-:W-:Y:S01]  /*3f90*/  IMAD.HI.U32 R5, R28, R0, RZ ;  /* 0x000000001c057227 */ /* 0x000fe200078e00ff */
[----:B------:R-:W-:-:S03]  /*3fa0*/  IABS R2, R17 ;  /* 0x0000001100027213 */ /* 0x000fc60000000000 */
[----:B------:R-:W-:Y:S01]  /*3fb0*/  IMAD.MOV R7, RZ, RZ, -R5 ;  /* 0x000000ffff077224 */ /* 0x000fe200078e0a05 */
[----:B----4-:R-:W-:Y:S01]  /*3fc0*/  IABS R4, R18 ;  /* 0x0000001200047213 */ /* 0x010fe20000000000 */
[----:B------:R-:W-:Y:S02]  /*3fd0*/  IMAD.MOV.U32 R5, RZ, RZ, R6 ;  /* 0x000000ffff057224 */ /* 0x000fe400078e0006 */
[----:B------:R-:W-:Y:S02]  /*3fe0*/  IMAD R6, R29, R7, R0 ;  /* 0x000000071d067224 */ /* 0x000fe400078e0200 */
[----:B------:R-:W-:-:S04]  /*3ff0*/  IMAD.HI.U32 R9, R28, R2, RZ ;  /* 0x000000021c097227 */ /* 0x000fc800078e00ff */
[----:B------:R-:W-:-:S04]  /*4000*/  IMAD.HI.U32 R7, R28, R5, RZ ;  /* 0x000000051c077227 */ /* 0x000fc800078e00ff */
[----:B------:R-:W-:Y:S02]  /*4010*/  IMAD.MOV R9, RZ, RZ, -R9 ;  /* 0x000000ffff097224 */ /* 0x000fe400078e0a09 */
[----:B------:R-:W-:Y:S02]  /*4020*/  IMAD.MOV R7, RZ, RZ, -R7 ;  /* 0x000000ffff077224 */ /* 0x000fe400078e0a07 */
[----:B------:R-:W-:Y:S01]  /*4030*/  IMAD R2, R29, R9, R2 ;  /* 0x000000091d027224 */ /* 0x000fe200078e0202 */
[----:B------:R-:W-:Y:S02]  /*4040*/  IABS R8, R13 ;  /* 0x0000000d00087213 */ /* 0x000fe40000000000 */
[----:B------:R-:W4:Y:S03]  /*4050*/  LDL R13, [R1+0xcbc] ;  /* 0x000cbc00010d7983 */ /* 0x000f260000100800 */
[----:B------:R-:W-:-:S02]  /*4060*/  IMAD.MOV.U32 R0, RZ, RZ, R8 ;  /* 0x000000ffff007224 */ /* 0x000fc400078e0008 */
[----:B------:R-:W-:-:S04]  /*4070*/  IMAD.HI.U32 R8, R28, R4, RZ ;  /* 0x000000041c087227 */ /* 0x000fc800078e00ff */
[----:B------:R-:W-:-:S04]  /*4080*/  IMAD.HI.U32 R10, R28, R0, RZ ;  /* 0x000000001c0a7227 */ /* 0x000fc800078e00ff */
[----:B------:R-:W-:Y:S02]  /*4090*/  IMAD.MOV R8, RZ, RZ, -R8 ;  /* 0x000000ffff087224 */ /* 0x000fe400078e0a08 */
[----:B------:R-:W-:Y:S02]  /*40a0*/  IMAD.MOV R10, RZ, RZ, -R10 ;  /* 0x000000ffff0a7224 */ /* 0x000fe400078e0a0a */
[C---:B------:R-:W-:Y:S02]  /*40b0*/  IMAD R8, R29.reuse, R8, R4 ;  /* 0x000000081d087224 */ /* 0x040fe400078e0204 */
[C---:B------:R-:W-:Y:S01]  /*40c0*/  IMAD R4, R29.reuse, R7, R5 ;  /* 0x000000071d047224 */ /* 0x040fe200078e0205 */
[----:B------:R0:W-:Y:S01]  /*40d0*/  STL [R1+0x14], R6 ;  /* 0x0000140601007387 */ /* 0x0001e20000100800 */
[----:B------:R-:W-:-:S03]  /*40e0*/  IMAD R0, R29, R10, R0 ;  /* 0x0000000a1d007224 */ /* 0x000fc600078e0200 */
[----:B------:R1:W-:Y:S04]  /*40f0*/  STL [R1+0x10], R2 ;  /* 0x0000100201007387 */ /* 0x0003e80000100800 */
[----:B------:R-:W-:Y:S01]  /*4100*/  STL [R1+0xc], R8 ;  /* 0x00000c0801007387 */ /* 0x000fe20000100800 */
[----:B------:R-:W-:-:S03]  /*4110*/  IABS R27, R12 ;  /* 0x0000000c001b7213 */ /* 0x000fc60000000000 */
[----:B------:R-:W-:Y:S04]  /*4120*/  STL [R1+0x8], R4 ;  /* 0x0000080401007387 */ /* 0x000fe80000100800 */
[----:B------:R0:W-:Y:S01]  /*4130*/  STL [R1+0x4], R0 ;  /* 0x0000040001007387 */ /* 0x0001e20000100800 */
[----:B---3--:R-:W-:-:S03]  /*4140*/  IABS R26, R14 ;  /* 0x0000000e001a7213 */ /* 0x008fc60000000000 */
[----:B------:R-:W3:Y:S04]  /*4150*/  LDL R12, [R1+0xcb8] ;  /* 0x000cb800010c7983 */ /* 0x000ee80000100800 */
[----:B------:R-:W3:Y:S01]  /*4160*/  LDL R14, [R1+0xcb4] ;  /* 0x000cb400010e7983 */ /* 0x000ee20000100800 */
[----:B------:R-:W-:-:S03]  /*4170*/  IABS R25, R15 ;  /* 0x0000000f00197213 */ /* 0x000fc60000000000 */
[----:B------:R-:W3:Y:S01]  /*4180*/  LDL R15, [R1+0xcb0] ;  /* 0x000cb000010f7983 */ /* 0x000ee20000100800 */
[----:B--2---:R-:W-:-:S03]  /*4190*/  IABS R24, R11 ;  /* 0x0000000b00187213 */ /* 0x004fc60000000000 */
[----:B------:R-:W2:Y:S01]  /*41a0*/  LDL R11, [R1+0xcac] ;  /* 0x000cac00010b7983 */ /* 0x000ea20000100800 */
[----:B0-----:R-:W-:-:S05]  /*41b0*/  IABS R6, R19 ;  /* 0x0000001300067213 */ /* 0x001fca0000000000 */
[----:B-1----:R-:W-:-:S04]  /*41c0*/  IMAD.HI.U32 R2, R28, R6, RZ ;  /* 0x000000061c027227 */ /* 0x002fc800078e00ff */
[----:B------:R-:W-:-:S04]  /*41d0*/  IMAD.MOV R2, RZ, RZ, -R2 ;  /* 0x000000ffff027224 */ /* 0x000fc800078e0a02 */
[----:B------:R-:W-:Y:S02]  /*41e0*/  IMAD R0, R29, R2, R6 ;  /* 0x000000021d007224 */ /* 0x000fe400078e0206 */
[----:B------:R-:W-:-:S03]  /*41f0*/  IMAD.HI.U32 R4, R28, R27, RZ ;  /* 0x0000001b1c047227 */ /* 0x000fc600078e00ff */
[----:B------:R0:W-:Y:S01]  /*4200*/  STL [R1], R0 ;  /* 0x0000000001007387 */ /* 0x0001e20000100800 */
        /* <DEDUP_REMOVED lines=11> */
[----:B----4-:R-:W-:Y:S02]  /*42c0*/  IABS R23, R13 ;  /* 0x0000000d00177213 */ /* 0x010fe40000000000 */
[----:B------:R-:W4:Y:S04]  /*42d0*/  LDL R13, [R1+0xca8] ;  /* 0x000ca800010d7983 */ /* 0x000f280000100800 */
[----:B------:R-:W-:Y:S04]  /*42e0*/  STL [R1+0x102c], R27 ;  /* 0x00102c1b01007387 */ /* 0x000fe80000100800 */
[----:B------:R-:W-:Y:S04]  /*42f0*/  STL [R1+0x1010], R26 ;  /* 0x0010101a01007387 */ /* 0x000fe80000100800 */
[----:B------:R-:W-:Y:S04]  /*4300*/  STL [R1+0x100c], R25 ;  /* 0x00100c1901007387 */ /* 0x000fe80000100800 */
[----:B------:R-:W-:Y:S01]  /*4310*/  STL [R1+0x1008], R24 ;  /* 0x0010081801007387 */ /* 0x000fe20000100800 */
[----:B---3--:R-:W-:-:S03]  /*4320*/  IABS R22, R12 ;  /* 0x0000000c00167213 */ /* 0x008fc60000000000 */
[----:B------:R-:W3:Y:S01]  /*4330*/  LDL R12, [R1+0xca4] ;  /* 0x000ca400010c7983 */ /* 0x000ee20000100800 */
[----:B------:R-:W-:-:S03]  /*4340*/  IABS R21, R14 ;  /* 0x0000000e00157213 */ /* 0x000fc60000000000 */
[----:B------:R-:W3:Y:S01]  /*4350*/  LDL R14, [R1+0xca0] ;  /* 0x000ca000010e7983 */ /* 0x000ee20000100800 */
[----:B------:R-:W-:-:S03]  /*4360*/  IABS R20, R15 ;  /* 0x0000000f00147213 */ /* 0x000fc60000000000 */
[----:B------:R-:W3:Y:S01]  /*4370*/  LDL R15, [R1+0xc9c] ;  /* 0x000c9c00010f7983 */ /* 0x000ee20000100800 */
[----:B--2---:R-:W-:-:S03]  /*4380*/  IABS R19, R11 ;  /* 0x0000000b00137213 */ /* 0x004fc60000000000 */
[----:B------:R-:W2:Y:S01]  /*4390*/  LDL R11, [R1+0xc98] ;  /* 0x000c9800010b7983 */ /* 0x000ea20000100800 */
[----:B------:R-:W-:-:S04]  /*43a0*/  IMAD.HI.U32 R0, R28, R23, RZ ;  /* 0x000000171c007227 */ /* 0x000fc800078e00ff */
[----:B------:R-:W-:Y:S02]  /*43b0*/  IMAD.MOV R0, RZ, RZ, -R0 ;  /* 0x000000ffff007224 */ /* 0x000fe400078e0a00 */
[----:B------:R-:W-:-:S04]  /*43c0*/  IMAD.HI.U32 R4, R28, R22, RZ ;  /* 0x000000161c047227 */ /* 0x000fc800078e00ff */
[----:B------:R-:W-:Y:S02]  /*43d0*/  IMAD R23, R29, R0, R23 ;  /* 0x000000001d177224 */ /* 0x000fe400078e0217 */
[----:B------:R-:W-:-:S04]  /*43e0*/  IMAD.HI.U32 R2, R28, R21, RZ ;  /* 0x000000151c027227 */ /* 0x000fc800078e00ff */
[----:B------:R-:W-:-:S04]  /*43f0*/  IMAD.HI.U32 R0, R28, R20, RZ ;  /* 0x000000141c007227 */ /* 0x000fc800078e00ff */
[----:B------:R-:W-:-:S04]  /*4400*/  IMAD.HI.U32 R5, R28, R19, RZ ;  /* 0x000000131c057227 */ /* 0x000fc800078e00ff */
[----:B------:R-:W-:Y:S02]  /*4410*/  IMAD.MOV R4, RZ, RZ, -R4 ;  /* 0x000000ffff047224 */ /* 0x000fe400078e0a04 */
[----:B------:R-:W-:Y:S02]  /*4420*/  IMAD.MOV R2, RZ, RZ, -R2 ;  /* 0x000000ffff027224 */ /* 0x000fe400078e0a02 */
[----:B------:R-:W-:Y:S02]  /*4430*/  IMAD.MOV R0, RZ, RZ, -R0 ;  /* 0x000000ffff007224 */ /* 0x000fe400078e0a00 */
[----:B------:R-:W-:Y:S01]  /*4440*/  IMAD.MOV R5, RZ, RZ, -R5 ;  /* 0x000000ffff057224 */ /* 0x000fe200078e0a05 */
[----:B------:R-:W-:Y:S01]  /*4450*/  STL [R1+0x1004], R23 ;  /* 0x0010041701007387 */ /* 0x000fe20000100800 */
[C---:B------:R-:W-:Y:S02]  /*4460*/  IMAD R22, R29.reuse, R4, R22 ;  /* 0x000000041d167224 */ /* 0x040fe400078e0216 */
[----:B------:R-:W-:-:S02]  /*4470*/  IMAD R21, R29, R2, R21 ;  /* 0x000000021d157224 */ /* 0x000fc400078e0215 */
[C---:B------:R-:W-:Y:S02]  /*4480*/  IMAD R20, R29.reuse, R0, R20 ;  /* 0x000000001d147224 */ /* 0x040fe400078e0214 */
[----:B------:R-:W-:Y:S01]  /*4490*/  IMAD R19, R29, R5, R19 ;  /* 0x000000051d137224 */ /* 0x000fe200078e0213 */
[----:B----4-:R-:W-:Y:S02]  /*44a0*/  IABS R18, R13 ;  /* 0x0000000d00127213 */ /* 0x010fe40000000000 */
[----:B------:R-:W4:Y:S04]  /*44b0*/  LDL R13, [R1+0xc94] ;  /* 0x000c9400010d7983 */ /* 0x000f280000100800 */
[----:B------:R0:W-:Y:S01]  /*44c0*/  STL [R1+0x1000], R22 ;  /* 0x0010001601007387 */ /* 0x0001e20000100800 */
[----:B------:R-:W-:-:S03]  /*44d0*/  IMAD.HI.U32 R0, R28, R18, RZ ;  /* 0x000000121c007227 */ /* 0x000fc600078e00ff */
[----:B------:R-:W-:Y:S04]  /*44e0*/  STL [R1+0xffc], R21 ;  /* 0x000ffc1501007387 */ /* 0x000fe80000100800 */
[----:B------:R-:W-:Y:S04]  /*44f0*/  STL [R1+0x1014], R20 ;  /* 0x0010141401007387 */ /* 0x000fe80000100800 */
[----:B------:R-:W-:Y:S01]  /*4500*/  STL [R1+0x1018], R19 ;  /* 0x0010181301007387 */ /* 0x000fe20000100800 */
[----:B------:R-:W-:-:S03]  /*4510*/  IMAD.MOV R0, RZ, RZ, -R0 ;  /* 0x000000ffff007224 */ /* 0x000fc600078e0a00 */
[----:B------:R-:W4:Y:S04]  /*4520*/  LDL R7, [R1+0xc88] ;  /* 0x000c880001077983 */ /* 0x000f280000100800 */
[----:B------:R-:W4:Y:S01]  /*4530*/  LDL R9, [R1+0xc84] ;  /* 0x000c840001097983 */ /* 0x000f220000100800 */
[----:B------:R-:W-:Y:S01]  /*4540*/  IMAD R18, R29, R0, R18 ;  /* 0x000000001d127224 */ /* 0x000fe200078e0212 */
[----:B---3--:R-:W-:Y:S02]  /*4550*/  IABS R17, R12 ;  /* 0x0000000c00117213 */ /* 0x008fe40000000000 */
[----:B------:R-:W3:Y:S01]  /*4560*/  LDL R12, [R1+0xc90] ;  /* 0x000c9000010c7983 */ /* 0x000ee20000100800 */
[----:B------:R-:W-:Y:S02]  /*4570*/  IABS R16, R14 ;  /* 0x0000000e00107213 */ /* 0x000fe40000000000 */
[----:B------:R-:W-:Y:S01]  /*4580*/  IMAD.HI.U32 R4, R28, R17, RZ ;  /* 0x000000111c047227 */ /* 0x000fe200078e00ff */
[----:B------:R-:W-:-:S03]  /*4590*/  IABS R15, R15 ;  /* 0x0000000f000f7213 */ /* 0x000fc60000000000 */
        /* <DEDUP_REMOVED lines=8> */
[----:B--2---:R-:W-:-:S02]  /*4620*/  IABS R14, R11 ;  /* 0x0000000b000e7213 */ /* 0x004fc40000000000 */
[----:B------:R-:W2:Y:S03]  /*4630*/  LDL R11, [R1+0xc8c] ;  /* 0x000c8c00010b7983 */ /* 0x000ea60000100800 */
[----:B------:R-:W-:Y:S01]  /*4640*/  IMAD.HI.U32 R5, R28, R14, RZ ;  /* 0x0000000e1c057227 */ /* 0x000fe200078e00ff */
[----:B------:R-:W-:Y:S03]  /*4650*/  STL [R1+0x101c], R18 ;  /* 0x00101c1201007387 */ /* 0x000fe60000100800 */
[----:B------:R-:W-:Y:S01]  /*4660*/  IMAD.MOV R5, RZ, RZ, -R5 ;  /* 0x000000ffff057224 */ /* 0x000fe200078e0a05 */
[----:B------:R-:W2:Y:S03]  /*4670*/  LDL R8, [R1+0xc80] ;  /* 0x000c800001087983 */ /* 0x000ea60000100800 */
[----:B------:R-:W-:Y:S01]  /*4680*/  IMAD R14, R29, R5, R14 ;  /* 0x000000051d0e7224 */ /* 0x000fe200078e020e */
[----:B0-----:R-:W2:Y:S04]  /*4690*/  LDL.LU R22, [R1+0x250] ;  /* 0x0002500001167983 */ /* 0x001ea80000300800 */
[----:B------:R-:W-:Y:S04]  /*46a0*/  STL [R1+0x1020], R17 ;  /* 0x0010201101007387 */ /* 0x000fe80000100800 */
[----:B------:R-:W-:Y:S04]  /*46b0*/  STL [R1+0x1024], R16 ;  /* 0x0010241001007387 */ /* 0x000fe80000100800 */
[----:B------:R-:W-:Y:S04]  /*46c0*/  STL [R1+0x1028], R15 ;  /* 0x0010280f01007387 */ /* 0x000fe80000100800 */
[----:B------:R-:W-:Y:S04]  /*46d0*/  STL [R1+0x1030], R14 ;  /* 0x0010300e01007387 */ /* 0x000fe80000100800 */
[----:B------:R-:W2:Y:S04]  /*46e0*/  LDL R27, [R1+0xc70] ;  /* 0x000c7000011b7983 */ /* 0x000ea80000100800 */
[----:B------:R-:W2:Y:S04]  /*46f0*/  LDL R26, [R1+0xc74] ;  /* 0x000c7400011a7983 */ /* 0x000ea80000100800 */
[----:B------:R-:W2:Y:S01]  /*4700*/  LDL R6, [R1+0xc78] ;  /* 0x000c780001067983 */ /* 0x000ea20000100800 */
[----:B----4-:R-:W-:-:S05]  /*4710*/  IABS R13, R13 ;  /* 0x0000000d000d7213 */ /* 0x010fca0000000000 */
[----:B------:R-:W-:-:S04]  /*4720*/  IMAD.HI.U32 R0, R28, R13, RZ ;  /* 0x0000000d1c007227 */ /* 0x000fc800078e00ff */
[----:B------:R-:W-:-:S04]  /*4730*/  IMAD.MOV R0, RZ, RZ, -R0 ;  /* 0x000000ffff007224 */ /* 0x000fc800078e0a00 */
[----:B------:R-:W-:Y:S01]  /*4740*/  IMAD R13, R29, R0, R13 ;  /* 0x000000001d0d7224 */ /* 0x000fe200078e020d */
[----:B------:R-:W-:Y:S02]  /*4750*/  IABS R10, R7 ;  /* 0x00000007000a7213 */ /* 0x000fe40000000000 */
[----:B------:R-:W4:Y:S01]  /*4760*/  LDL R7, [R1+0xc7c] ;  /* 0x000c7c0001077983 */ /* 0x000f220000100800 */
[----:B------:R-:W-:Y:S02]  /*4770*/  IABS R9, R9 ;  /* 0x0000000900097213 */ /* 0x000fe40000000000 */
[----:B------:R-:W-:-:S04]  /*4780*/  IMAD.HI.U32 R0, R28, R10, RZ ;  /* 0x0000000a1c007227 */ /* 0x000fc800078e00ff */
[----:B------:R-:W-:Y:S01]  /*4790*/  IMAD.HI.U32 R5, R28, R9, RZ ;  /* 0x000000091c057227 */ /* 0x000fe200078e00ff */
[----:B---3--:R-:W-:-:S05]  /*47a0*/  IABS R12, R12 ;  /* 0x0000000c000c7213 */ /* 0x008fca0000000000 */
[----:B------:R-:W-:-:S04]  /*47b0*/  IMAD.HI.U32 R4, R28, R12, RZ ;  /* 0x0000000c1c047227 */ /* 0x000fc800078e00ff */
[----:B------:R-:W-:Y:S02]  /*47c0*/  IMAD.MOV R4, RZ, RZ, -R4 ;  /* 0x000000ffff047224 */ /* 0x000fe400078e0a04 */
[----:B------:R-:W-:Y:S02]  /*47d0*/  IMAD.MOV R0, RZ, RZ, -R0 ;  /* 0x000000ffff007224 */ /* 0x000fe400078e0a00 */
[----:B------:R-:W-:Y:S02]  /*47e0*/  IMAD.MOV R5, RZ, RZ, -R5 ;  /* 0x000000ffff057224 */ /* 0x000fe400078e0a05 */
[C---:B------:R-:W-:Y:S02]  /*47f0*/  IMAD R12, R29.reuse, R4, R12 ;  /* 0x000000041d0c7224 */ /* 0x040fe400078e020c */
[C---:B------:R-:W-:Y:S01]  /*4800*/  IMAD R10, R29.reuse, R0, R10 ;  /* 0x000000001d0a7224 */ /* 0x040fe200078e020a */
[----:B------:R-:W-:Y:S01]  /*4810*/  STL [R1+0x1034], R13 ;  /* 0x0010340d01007387 */ /* 0x000fe20000100800 */
[----:B------:R-:W-:-:S03]  /*4820*/  IMAD R9, R29, R5, R9 ;  /* 0x000000051d097224 */ /* 0x000fc600078e0209 */
[----:B------:R-:W-:Y:S01]  /*4830*/  STL [R1+0x1038], R12 ;  /* 0x0010380c01007387 */ /* 0x000fe20000100800 */
[----:B--2---:R-:W-:-:S05]  /*4840*/  IABS R11, R11 ;  /* 0x0000000b000b7213 */ /* 0x004fca0000000000 */
[----:B------:R-:W-:-:S04]  /*4850*/  IMAD.HI.U32 R2, R28, R11, RZ ;  /* 0x0000000b1c027227 */ /* 0x000fc800078e00ff */
[----:B------:R-:W-:Y:S01]  /*4860*/  IMAD.MOV R2, RZ, RZ, -R2 ;  /* 0x000000ffff027224 */ /* 0x000fe200078e0a02 */
[----:B------:R-:W-:-:S03]  /*4870*/  IABS R8, R8 ;  /* 0x0000000800087213 */ /* 0x000fc60000000000 */
[----:B------:R-:W-:Y:S02]  /*4880*/  IMAD R11, R29, R2, R11 ;  /* 0x000000021d0b7224 */ /* 0x000fe400078e020b */
[----:B------:R-:W-:-:S03]  /*4890*/  IMAD.HI.U32 R0, R28, R8, RZ ;  /* 0x000000081c007227 */ /* 0x000fc600078e00ff */
[----:B------:R-:W-:Y:S01]  /*48a0*/  STL [R1+0x103c], R11 ;  /* 0x00103c0b01007387 */ /* 0x000fe20000100800 */
[----:B------:R-:W-:-:S03]  /*48b0*/  IMAD.MOV R0, RZ, RZ, -R0 ;  /* 0x000000ffff007224 */ /* 0x000fc600078e0a00 */
[----:B------:R-:W-:Y:S04]  /*48c0*/  STL [R1+0x1040], R10 ;  /* 0x0010400a01007387 */ /* 0x000fe80000100800 */
[----:B------:R0:W-:Y:S04]  /*48d0*/  STL [R1+0x1044], R9 ;  /* 0x0010440901007387 */ /* 0x0001e80000100800 */
[----:B------:R-:W2:Y:S01]  /*48e0*/  LDL.LU R23, [R1+0x78] ;  /* 0x0000780001177983 */ /* 0x000ea20000300800 */
[----:B------:R-:W-:-:S03]  /*48f0*/  IABS R4, R27 ;  /* 0x0000001b00047213 */ /* 0x000fc60000000000 */
[----:B------:R-:W3:Y:S01]  /*4900*/  LDL.LU R24, [R1+0x74] ;  /* 0x0000740001187983 */ /* 0x000ee20000300800 */
[----:B------:R-:W-:-:S03]  /*4910*/  IMAD R8, R29, R0, R8 ;  /* 0x000000001d087224 */ /* 0x000fc600078e0208 */
[----:B------:R-:W3:Y:S04]  /*4920*/  LDL.LU R25, [R1+0x70] ;  /* 0x0000700001197983 */ /* 0x000ee80000300800 */
[----:B------:R-:W3:Y:S04]  /*4930*/  LDL R27, [R1+0xc64] ;  /* 0x000c6400011b7983 */ /* 0x000ee80000100800 */
[----:B0-----:R-:W3:Y:S01]  /*4940*/  LDL.LU R9, [R1+0x68] ;  /* 0x0000680001097983 */ /* 0x001ee20000300800 */
[----:B------:R-:W-:-:S03]  /*4950*/  IABS R5, R26 ;  /* 0x0000001a00057213 */ /* 0x000fc60000000000 */
[----:B------:R-:W3:Y:S04]  /*4960*/  LDL.LU R13, [R1+0x64] ;  /* 0x00006400010d7983 */ /* 0x000ee80000300800 */
[----:B------:R-:W3:Y:S04]  /*4970*/  LDL.LU R14, [R1+0x60] ;  /* 0x00006000010e7983 */ /* 0x000ee80000300800 */
[----:B------:R-:W3:Y:S04]  /*4980*/  LDL.LU R15, [R1+0x5c] ;  /* 0x00005c00010f7983 */ /* 0x000ee80000300800 */
[----:B------:R-:W3:Y:S04]  /*4990*/  LDL.LU R16, [R1+0x58] ;  /* 0x0000580001107983 */ /* 0x000ee80000300800 */
[----:B------:R-:W3:Y:S04]  /*49a0*/  LDL.LU R26, [R1+0x54] ;  /* 0x00005400011a7983 */ /* 0x000ee80000300800 */
[----:B------:R0:W-:Y:S04]  /*49b0*/  STL [R1+0x1048], R8 ;  /* 0x0010480801007387 */ /* 0x0001e80000100800 */
[----:B0-----:R-:W3:Y:S01]  /*49c0*/  LDL.LU R8, [R1+0x6c] ;  /* 0x00006c0001087983 */ /* 0x001ee20000300800 */
[----:B------:R-:W-:-:S04]  /*49d0*/  IABS R21, c[0x0][0x178] ;  /* 0x00005e0000157a13 */ /* 0x000fc80000000000 */
[----:B------:R-:W-:Y:S02]  /*49e0*/  ISETP.GT.U32.AND P0, PT, R21, R22, PT ;  /* 0x000000161500720c */ /* 0x000fe40003f04070 */
[----:B------:R-:W-:Y:S02]  /*49f0*/  ISETP.GT.U32.AND P3, PT, R29, R3, PT ;  /* 0x000000031d00720c */ /* 0x000fe40003f64070 */
[----:B----4-:R-:W-:-:S09]  /*4a00*/  IABS R7, R7 ;  /* 0x0000000700077213 */ /* 0x010fd20000000000 */
[----:B------:R-:W-:-:S05]  /*4a10*/  @!P0 IMAD.IADD R22, R22, 0x1, -R21 ;  /* 0x0000000116168824 */ /* 0x000fca00078e0a15 */
[----:B------:R-:W-:Y:S01]  /*4a20*/  ISETP.GT.U32.AND P0, PT, R21, R22, PT ;  /* 0x000000161500720c */ /* 0x000fe20003f04070 */
[----:B------:R-:W-:-:S04]  /*4a30*/  IMAD.HI.U32 R0, R28, R7, RZ ;  /* 0x000000071c007227 */ /* 0x000fc800078e00ff */
[----:B------:R-:W-:Y:S02]  /*4a40*/  @!P3 IMAD.IADD R3, R3, 0x1, -R29 ;  /* 0x000000010303b824 */ /* 0x000fe400078e0a1d */
[----:B------:R-:W-:Y:S01]  /*4a50*/  IMAD.MOV R0, RZ, RZ, -R0 ;  /* 0x000000ffff007224 */ /* 0x000fe200078e0a00 */
[----:B------:R-:W-:-:S03]  /*4a60*/  IABS R6, R6 ;  /* 0x0000000600067213 */ /* 0x000fc60000000000 */
[----:B------:R-:W-:Y:S02]  /*4a70*/  IMAD R7, R29, R0, R7 ;  /* 0x000000001d077224 */ /* 0x000fe400078e0207 */
[----:B------:R-:W-:Y:S02]  /*4a80*/  @!P0 IMAD.IADD R22, R22, 0x1, -R21 ;  /* 0x0000000116168824 */ /* 0x000fe400078e0a15 */
[C---:B------:R-:W-:Y:S01]  /*4a90*/  IMAD.HI.U32 R2, R28.reuse, R6, RZ ;  /* 0x000000061c027227 */ /* 0x040fe200078e00ff */
[----:B------:R-:W-:Y:S03]  /*4aa0*/  STL [R1+0x104c], R7 ;  /* 0x00104c0701007387 */ /* 0x000fe60000100800 */
[----:B------:R-:W-:Y:S01]  /*4ab0*/  IMAD.HI.U32 R11, R28, R4, RZ ;  /* 0x000000041c0b7227 */ /* 0x000fe200078e00ff */
[----:B------:R0:W-:Y:S04]  /*4ac0*/  STL [R1+0x250], R22 ;  /* 0x0002501601007387 */ /* 0x0001e80000100800 */
[----:B------:R-:W4:Y:S01]  /*4ad0*/  LDL.LU R17, [R1+0x50] ;  /* 0x0000500001117983 */ /* 0x000f220000300800 */
[----:B------:R-:W-:-:S02]  /*4ae0*/  IMAD.MOV R10, RZ, RZ, -R2 ;  /* 0x000000ffff0a7224 */ /* 0x000fc400078e0a02 */
[----:B------:R-:W-:Y:S01]  /*4af0*/  IMAD.MOV R2, RZ, RZ, -R11 ;  /* 0x000000ffff027224 */ /* 0x000fe200078e0a0b */
[----:B------:R-:W4:Y:S03]  /*4b00*/  LDL.LU R18, [R1+0x4c] ;  /* 0x00004c0001127983 */ /* 0x000f260000300800 */
[C---:B------:R-:W-:Y:S01]  /*4b10*/  IMAD R4, R29.reuse, R2, R4 ;  /* 0x000000021d047224 */ /* 0x040fe200078e0204 */
[----:B------:R-:W4:Y:S01]  /*4b20*/  LDL.LU R19, [R1+0x48] ;  /* 0x0000480001137983 */ /* 0x000f220000300800 */
[----:B------:R-:W-:-:S03]  /*4b30*/  IMAD R6, R29, R10, R6 ;  /* 0x0000000a1d067224 */ /* 0x000fc600078e0206 */
[----:B------:R-:W4:Y:S04]  /*4b40*/  LDL.LU R20, [R1+0x44] ;  /* 0x0000440001147983 */ /* 0x000f280000300800 */
[----:B0-----:R-:W4:Y:S01]  /*4b50*/  LDL.LU R22, [R1+0x40] ;  /* 0x0000400001167983 */ /* 0x001f220000300800 */
[----:B------:R-:W-:-:S04]  /*4b60*/  IMAD.HI.U32 R12, R28, R5, RZ ;  /* 0x000000051c0c7227 */ /* 0x000fc800078e00ff */
[----:B------:R-:W-:Y:S01]  /*4b70*/  IMAD.MOV R0, RZ, RZ, -R12 ;  /* 0x000000ffff007224 */ /* 0x000fe200078e0a0c */
[C---:B--2---:R-:W-:Y:S02]  /*4b80*/  ISETP.GT.U32.AND P1, PT, R29.reuse, R23, PT ;  /* 0x000000171d00720c */ /* 0x044fe40003f24070 */
[C---:B---3--:R-:W-:Y:S02]  /*4b90*/  ISETP.GT.U32.AND P6, PT, R29.reuse, R24, PT ;  /* 0x000000181d00720c */ /* 0x048fe40003fc4070 */
[C---:B------:R-:W-:Y:S02]  /*4ba0*/  ISETP.GT.U32.AND P2, PT, R29.reuse, R25, PT ;  /* 0x000000191d00720c */ /* 0x040fe40003f44070 */
[----:B------:R-:W-:-:S07]  /*4bb0*/  ISETP.GT.U32.AND P4, PT, R29, R9, PT ;  /* 0x000000091d00720c */ /* 0x000fce0003f84070 */
[--C-:B------:R-:W-:Y:S01]  /*4bc0*/  @!P1 IMAD.IADD R23, R23, 0x1, -R29.reuse ;  /* 0x0000000117179824 */ /* 0x100fe200078e0a1d */
[C---:B------:R-:W-:Y:S02]  /*4bd0*/  ISETP.GT.U32.AND P0, PT, R29.reuse, R13, PT ;  /* 0x0000000d1d00720c */ /* 0x040fe40003f04070 */
[----:B------:R-:W-:Y:S01]  /*4be0*/  ISETP.GT.U32.AND P3, PT, R29, R14, PT ;  /* 0x0000000e1d00720c */ /* 0x000fe20003f64070 */
[--C-:B------:R-:W-:Y:S02]  /*4bf0*/  @!P6 IMAD.IADD R24, R24, 0x1, -R29.reuse ;  /* 0x000000011818e824 */ /* 0x100fe400078e0a1d */
[----:B------:R-:W-:Y:S01]  /*4c00*/  @!P4 IMAD.IADD R9, R9, 0x1, -R29 ;  /* 0x000000010909c824 */ /* 0x000fe200078e0a1d */
[C---:B------:R-:W-:Y:S02]  /*4c10*/  ISETP.GT.U32.AND P5, PT, R29.reuse, R8, PT ;  /* 0x000000081d00720c */ /* 0x040fe40003fa4070 */
[----:B------:R-:W-:-:S11]  /*4c20*/  ISETP.GT.U32.AND P4, PT, R29, R23, PT ;  /* 0x000000171d00720c */ /* 0x000fd60003f84070 */
[--C-:B------:R-:W-:Y:S01]  /*4c30*/  @!P5 IMAD.IADD R8, R8, 0x1, -R29.reuse ;  /* 0x000000010808d824 */ /* 0x100fe200078e0a1d */
[----:B------:R-:W-:Y:S01]  /*4c40*/  ISETP.GT.U32.AND P5, PT, R29, R3, PT ;  /* 0x000000031d00720c */ /* 0x000fe20003fa4070 */
[--C-:B------:R-:W-:Y:S02]  /*4c50*/  @!P2 IMAD.IADD R25, R25, 0x1, -R29.reuse ;  /* 0x000000011919a824 */ /* 0x100fe400078e0a1d */
[--C-:B------:R-:W-:Y:S01]  /*4c60*/  @!P0 IMAD.IADD R13, R13, 0x1, -R29.reuse ;  /* 0x000000010d0d8824 */ /* 0x100fe200078e0a1d */
[C---:B------:R-:W-:Y:S01]  /*4c70*/  ISETP.GT.U32.AND P0, PT, R29.reuse, R24, PT ;  /* 0x000000181d00720c */ /* 0x040fe20003f04070 */
[--C-:B------:R-:W-:Y:S01]  /*4c80*/  @!P3 IMAD.IADD R14, R14, 0x1, -R29.reuse ;  /* 0x000000010e0eb824 */ /* 0x100fe200078e0a1d */
[----:B------:R-:W-:Y:S02]  /*4c90*/  IABS R2, R27 ;  /* 0x0000001b00027213 */ /* 0x000fe40000000000 */
[----:B------:R-:W-:Y:S01]  /*4ca0*/  ISETP.GT.U32.AND P3, PT, R29, R25, PT ;  /* 0x000000191d00720c */ /* 0x000fe20003f64070 */
[----:B------:R-:W2:Y:S04]  /*4cb0*/  LDL.LU R27, [R1+0x3c] ;  /* 0x00003c00011b7983 */ /* 0x000ea80000300800 */
[----:B------:R-:W-:-:S02]  /*4cc0*/  @!P5 IMAD.IADD R3, R3, 0x1, -R29 ;  /* 0x000000010303d824 */ /* 0x000fc400078e0a1d */
[----:B------:R-:W-:-:S03]  /*4cd0*/  @!P4 IMAD.IADD R23, R23, 0x1, -R29 ;  /* 0x000000011717c824 */ /* 0x000fc600078e0a1d */
[----:B------:R-:W-:Y:S04]  /*4ce0*/  STL [R1+0xff0], R3 ;  /* 0x000ff00301007387 */ /* 0x000fe80000100800 */
[----:B------:R-:W3:Y:S04]  /*4cf0*/  LDL.LU R10, [R1+0x15c] ;  /* 0x00015c00010a7983 */ /* 0x000ee80000300800 */
[----:B------:R-:W3:Y:S01]  /*4d00*/  LDL.LU R11, [R1+0x160] ;  /* 0x00016000010b7983 */ /* 0x000ee20000300800 */
[----:B------:R-:W-:-:S03]  /*4d10*/  @!P0 IMAD.IADD R24, R24, 0x1, -R29 ;  /* 0x0000000118188824 */ /* 0x000fc600078e0a1d */
[----:B------:R-:W-:Y:S01]  /*4d20*/  STL [R1+0x78], R23 ;  /* 0x0000781701007387 */ /* 0x000fe20000100800 */
[----:B------:R-:W-:-:S03]  /*4d30*/  @!P3 IMAD.IADD R25, R25, 0x1, -R29 ;  /* 0x000000011919b824 */ /* 0x000fc600078e0a1d */
[----:B------:R-:W3:Y:S04]  /*4d40*/  LDL.LU R12, [R1+0x164] ;  /* 0x00016400010c7983 */ /* 0x000ee80000300800 */
[----:B------:R-:W3:Y:S04]  /*4d50*/  LDL.LU R21, [R1+0x170] ;  /* 0x0001700001157983 */ /* 0x000ee80000300800 */
[----:B------:R-:W-:Y:S04]  /*4d60*/  STL [R1+0x74], R24 ;  /* 0x0000741801007387 */ /* 0x000fe80000100800 */
[----:B------:R0:W-:Y:S04]  /*4d70*/  STL [R1+0x70], R25 ;  /* 0x0000701901007387 */ /* 0x0001e80000100800 */
[----:B0-----:R-:W3:Y:S04]  /*4d80*/  LDL.LU R25, [R1+0x144] ;  /* 0x0001440001197983 */ /* 0x001ee80000300800 */
[----:B------:R-:W3:Y:S04]  /*4d90*/  LDL.LU R23, [R1+0x148] ;  /* 0x0001480001177983 */ /* 0x000ee80000300800 */
[----:B------:R-:W3:Y:S01]  /*4da0*/  LDL.LU R24, [R1+0x14c] ;  /* 0x00014c0001187983 */ /* 0x000ee20000300800 */
[----:B------:R-:W-:-:S02]  /*4db0*/  ISETP.GT.U32.AND P1, PT, R29, R15, PT ;  /* 0x0000000f1d00720c */ /* 0x000fc40003f24070 */
[C---:B------:R-:W-:Y:S02]  /*4dc0*/  ISETP.GT.U32.AND P2, PT, R29.reuse, R26, PT ;  /* 0x0000001a1d00720c */ /* 0x040fe40003f44070 */
[----:B------:R-:W-:-:S09]  /*4dd0*/  ISETP.GT.U32.AND P6, PT, R29, R16, PT ;  /* 0x000000101d00720c */ /* 0x000fd20003fc4070 */
[--C-:B------:R-:W-:Y:S01]  /*4de0*/  @!P1 IMAD.IADD R15, R15, 0x1, -R29.reuse ;  /* 0x000000010f0f9824 */ /* 0x100fe200078e0a1d */
[C---:B------:R-:W-:Y:S01]  /*4df0*/  ISETP.GT.U32.AND P1, PT, R29.reuse, R8, PT ;  /* 0x000000081d00720c */ /* 0x040fe20003f24070 */
[--C-:B------:R-:W-:Y:S01]  /*4e00*/  @!P2 IMAD.IADD R26, R26, 0x1, -R29.reuse ;  /* 0x000000011a1aa824 */ /* 0x100fe200078e0a1d */
[C---:B------:R-:W-:Y:S01]  /*4e10*/  ISETP.GT.U32.AND P2, PT, R29.reuse, R9, PT ;  /* 0x000000091d00720c */ /* 0x040fe20003f44070 */
[----:B------:R-:W-:Y:S01]  /*4e20*/  @!P6 IMAD.IADD R16, R16, 0x1, -R29 ;  /* 0x000000011010e824 */ /* 0x000fe200078e0a1d */
[C---:B------:R-:W-:Y:S02]  /*4e30*/  ISETP.GT.U32.AND P4, PT, R29.reuse, R14, PT ;  /* 0x0000000e1d00720c */ /* 0x040fe40003f84070 */
[C---:B------:R-:W-:Y:S02]  /*4e40*/  ISETP.GT.U32.AND P6, PT, R29.reuse, R26, PT ;  /* 0x0000001a1d00720c */ /* 0x040fe40003fc4070 */
[----:B------:R-:W-:-:S05]  /*4e50*/  ISETP.GT.U32.AND P5, PT, R29, R13, PT ;  /* 0x0000000d1d00720c */ /* 0x000fca0003fa4070 */
[--C-:B------:R-:W-:Y:S01]  /*4e60*/  @!P1 IMAD.IADD R8, R8, 0x1, -R29.reuse ;  /* 0x0000000108089824 */ /* 0x100fe200078e0a1d */
[----:B----4-:R-:W-:Y:S01]  /*4e70*/  ISETP.GT.U32.AND P1, PT, R29, R17, PT ;  /* 0x000000111d00720c */ /* 0x010fe20003f24070 */
[--C-:B------:R-:W-:Y:S01]  /*4e80*/  @!P2 IMAD.IADD R9, R9, 0x1, -R29.reuse ;  /* 0x000000010909a824 */ /* 0x100fe200078e0a1d */
[C---:B------:R-:W-:Y:S02]  /*4e90*/  ISETP.GT.U32.AND P2, PT, R29.reuse, R18, PT ;  /* 0x000000121d00720c */ /* 0x040fe40003f44070 */
[C---:B------:R-:W-:Y:S01]  /*4ea0*/  ISETP.GT.U32.AND P0, PT, R29.reuse, R15, PT ;  /* 0x0000000f1d00720c */ /* 0x040fe20003f04070 */
[--C-:B------:R-:W-:Y:S01]  /*4eb0*/  @!P6 IMAD.IADD R26, R26, 0x1, -R29.reuse ;  /* 0x000000011a1ae824 */ /* 0x100fe200078e0a1d */
[C---:B------:R-:W-:Y:S01]  /*4ec0*/  ISETP.GT.U32.AND P3, PT, R29.reuse, R16, PT ;  /* 0x000000101d00720c */ /* 0x040fe20003f64070 */
[--C-:B------:R-:W-:Y:S01]  /*4ed0*/  @!P4 IMAD.IADD R14, R14, 0x1, -R29.reuse ;  /* 0x000000010e0ec824 */ /* 0x100fe200078e0a1d */
[----:B------:R-:W-:Y:S01]  /*4ee0*/  ISETP.GT.U32.AND P4, PT, R29, R20, PT ;  /* 0x000000141d00720c */ /* 0x000fe20003f84070 */
[----:B------:R-:W-:Y:S01]  /*4ef0*/  @!P5 IMAD.IADD R13, R13, 0x1, -R29 ;  /* 0x000000010d0dd824 */ /* 0x000fe200078e0a1d */
[----:B------:R-:W-:-:S03]  /*4f00*/  ISETP.GT.U32.AND P5, PT, R29, R19, PT ;  /* 0x000000131d00720c */ /* 0x000fc60003fa4070 */
[--C-:B------:R-:W-:Y:S02]  /*4f10*/  @!P1 IMAD.IADD R17, R17, 0x1, -R29.reuse ;  /* 0x0000000111119824 */ /* 0x100fe400078e0a1d */
[--C-:B------:R-:W-:Y:S02]  /*4f20*/  @!P2 IMAD.IADD R18, R18, 0x1, -R29.reuse ;  /* 0x000000011212a824 */ /* 0x100fe400078e0a1d */
[--C-:B------:R-:W-:Y:S01]  /*4f30*/  @!P0 IMAD.IADD R15, R15, 0x1, -R29.reuse ;  /* 0x000000010f0f8824 */ /* 0x100fe200078e0a1d */
[----:B------:R-:W-:Y:S01]  /*4f40*/  ISETP.GT.U32.AND P0, PT, R29, R22, PT ;  /* 0x000000161d00720c */ /* 0x000fe20003f04070 */
[--C-:B------:R-:W-:Y:S01]  /*4f50*/  @!P3 IMAD.IADD R16, R16, 0x1, -R29.reuse ;  /* 0x000000011010b824 */ /* 0x100fe200078e0a1d */
[----:B------:R-:W-:Y:S01]  /*4f60*/  STL [R1+0x6c], R8 ;  /* 0x00006c0801007387 */ /* 0x000fe20000100800 */
[--C-:B------:R-:W-:Y:S02]  /*4f70*/  @!P4 IMAD.IADD R20, R20, 0x1, -R29.reuse ;  /* 0x000000011414c824 */ /* 0x100fe400078e0a1d */
[--C-:B------:R-:W-:Y:S01]  /*4f80*/  @!P5 IMAD.IADD R19, R19, 0x1, -R29.reuse ;  /* 0x000000011313d824 */ /* 0x100fe200078e0a1d */
[----:B------:R-:W-:Y:S04]  /*4f90*/  STL [R1+0x68], R9 ;  /* 0x0000680901007387 */ /* 0x000fe80000100800 */
[----:B------:R-:W-:Y:S04]  /*4fa0*/  STL [R1+0x64], R13 ;  /* 0x0000640d01007387 */ /* 0x000fe80000100800 */
[----:B------:R-:W-:Y:S04]  /*4fb0*/  STL [R1+0x60], R14 ;  /* 0x0000600e01007387 */ /* 0x000fe80000100800 */
[----:B------:R-:W-:Y:S04]  /*4fc0*/  STL [R1+0x5c], R15 ;  /* 0x00005c0f01007387 */ /* 0x000fe80000100800 */
[----:B------:R0:W-:Y:S01]  /*4fd0*/  STL [R1+0x54], R26 ;  /* 0x0000541a01007387 */ /* 0x0001e20000100800 */
[----:B------:R-:W-:-:S03]  /*4fe0*/  @!P0 IMAD.IADD R22, R22, 0x1, -R29 ;  /* 0x0000000116168824 */ /* 0x000fc600078e0a1d */
[----:B------:R1:W-:Y:S04]  /*4ff0*/  STL [R1+0x58], R16 ;  /* 0x0000581001007387 */ /* 0x0003e80000100800 */
[----:B0-----:R-:W4:Y:S04]  /*5000*/  LDL.LU R26, [R1+0x158] ;  /* 0x00015800011a7983 */ /* 0x001f280000300800 */
[----:B------:R-:W4:Y:S04]  /*5010*/  LDL.LU R13, [R1+0x150] ;  /* 0x00015000010d7983 */ /* 0x000f280000300800 */
[----:B------:R-:W4:Y:S04]  /*5020*/  LDL.LU R14, [R1+0x120] ;  /* 0x00012000010e7983 */ /* 0x000f280000300800 */
[----:B------:R-:W4:Y:S04]  /*5030*/  LDL.LU R15, [R1+0x124] ;  /* 0x00012400010f7983 */ /* 0x000f280000300800 */
[----:B-1----:R-:W4:Y:S01]  /*5040*/  LDL.LU R16, [R1+0x128] ;  /* 0x0001280001107983 */ /* 0x002f220000300800 */
[----:B--2---:R-:W-:-:S02]  /*5050*/  ISETP.GT.U32.AND P3, PT, R29, R27, PT ;  /* 0x0000001b1d00720c */ /* 0x004fc40003f64070 */
[C---:B---3--:R-:W-:Y:S02]  /*5060*/  ISETP.GT.U32.AND P6, PT, R29.reuse, R10, PT ;  /* 0x0000000a1d00720c */ /* 0x048fe40003fc4070 */
[C---:B------:R-:W-:Y:S02]  /*5070*/  ISETP.GT.U32.AND P1, PT, R29.reuse, R11, PT ;  /* 0x0000000b1d00720c */ /* 0x040fe40003f24070 */
[----:B------:R-:W-:-:S09]  /*5080*/  ISETP.GT.U32.AND P2, PT, R29, R12, PT ;  /* 0x0000000c1d00720c */ /* 0x000fd20003f44070 */
[--C-:B------:R-:W-:Y:S01]  /*5090*/  @!P6 IMAD.IADD R10, R10, 0x1, -R29.reuse ;  /* 0x000000010a0ae824 */ /* 0x100fe200078e0a1d */
[C---:B------:R-:W-:Y:S02]  /*50a0*/  ISETP.GT.U32.AND P6, PT, R29.reuse, R17, PT ;  /* 0x000000111d00720c */ /* 0x040fe40003fc4070 */
[----:B------:R-:W-:Y:S01]  /*50b0*/  ISETP.GT.U32.AND P5, PT, R29, R21, PT ;  /* 0x000000151d00720c */ /* 0x000fe20003fa4070 */
[--C-:B------:R-:W-:Y:S01]  /*50c0*/  @!P1 IMAD.IADD R11, R11, 0x1, -R29.reuse ;  /* 0x000000010b0b9824 */ /* 0x100fe200078e0a1d */
[----:B------:R-:W-:Y:S01]  /*50d0*/  ISETP.GT.U32.AND P1, PT, R29, R18, PT ;  /* 0x000000121d00720c */ /* 0x000fe20003f24070 */
[--C-:B------:R-:W-:Y:S02]  /*50e0*/  @!P3 IMAD.IADD R27, R27, 0x1, -R29.reuse ;  /* 0x000000011b1bb824 */ /* 0x100fe400078e0a1d */
[----:B------:R-:W-:Y:S01]  /*50f0*/  @!P2 IMAD.IADD R12, R12, 0x1, -R29 ;  /* 0x000000010c0ca824 */ /* 0x000fe200078e0a1d */
[C---:B------:R-:W-:Y:S02]  /*5100*/  ISETP.GT.U32.AND P2, PT, R29.reuse, R19, PT ;  /* 0x000000131d00720c */ /* 0x040fe40003f44070 */
[----:B------:R-:W-:-:S03]  /*5110*/  ISETP.GT.U32.AND P4, PT, R29, R25, PT ;  /* 0x000000191d00720c */ /* 0x000fc60003f84070 */
[--C-:B------:R-:W-:Y:S01]  /*5120*/  @!P6 IMAD.IADD R17, R17, 0x1, -R29.reuse ;  /* 0x000000011111e824 */ /* 0x100fe200078e0a1d */
[----:B------:R-:W-:Y:S01]  /*5130*/  ISETP.GT.U32.AND P0, PT, R29, R23, PT ;  /* 0x000000171d00720c */ /* 0x000fe20003f04070 */
[--C-:B------:R-:W-:Y:S01]  /*5140*/  @!P5 IMAD.IADD R21, R21, 0x1, -R29.reuse ;  /* 0x000000011515d824 */ /* 0x100fe200078e0a1d */
[C---:B------:R-:W-:Y:S01]  /*5150*/  ISETP.GT.U32.AND P3, PT, R29.reuse, R24, PT ;  /* 0x000000181d00720c */ /* 0x040fe20003f64070 */
[----:B------:R-:W-:Y:S01]  /*5160*/  @!P1 IMAD.IADD R18, R18, 0x1, -R29 ;  /* 0x0000000112129824 */ /* 0x000fe200078e0a1d */
[----:B------:R-:W-:-:S05]  /*5170*/  ISETP.GT.U32.AND P5, PT, R29, R20, PT ;  /* 0x000000141d00720c */ /* 0x000fca0003fa4070 */
[--C-:B------:R-:W-:Y:S01]  /*5180*/  @!P4 IMAD.IADD R25, R25, 0x1, -R29.reuse ;  /* 0x000000011919c824 */ /* 0x100fe200078e0a1d */
[----:B------:R-:W-:Y:S01]  /*5190*/  ISETP.GT.U32.AND P4, PT, R29, R22, PT ;  /* 0x000000161d00720c */ /* 0x000fe20003f84070 */
[----:B------:R0:W-:Y:S01]  /*51a0*/  STL [R1+0x50], R17 ;  /* 0x0000501101007387 */ /* 0x0001e20000100800 */
[--C-:B------:R-:W-:Y:S02]  /*51b0*/  @!P2 IMAD.IADD R19, R19, 0x1, -R29.reuse ;  /* 0x000000011313a824 */ /* 0x100fe400078e0a1d */
[--C-:B------:R-:W-:Y:S01]  /*51c0*/  @!P0 IMAD.IADD R23, R23, 0x1, -R29.reuse ;  /* 0x0000000117178824 */ /* 0x100fe200078e0a1d */
[C---:B------:R-:W-:Y:S01]  /*51d0*/  ISETP.GT.U32.AND P0, PT, R29.reuse, R27, PT ;  /* 0x0000001b1d00720c */ /* 0x040fe20003f04070 */
[----:B0-----:R-:W2:Y:S04]  /*51e0*/  LDL.LU R17, [R1+0x140] ;  /* 0x0001400001117983 */ /* 0x001ea80000300800 */
[----:B------:R-:W3:Y:S04]  /*51f0*/  LDL.LU R8, [R1+0x138] ;  /* 0x0001380001087983 */ /* 0x000ee80000300800 */
[----:B------:R0:W-:Y:S04]  /*5200*/  STL [R1+0x4c], R18 ;  /* 0x00004c1201007387 */ /* 0x0001e80000100800 */
[----:B------:R-:W2:Y:S01]  /*5210*/  LDL.LU R9, [R1+0x108] ;  /* 0x0001080001097983 */ /* 0x000ea20000300800 */
[----:B------:R-:W-:Y:S01]  /*5220*/  @!P3 IMAD.IADD R24, R24, 0x1, -R29 ;  /* 0x000000011818b824 */ /* 0x000fe200078e0a1d */
[----:B------:R-:W-:-:S02]  /*5230*/  ISETP.GT.U32.AND P3, PT, R29, R10, PT ;  /* 0x0000000a1d00720c */ /* 0x000fc40003f64070 */
[----:B------:R1:W-:Y:S01]  /*5240*/  STL [R1+0x48], R19 ;  /* 0x0000481301007387 */ /* 0x0003e20000100800 */
[----:B------:R-:W-:-:S03]  /*5250*/  ISETP.GT.U32.AND P1, PT, R29, R11, PT ;  /* 0x0000000b1d00720c */ /* 0x000fc60003f24070 */
[----:B0-----:R-:W2:Y:S01]  /*5260*/  LDL.LU R18, [R1+0x10c] ;  /* 0x00010c0001127983 */ /* 0x001ea20000300800 */
[C---:B------:R-:W-:Y:S01]  /*5270*/  ISETP.GT.U32.AND P2, PT, R29.reuse, R12, PT ;  /* 0x0000000c1d00720c */ /* 0x040fe20003f44070 */
[--C-:B------:R-:W-:Y:S01]  /*5280*/  @!P4 IMAD.IADD R22, R22, 0x1, -R29.reuse ;  /* 0x000000011616c824 */ /* 0x100fe200078e0a1d */
[C---:B------:R-:W-:Y:S01]  /*5290*/  ISETP.GT.U32.AND P4, PT, R29.reuse, R25, PT ;  /* 0x000000191d00720c */ /* 0x040fe20003f84070 */
[--C-:B------:R-:W-:Y:S01]  /*52a0*/  @!P5 IMAD.IADD R20, R20, 0x1, -R29.reuse ;  /* 0x000000011414d824 */ /* 0x100fe200078e0a1d */
[----:B-1----:R-:W2:Y:S01]  /*52b0*/  LDL.LU R19, [R1+0x110] ;  /* 0x0001100001137983 */ /* 0x002ea20000300800 */
[----:B------:R-:W-:Y:S01]  /*52c0*/  ISETP.GT.U32.AND P5, PT, R29, R21, PT ;  /* 0x000000151d00720c */ /* 0x000fe20003fa4070 */
[--C-:B------:R-:W-:Y:S02]  /*52d0*/  @!P0 IMAD.IADD R27, R27, 0x1, -R29.reuse ;  /* 0x000000011b1b8824 */ /* 0x100fe400078e0a1d */
[----:B------:R0:W-:Y:S01]  /*52e0*/  STL [R1+0x44], R20 ;  /* 0x0000441401007387 */ /* 0x0001e20000100800 */
[----:B------:R-:W-:-:S02]  /*52f0*/  @!P3 IMAD.IADD R10, R10, 0x1, -R29 ;  /* 0x000000010a0ab824 */ /* 0x000fc400078e0a1d */
[--C-:B------:R-:W-:Y:S02]  /*5300*/  @!P1 IMAD.IADD R11, R11, 0x1, -R29.reuse ;  /* 0x000000010b0b9824 */ /* 0x100fe400078e0a1d */
[--C-:B------:R-:W-:Y:S02]  /*5310*/  @!P2 IMAD.IADD R12, R12, 0x1, -R29.reuse ;  /* 0x000000010c0ca824 */ /* 0x100fe400078e0a1d */
[--C-:B------:R-:W-:Y:S01]  /*5320*/  @!P4 IMAD.IADD R25, R25, 0x1, -R29.reuse ;  /* 0x000000011919c824 */ /* 0x100fe200078e0a1d */
[----:B0-----:R-:W2:Y:S02]  /*5330*/  LDL.LU R20, [R1+0x11c] ;  /* 0x00011c0001147983 */ /* 0x001ea40000300800 */
[----:B------:R-:W-:Y:S02]  /*5340*/  @!P5 IMAD.IADD R21, R21, 0x1, -R29 ;  /* 0x000000011515d824 */ /* 0x000fe400078e0a1d */
[----:B------:R0:W-:Y:S04]  /*5350*/  STL [R1+0x40], R22 ;  /* 0x0000401601007387 */ /* 0x0001e80000100800 */
[----:B0-----:R-:W2:Y:S04]  /*5360*/  LDL.LU R22, [R1+0x118] ;  /* 0x0001180001167983 */ /* 0x001ea80000300800 */
[----:B------:R0:W-:Y:S04]  /*5370*/  STL [R1+0x3c], R27 ;  /* 0x00003c1b01007387 */ /* 0x0001e80000100800 */
[----:B0-----:R-:W2:Y:S04]  /*5380*/  LDL.LU R27, [R1+0xe4] ;  /* 0x0000e400011b7983 */ /* 0x001ea80000300800 */
[----:B------:R-:W-:Y:S04]  /*5390*/  STL [R1+0x15c], R10 ;  /* 0x00015c0a01007387 */ /* 0x000fe80000100800 */
[----:B------:R-:W-:Y:S04]  /*53a0*/  STL [R1+0x160], R11 ;  /* 0x0001600b01007387 */ /* 0x000fe80000100800 */
[----:B------:R-:W-:Y:S04]  /*53b0*/  STL [R1+0x164], R12 ;  /* 0x0001640c01007387 */ /* 0x000fe80000100800 */
[----:B------:R0:W-:Y:S04]  /*53c0*/  STL [R1+0x144], R25 ;  /* 0x0001441901007387 */ /* 0x0001e80000100800 */
[----:B------:R-:W-:Y:S04]  /*53d0*/  STL [R1+0x170], R21 ;  /* 0x0001701501007387 */ /* 0x000fe80000100800 */
[----:B0-----:R-:W2:Y:S01]  /*53e0*/  LDL R25, [R1+0xc68] ;  /* 0x000c680001197983 */ /* 0x001ea20000100800 */
[----:B------:R-:W-:-:S02]  /*53f0*/  ISETP.GT.U32.AND P6, PT, R29, R24, PT ;  /* 0x000000181d00720c */ /* 0x000fc40003fc4070 */
[C---:B----4-:R-:W-:Y:S02]  /*5400*/  ISETP.GT.U32.AND P3, PT, R29.reuse, R26, PT ;  /* 0x0000001a1d00720c */ /* 0x050fe40003f64070 */
[C---:B------:R-:W-:Y:S02]  /*5410*/  ISETP.GT.U32.AND P1, PT, R29.reuse, R13, PT ;  /* 0x0000000d1d00720c */ /* 0x040fe40003f24070 */
[C---:B------:R-:W-:Y:S02]  /*5420*/  ISETP.GT.U32.AND P2, PT, R29.reuse, R14, PT ;  /* 0x0000000e1d00720c */ /* 0x040fe40003f44070 */
[----:B------:R-:W-:-:S05]  /*5430*/  ISETP.GT.U32.AND P5, PT, R29, R15, PT ;  /* 0x0000000f1d00720c */ /* 0x000fca0003fa4070 */
[--C-:B------:R-:W-:Y:S02]  /*5440*/  @!P6 IMAD.IADD R24, R24, 0x1, -R29.reuse ;  /* 0x000000011818e824 */ /* 0x100fe400078e0a1d */
[--C-:B------:R-:W-:Y:S01]  /*5450*/  @!P3 IMAD.IADD R26, R26, 0x1, -R29.reuse ;  /* 0x000000011a1ab824 */ /* 0x100fe200078e0a1d */
[----:B------:R-:W-:Y:S01]  /*5460*/  ISETP.GT.U32.AND P0, PT, R29, R23, PT ;  /* 0x000000171d00720c */ /* 0x000fe20003f04070 */
[--C-:B------:R-:W-:Y:S02]  /*5470*/  @!P1 IMAD.IADD R13, R13, 0x1, -R29.reuse ;  /* 0x000000010d0d9824 */ /* 0x100fe400078e0a1d */
[--C-:B------:R-:W-:Y:S02]  /*5480*/  @!P2 IMAD.IADD R14, R14, 0x1, -R29.reuse ;  /* 0x000000010e0ea824 */ /* 0x100fe400078e0a1d */
[----:B------:R-:W-:Y:S02]  /*5490*/  @!P5 IMAD.IADD R15, R15, 0x1, -R29 ;  /* 0x000000010f0fd824 */ /* 0x000fe400078e0a1d */
[----:B------:R-:W-:-:S02]  /*54a0*/  IMAD R5, R29, R0, R5 ;  /* 0x000000001d057224 */ /* 0x000fc400078e0205 */
[----:B------:R-:W-:-:S04]  /*54b0*/  IMAD.HI.U32 R0, R28, R2, RZ ;  /* 0x000000021c007227 */ /* 0x000fc800078e00ff */
[----:B------:R-:W-:Y:S01]  /*54c0*/  @!P0 IMAD.IADD R23, R23, 0x1, -R29 ;  /* 0x0000000117178824 */ /* 0x000fe200078e0a1d */
[----:B------:R0:W-:Y:S01]  /*54d0*/  STL [R1+0x14c], R24 ;  /* 0x00014c1801007387 */ /* 0x0001e20000100800 */
[----:B------:R-:W-:-:S03]  /*54e0*/  IMAD.MOV R0, RZ, RZ, -R0 ;  /* 0x000000ffff007224 */ /* 0x000fc600078e0a00 */
[----:B------:R1:W-:Y:S01]  /*54f0*/  STL [R1+0x148], R23 ;  /* 0x0001481701007387 */ /* 0x0003e20000100800 */
[----:B------:R-:W-:-:S03]  /*5500*/  IMAD R2, R29, R0, R2 ;  /* 0x000000001d027224 */ /* 0x000fc600078e0202 */
[----:B0-----:R-:W4:Y:S04]  /*5510*/  LDL.LU R24, [R1+0xf0] ;  /* 0x0000f00001187983 */ /* 0x001f280000300800 */
[----:B------:R-:W4:Y:S04]  /*5520*/  LDL.LU R10, [R1+0xf8] ;  /* 0x0000f800010a7983 */ /* 0x000f280000300800 */
[----:B------:R-:W4:Y:S04]  /*5530*/  LDL.LU R21, [R1+0x104] ;  /* 0x0001040001157983 */ /* 0x000f280000300800 */
[----:B-1----:R-:W4:Y:S01]  /*5540*/  LDL.LU R23, [R1+0x100] ;  /* 0x0001000001177983 */ /* 0x002f220000300800 */
[----:B---3--:R-:W-:-:S02]  /*5550*/  ISETP.GT.U32.AND P6, PT, R29, R8, PT ;  /* 0x000000081d00720c */ /* 0x008fc40003fc4070 */
[C---:B--2---:R-:W-:Y:S02]  /*5560*/  ISETP.GT.U32.AND P3, PT, R29.reuse, R9, PT ;  /* 0x000000091d00720c */ /* 0x044fe40003f64070 */
[----:B------:R-:W-:-:S09]  /*5570*/  ISETP.GT.U32.AND P1, PT, R29, R18, PT ;  /* 0x000000121d00720c */ /* 0x000fd20003f24070 */
[--C-:B------:R-:W-:Y:S01]  /*5580*/  @!P6 IMAD.IADD R8, R8, 0x1, -R29.reuse ;  /* 0x000000010808e824 */ /* 0x100fe200078e0a1d */
[----:B------:R-:W-:Y:S01]  /*5590*/  ISETP.GT.U32.AND P2, PT, R29, R19, PT ;  /* 0x000000131d00720c */ /* 0x000fe20003f44070 */
[--C-:B------:R-:W-:Y:S01]  /*55a0*/  @!P3 IMAD.IADD R9, R9, 0x1, -R29.reuse ;  /* 0x000000010909b824 */ /* 0x100fe200078e0a1d */
[C---:B------:R-:W-:Y:S02]  /*55b0*/  ISETP.GT.U32.AND P6, PT, R29.reuse, R26, PT ;  /* 0x0000001a1d00720c */ /* 0x040fe40003fc4070 */
[C---:B------:R-:W-:Y:S01]  /*55c0*/  ISETP.GT.U32.AND P3, PT, R29.reuse, R13, PT ;  /* 0x0000000d1d00720c */ /* 0x040fe20003f64070 */
[----:B------:R-:W-:Y:S01]  /*55d0*/  @!P1 IMAD.IADD R18, R18, 0x1, -R29 ;  /* 0x0000000112129824 */ /* 0x000fe200078e0a1d */
[----:B------:R-:W-:-:S07]  /*55e0*/  ISETP.GT.U32.AND P1, PT, R29, R14, PT ;  /* 0x0000000e1d00720c */ /* 0x000fce0003f24070 */
[--C-:B------:R-:W-:Y:S01]  /*55f0*/  @!P2 IMAD.IADD R19, R19, 0x1, -R29.reuse ;  /* 0x000000011313a824 */ /* 0x100fe200078e0a1d */
[----:B------:R-:W-:Y:S01]  /*5600*/  ISETP.GT.U32.AND P2, PT, R29, R15, PT ;  /* 0x0000000f1d00720c */ /* 0x000fe20003f44070 */
[--C-:B------:R-:W-:Y:S02]  /*5610*/  @!P6 IMAD.IADD R26, R26, 0x1, -R29.reuse ;  /* 0x000000011a1ae824 */ /* 0x100fe400078e0a1d */
[--C-:B------:R-:W-:Y:S02]  /*5620*/  @!P3 IMAD.IADD R13, R13, 0x1, -R29.reuse ;  /* 0x000000010d0db824 */ /* 0x100fe400078e0a1d */
[----:B------:R-:W-:-:S08]  /*5630*/  @!P1 IMAD.IADD R14, R14, 0x1, -R29 ;  /* 0x000000010e0e9824 */ /* 0x000fd000078e0a1d */
[----:B------:R-:W-:Y:S01]  /*5640*/  @!P2 IMAD.IADD R15, R15, 0x1, -R29 ;  /* 0x000000010f0fa824 */ /* 0x000fe200078e0a1d */
[----:B------:R-:W-:Y:S02]  /*5650*/  IABS R0, R25 ;  /* 0x0000001900007213 */ /* 0x000fe40000000000 */
[----:B------:R-:W2:Y:S04]  /*5660*/  LDL.LU R25, [R1+0xd0] ;  /* 0x0000d00001197983 */ /* 0x000ea80000300800 */
[----:B------:R0:W-:Y:S04]  /*5670*/  STL [R1+0x158], R26 ;  /* 0x0001581a01007387 */ /* 0x0001e80000100800 */
[----:B0-----:R-:W3:Y:S04]  /*5680*/  LDL.LU R26, [R1+0xd4] ;  /* 0x0000d400011a7983 */ /* 0x001ee80000300800 */
[----:B------:R0:W-:Y:S04]  /*5690*/  STL [R1+0x150], R13 ;  /* 0x0001500d01007387 */ /* 0x0001e80000100800 */
[----:B------:R-:W2:Y:S04]  /*56a0*/  LDL.LU R11, [R1+0xd8] ;  /* 0x0000d800010b7983 */ /* 0x000ea80000300800 */
[----:B------:R1:W-:Y:S04]  /*56b0*/  STL [R1+0x120], R14 ;  /* 0x0001200e01007387 */ /* 0x0003e80000100800 */
[----:B------:R-:W3:Y:S04]  /*56c0*/  LDL.LU R12, [R1+0xe0] ;  /* 0x0000e000010c7983 */ /* 0x000ee80000300800 */
[----:B------:R4:W-:Y:S04]  /*56d0*/  STL [R1+0x124], R15 ;  /* 0x0001240f01007387 */ /* 0x0009e80000100800 */
[----:B0-----:R-:W3:Y:S04]  /*56e0*/  LDL.LU R13, [R1+0xdc] ;  /* 0x0000dc00010d7983 */ /* 0x001ee80000300800 */
[----:B-1----:R-:W3:Y:S01]  /*56f0*/  LDL.LU R14, [R1+0xbc] ;  /* 0x0000bc00010e7983 */ /* 0x002ee20000300800 */
[----:B------:R-:W-:-:S02]  /*5700*/  ISETP.GT.U32.AND P4, PT, R29, R16, PT ;  /* 0x000000101d00720c */ /* 0x000fc40003f84070 */
[C---:B------:R-:W-:Y:S02]  /*5710*/  ISETP.GT.U32.AND P0, PT, R29.reuse, R17, PT ;  /* 0x000000111d00720c */ /* 0x040fe40003f04070 */
[----:B------:R-:W-:-:S09]  /*5720*/  ISETP.GT.U32.AND P5, PT, R29, R20, PT ;  /* 0x000000141d00720c */ /* 0x000fd20003fa4070 */
[--C-:B------:R-:W-:Y:S01]  /*5730*/  @!P4 IMAD.IADD R16, R16, 0x1, -R29.reuse ;  /* 0x000000011010c824 */ /* 0x100fe200078e0a1d */
[----:B------:R-:W-:Y:S01]  /*5740*/  ISETP.GT.U32.AND P4, PT, R29, R22, PT ;  /* 0x000000161d00720c */ /* 0x000fe20003f84070 */
[--C-:B------:R-:W-:Y:S01]  /*5750*/  @!P0 IMAD.IADD R17, R17, 0x1, -R29.reuse ;  /* 0x0000000111118824 */ /* 0x100fe200078e0a1d */
[C---:B------:R-:W-:Y:S01]  /*5760*/  ISETP.GT.U32.AND P0, PT, R29.reuse, R27, PT ;  /* 0x0000001b1d00720c */ /* 0x040fe20003f04070 */
[----:B------:R-:W-:Y:S01]  /*5770*/  @!P5 IMAD.IADD R20, R20, 0x1, -R29 ;  /* 0x000000011414d824 */ /* 0x000fe200078e0a1d */
[C---:B------:R-:W-:Y:S02]  /*5780*/  ISETP.GT.U32.AND P5, PT, R29.reuse, R16, PT ;  /* 0x000000101d00720c */ /* 0x040fe40003fa4070 */
[----:B------:R-:W-:-:S07]  /*5790*/  ISETP.GT.U32.AND P3, PT, R29, R9, PT ;  /* 0x000000091d00720c */ /* 0x000fce0003f64070 */
[--C-:B------:R-:W-:Y:S01]  /*57a0*/  @!P4 IMAD.IADD R22, R22, 0x1, -R29.reuse ;  /* 0x000000011616c824 */ /* 0x100fe200078e0a1d */
[----:B------:R-:W-:Y:S01]  /*57b0*/  ISETP.GT.U32.AND P4, PT, R29, R17, PT ;  /* 0x000000111d00720c */ /* 0x000fe20003f84070 */
[--C-:B------:R-:W-:Y:S01]  /*57c0*/  @!P0 IMAD.IADD R27, R27, 0x1, -R29.reuse ;  /* 0x000000011b1b8824 */ /* 0x100fe200078e0a1d */
[C---:B------:R-:W-:Y:S01]  /*57d0*/  ISETP.GT.U32.AND P0, PT, R29.reuse, R8, PT ;  /* 0x000000081d00720c */ /* 0x040fe20003f04070 */
[--C-:B------:R-:W-:Y:S01]  /*57e0*/  @!P5 IMAD.IADD R16, R16, 0x1, -R29.reuse ;  /* 0x000000011010d824 */ /* 0x100fe200078e0a1d */
[C---:B------:R-:W-:Y:S02]  /*57f0*/  ISETP.GT.U32.AND P1, PT, R29.reuse, R18, PT ;  /* 0x000000121d00720c */ /* 0x040fe40003f24070 */
[----:B------:R-:W-:Y:S01]  /*5800*/  ISETP.GT.U32.AND P6, PT, R29, R27, PT ;  /* 0x0000001b1d00720c */ /* 0x000fe20003fc4070 */
[----:B------:R-:W-:Y:S01]  /*5810*/  @!P3 IMAD.IADD R9, R9, 0x1, -R29 ;  /* 0x000000010909b824 */ /* 0x000fe200078e0a1d */
[----:B------:R0:W-:Y:S01]  /*5820*/  STL [R1+0x128], R16 ;  /* 0x0001281001007387 */ /* 0x0001e20000100800 */
[----:B----4-:R-:W-:-:S03]  /*5830*/  ISETP.GT.U32.AND P3, PT, R29, R10, PT ;  /* 0x0000000a1d00720c */ /* 0x010fc60003f64070 */
[----:B------:R-:W4:Y:S01]  /*5840*/  LDL.LU R15, [R1+0xc0] ;  /* 0x0000c000010f7983 */ /* 0x000f220000300800 */
[--C-:B------:R-:W-:Y:S02]  /*5850*/  @!P4 IMAD.IADD R17, R17, 0x1, -R29.reuse ;  /* 0x000000011111c824 */ /* 0x100fe400078e0a1d */
[--C-:B------:R-:W-:Y:S01]  /*5860*/  @!P0 IMAD.IADD R8, R8, 0x1, -R29.reuse ;  /* 0x0000000108088824 */ /* 0x100fe200078e0a1d */
[C---:B------:R-:W-:Y:S01]  /*5870*/  ISETP.GT.U32.AND P0, PT, R29.reuse, R24, PT ;  /* 0x000000181d00720c */ /* 0x040fe20003f04070 */
[----:B0-----:R-:W4:Y:S04]  /*5880*/  LDL.LU R16, [R1+0xc4] ;  /* 0x0000c40001107983 */ /* 0x001f280000300800 */
[----:B------:R0:W-:Y:S01]  /*5890*/  STL [R1+0x140], R17 ;  /* 0x0001401101007387 */ /* 0x0001e20000100800 */
[----:B------:R-:W-:Y:S01]  /*58a0*/  ISETP.GT.U32.AND P2, PT, R29, R19, PT ;  /* 0x000000131d00720c */ /* 0x000fe20003f44070 */
[--C-:B------:R-:W-:Y:S01]  /*58b0*/  @!P6 IMAD.IADD R27, R27, 0x1, -R29.reuse ;  /* 0x000000011b1be824 */ /* 0x100fe200078e0a1d */
[C---:B------:R-:W-:Y:S01]  /*58c0*/  ISETP.GT.U32.AND P5, PT, R29.reuse, R20, PT ;  /* 0x000000141d00720c */ /* 0x040fe20003fa4070 */
[----:B------:R-:W-:Y:S01]  /*58d0*/  @!P1 IMAD.IADD R18, R18, 0x1, -R29 ;  /* 0x0000000112129824 */ /* 0x000fe200078e0a1d */
[----:B0-----:R-:W4:Y:S01]  /*58e0*/  LDL.LU R17, [R1+0xcc] ;  /* 0x0000cc0001117983 */ /* 0x001f220000300800 */
[----:B------:R-:W-:-:S02]  /*58f0*/  ISETP.GT.U32.AND P1, PT, R29, R21, PT ;  /* 0x000000151d00720c */ /* 0x000fc40003f24070 */
[--C-:B------:R-:W-:Y:S01]  /*5900*/  @!P0 IMAD.IADD R24, R24, 0x1, -R29.reuse ;  /* 0x0000000118188824 */ /* 0x100fe200078e0a1d */
[----:B------:R-:W-:Y:S01]  /*5910*/  ISETP.GT.U32.AND P4, PT, R29, R22, PT ;  /* 0x000000161d00720c */ /* 0x000fe20003f84070 */
[----:B------:R-:W-:-:S04]  /*5920*/  @!P3 IMAD.IADD R10, R10, 0x1, -R29 ;  /* 0x000000010a0ab824 */ /* 0x000fc800078e0a1d */
[--C-:B------:R-:W-:Y:S01]  /*5930*/  @!P2 IMAD.IADD R19, R19, 0x1, -R29.reuse ;  /* 0x000000011313a824 */ /* 0x100fe200078e0a1d */
[----:B------:R-:W-:Y:S01]  /*5940*/  ISETP.GT.U32.AND P2, PT, R29, R23, PT ;  /* 0x000000171d00720c */ /* 0x000fe20003f44070 */
[--C-:B------:R-:W-:Y:S01]  /*5950*/  @!P5 IMAD.IADD R20, R20, 0x1, -R29.reuse ;  /* 0x000000011414d824 */ /* 0x100fe200078e0a1d */
[----:B------:R-:W-:Y:S02]  /*5960*/  STL [R1+0x138], R8 ;  /* 0x0001380801007387 */ /* 0x000fe40000100800 */
[--C-:B------:R-:W-:Y:S02]  /*5970*/  @!P1 IMAD.IADD R21, R21, 0x1, -R29.reuse ;  /* 0x0000000115159824 */ /* 0x100fe400078e0a1d */
[----:B------:R-:W-:Y:S01]  /*5980*/  STL [R1+0x108], R9 ;  /* 0x0001080901007387 */ /* 0x000fe20000100800 */
[----:B------:R-:W-:-:S03]  /*5990*/  @!P4 IMAD.IADD R22, R22, 0x1, -R29 ;  /* 0x000000011616c824 */ /* 0x000fc600078e0a1d */
        /* <DEDUP_REMOVED lines=13> */
[----:B------:R-:W-:-:S09]  /*5a70*/  ISETP.GT.U32.AND P3, PT, R29, R13, PT ;  /* 0x0000000d1d00720c */ /* 0x000fd20003f64070 */
[--C-:B------:R-:W-:Y:S01]  /*5a80*/  @!P6 IMAD.IADD R11, R11, 0x1, -R29.reuse ;  /* 0x000000010b0be824 */ /* 0x100fe200078e0a1d */
[C---:B------:R-:W-:Y:S02]  /*5a90*/  ISETP.GT.U32.AND P6, PT, R29.reuse, R24, PT ;  /* 0x000000181d00720c */ /* 0x040fe40003fc4070 */
[C---:B------:R-:W-:Y:S01]  /*5aa0*/  ISETP.GT.U32.AND P1, PT, R29.reuse, R14, PT ;  /* 0x0000000e1d00720c */ /* 0x040fe20003f24070 */
[--C-:B------:R-:W-:Y:S01]  /*5ab0*/  @!P0 IMAD.IADD R12, R12, 0x1, -R29.reuse ;  /* 0x000000010c0c8824 */ /* 0x100fe200078e0a1d */
[----:B------:R-:W-:Y:S01]  /*5ac0*/  ISETP.GT.U32.AND P0, PT, R29, R10, PT ;  /* 0x0000000a1d00720c */ /* 0x000fe20003f04070 */
[----:B------:R-:W-:Y:S01]  /*5ad0*/  @!P3 IMAD.IADD R13, R13, 0x1, -R29 ;  /* 0x000000010d0db824 */ /* 0x000fe200078e0a1d */
[----:B------:R-:W-:-:S07]  /*5ae0*/  ISETP.GT.U32.AND P3, PT, R29, R21, PT ;  /* 0x000000151d00720c */ /* 0x000fce0003f64070 */
[--C-:B------:R-:W-:Y:S02]  /*5af0*/  @!P6 IMAD.IADD R24, R24, 0x1, -R29.reuse ;  /* 0x000000011818e824 */ /* 0x100fe400078e0a1d */
[--C-:B------:R-:W-:Y:S01]  /*5b00*/  @!P1 IMAD.IADD R14, R14, 0x1, -R29.reuse ;  /* 0x000000010e0e9824 */ /* 0x100fe200078e0a1d */
[----:B------:R-:W-:Y:S01]  /*5b10*/  ISETP.GT.U32.AND P1, PT, R29, R23, PT ;  /* 0x000000171d00720c */ /* 0x000fe20003f24070 */
[--C-:B------:R-:W-:Y:S01]  /*5b20*/  @!P0 IMAD.IADD R10, R10, 0x1, -R29.reuse ;  /* 0x000000010a0a8824 */ /* 0x100fe200078e0a1d */
[----:B------:R0:W-:Y:S01]  /*5b30*/  STL [R1+0xf0], R24 ;  /* 0x0000f01801007387 */ /* 0x0001e20000100800 */
[----:B------:R-:W-:-:S03]  /*5b40*/  @!P3 IMAD.IADD R21, R21, 0x1, -R29 ;  /* 0x000000011515b824 */ /* 0x000fc600078e0a1d */
[----:B0-----:R-:W2:Y:S04]  /*5b50*/  LDL.LU R24, [R1+0xb4] ;  /* 0x0000b40001187983 */ /* 0x001ea80000300800 */
[----:B------:R-:W3:Y:S04]  /*5b60*/  LDL.LU R8, [R1+0x98] ;  /* 0x0000980001087983 */ /* 0x000ee80000300800 */
[----:B------:R0:W-:Y:S04]  /*5b70*/  STL [R1+0xf8], R10 ;  /* 0x0000f80a01007387 */ /* 0x0001e80000100800 */
[----:B------:R-:W2:Y:S04]  /*5b80*/  LDL.LU R9, [R1+0x9c] ;  /* 0x00009c0001097983 */ /* 0x000ea80000300800 */
[----:B------:R1:W-:Y:S04]  /*5b90*/  STL [R1+0x104], R21 ;  /* 0x0001041501007387 */ /* 0x0003e80000100800 */
[----:B0-----:R-:W2:Y:S01]  /*5ba0*/  LDL.LU R10, [R1+0xa0] ;  /* 0x0000a000010a7983 */ /* 0x001ea20000300800 */
[----:B------:R-:W-:-:S03]  /*5bb0*/  @!P1 IMAD.IADD R23, R23, 0x1, -R29 ;  /* 0x0000000117179824 */ /* 0x000fc600078e0a1d */
[----:B-1----:R-:W2:Y:S04]  /*5bc0*/  LDL.LU R21, [R1+0xa4] ;  /* 0x0000a40001157983 */ /* 0x002ea80000300800 */
[----:B------:R0:W-:Y:S04]  /*5bd0*/  STL [R1+0x100], R23 ;  /* 0x0001001701007387 */ /* 0x0001e80000100800 */
[----:B0-----:R-:W2:Y:S01]  /*5be0*/  LDL.LU R23, [R1+0x1cc] ;  /* 0x0001cc0001177983 */ /* 0x001ea20000300800 */
[C---:B------:R-:W-:Y:S02]  /*5bf0*/  ISETP.GT.U32.AND P5, PT, R29.reuse, R25, PT ;  /* 0x000000191d00720c */ /* 0x040fe40003fa4070 */
[----:B------:R-:W-:-:S02]  /*5c00*/  ISETP.GT.U32.AND P4, PT, R29, R26, PT ;  /* 0x0000001a1d00720c */ /* 0x000fc40003f84070 */
[----:B----4-:R-:W-:-:S09]  /*5c10*/  ISETP.GT.U32.AND P2, PT, R29, R15, PT ;  /* 0x0000000f1d00720c */ /* 0x010fd20003f44070 */
[--C-:B------:R-:W-:Y:S01]  /*5c20*/  @!P5 IMAD.IADD R25, R25, 0x1, -R29.reuse ;  /* 0x000000011919d824 */ /* 0x100fe200078e0a1d */
[C---:B------:R-:W-:Y:S01]  /*5c30*/  ISETP.GT.U32.AND P5, PT, R29.reuse, R16, PT ;  /* 0x000000101d00720c */ /* 0x040fe20003fa4070 */
[--C-:B------:R-:W-:Y:S01]  /*5c40*/  @!P4 IMAD.IADD R26, R26, 0x1, -R29.reuse ;  /* 0x000000011a1ac824 */ /* 0x100fe200078e0a1d */
[----:B------:R-:W-:Y:S01]  /*5c50*/  ISETP.GT.U32.AND P4, PT, R29, R17, PT ;  /* 0x000000111d00720c */ /* 0x000fe20003f84070 */
[----:B------:R-:W-:Y:S01]  /*5c60*/  @!P2 IMAD.IADD R15, R15, 0x1, -R29 ;  /* 0x000000010f0fa824 */ /* 0x000fe200078e0a1d */
[C---:B------:R-:W-:Y:S02]  /*5c70*/  ISETP.GT.U32.AND P2, PT, R29.reuse, R25, PT ;  /* 0x000000191d00720c */ /* 0x040fe40003f44070 */
[----:B------:R-:W-:-:S07]  /*5c80*/  ISETP.GT.U32.AND P0, PT, R29, R12, PT ;  /* 0x0000000c1d00720c */ /* 0x000fce0003f04070 */
[--C-:B------:R-:W-:Y:S01]  /*5c90*/  @!P5 IMAD.IADD R16, R16, 0x1, -R29.reuse ;  /* 0x000000011010d824 */ /* 0x100fe200078e0a1d */
[----:B------:R-:W-:Y:S01]  /*5ca0*/  ISETP.GT.U32.AND P5, PT, R29, R26, PT ;  /* 0x0000001a1d00720c */ /* 0x000fe20003fa4070 */
[--C-:B------:R-:W-:Y:S01]  /*5cb0*/  @!P4 IMAD.IADD R17, R17, 0x1, -R29.reuse ;  /* 0x000000011111c824 */ /* 0x100fe200078e0a1d */
[C---:B------:R-:W-:Y:S02]  /*5cc0*/  ISETP.GT.U32.AND P4, PT, R29.reuse, R11, PT ;  /* 0x0000000b1d00720c */ /* 0x040fe40003f84070 */
[----:B------:R-:W-:Y:S01]  /*5cd0*/  ISETP.GT.U32.AND P3, PT, R29, R13, PT ;  /* 0x0000000d1d00720c */ /* 0x000fe20003f64070 */
[--C-:B------:R-:W-:Y:S01]  /*5ce0*/  @!P2 IMAD.IADD R25, R25, 0x1, -R29.reuse ;  /* 0x000000011919a824 */ /* 0x100fe200078e0a1d */
[C---:B------:R-:W-:Y:S02]  /*5cf0*/  ISETP.GT.U32.AND P6, PT, R29.reuse, R17, PT ;  /* 0x000000111d00720c */ /* 0x040fe40003fc4070 */
[----:B------:R-:W-:Y:S01]  /*5d00*/  ISETP.GT.U32.AND P1, PT, R29, R14, PT ;  /* 0x0000000e1d00720c */ /* 0x000fe20003f24070 */
[--C-:B------:R-:W-:Y:S01]  /*5d10*/  @!P0 IMAD.IADD R12, R12, 0x1, -R29.reuse ;  /* 0x000000010c0c8824 */ /* 0x100fe200078e0a1d */
[----:B------:R0:W-:Y:S03]  /*5d20*/  STL [R1+0xd0], R25 ;  /* 0x0000d01901007387 */ /* 0x0001e60000100800 */
[----:B------:R-:W-:-:S02]  /*5d30*/  @!P5 IMAD.IADD R26, R26, 0x1, -R29 ;  /* 0x000000011a1ad824 */ /* 0x000fc400078e0a1d */
[--C-:B------:R-:W-:Y:S01]  /*5d40*/  @!P4 IMAD.IADD R11, R11, 0x1, -R29.reuse ;  /* 0x000000010b0bc824 */ /* 0x100fe200078e0a1d */
[C---:B------:R-:W-:Y:S02]  /*5d50*/  ISETP.GT.U32.AND P4, PT, R29.reuse, R27, PT ;  /* 0x0000001b1d00720c */ /* 0x040fe40003f84070 */
[----:B------:R-:W-:Y:S01]  /*5d60*/  ISETP.GT.U32.AND P0, PT, R29, R18, PT ;  /* 0x000000121d00720c */ /* 0x000fe20003f04070 */
[----:B0-----:R-:W4:Y:S01]  /*5d70*/  LDL.LU R25, [R1+0x8c] ;  /* 0x00008c0001197983 */ /* 0x001f220000300800 */
[----:B------:R-:W-:-:S03]  /*5d80*/  @!P3 IMAD.IADD R13, R13, 0x1, -R29 ;  /* 0x000000010d0db824 */ /* 0x000fc600078e0a1d */
[----:B------:R0:W-:Y:S01]  /*5d90*/  STL [R1+0xd4], R26 ;  /* 0x0000d41a01007387 */ /* 0x0001e20000100800 */
[C---:B------:R-:W-:Y:S02]  /*5da0*/  ISETP.GT.U32.AND P2, PT, R29.reuse, R15, PT ;  /* 0x0000000f1d00720c */ /* 0x040fe40003f44070 */
[----:B------:R-:W-:Y:S01]  /*5db0*/  ISETP.GT.U32.AND P3, PT, R29, R19, PT ;  /* 0x000000131d00720c */ /* 0x000fe20003f64070 */
[--C-:B------:R-:W-:Y:S01]  /*5dc0*/  @!P6 IMAD.IADD R17, R17, 0x1, -R29.reuse ;  /* 0x000000011111e824 */ /* 0x100fe200078e0a1d */
[----:B0-----:R-:W4:Y:S01]  /*5dd0*/  LDL.LU R26, [R1+0x90] ;  /* 0x00009000011a7983 */ /* 0x001f220000300800 */
[--C-:B------:R-:W-:Y:S01]  /*5de0*/  @!P1 IMAD.IADD R14, R14, 0x1, -R29.reuse ;  /* 0x000000010e0e9824 */ /* 0x100fe200078e0a1d */
[----:B------:R-:W-:Y:S01]  /*5df0*/  ISETP.GT.U32.AND P1, PT, R29, R20, PT ;  /* 0x000000141d00720c */ /* 0x000fe20003f24070 */
[--C-:B------:R-:W-:Y:S01]  /*5e00*/  @!P4 IMAD.IADD R27, R27, 0x1, -R29.reuse ;  /* 0x000000011b1bc824 */ /* 0x100fe200078e0a1d */
[----:B------:R-:W-:Y:S01]  /*5e10*/  ISETP.GT.U32.AND P5, PT, R29, R16, PT ;  /* 0x000000101d00720c */ /* 0x000fe20003fa4070 */
[----:B------:R-:W-:-:S04]  /*5e20*/  @!P0 IMAD.IADD R18, R18, 0x1, -R29 ;  /* 0x0000000112128824 */ /* 0x000fc800078e0a1d */
[--C-:B------:R-:W-:Y:S01]  /*5e30*/  @!P2 IMAD.IADD R15, R15, 0x1, -R29.reuse ;  /* 0x000000010f0fa824 */ /* 0x100fe200078e0a1d */
[----:B------:R-:W-:Y:S01]  /*5e40*/  ISETP.GT.U32.AND P2, PT, R29, R22, PT ;  /* 0x000000161d00720c */ /* 0x000fe20003f44070 */
[--C-:B------:R-:W-:Y:S01]  /*5e50*/  @!P3 IMAD.IADD R19, R19, 0x1, -R29.reuse ;  /* 0x000000011313b824 */ /* 0x100fe200078e0a1d */
[----:B------:R0:W-:Y:S03]  /*5e60*/  STL [R1+0xd8], R11 ;  /* 0x0000d80b01007387 */ /* 0x0001e60000100800 */
[--C-:B------:R-:W-:Y:S01]  /*5e70*/  @!P1 IMAD.IADD R20, R20, 0x1, -R29.reuse ;  /* 0x0000000114149824 */ /* 0x100fe200078e0a1d */
[----:B------:R1:W-:Y:S01]  /*5e80*/  STL [R1+0xe0], R12 ;  /* 0x0000e00c01007387 */ /* 0x0003e20000100800 */
[----:B------:R-:W-:-:S03]  /*5e90*/  @!P5 IMAD.IADD R16, R16, 0x1, -R29 ;  /* 0x000000011010d824 */ /* 0x000fc600078e0a1d */
[----:B------:R0:W-:Y:S04]  /*5ea0*/  STL [R1+0xdc], R13 ;  /* 0x0000dc0d01007387 */ /* 0x0001e80000100800 */
[----:B------:R0:W-:Y:S04]  /*5eb0*/  STL [R1+0xbc], R14 ;  /* 0x0000bc0e01007387 */ /* 0x0001e80000100800 */
[----:B------:R0:W-:Y:S04]  /*5ec0*/  STL [R1+0xc0], R15 ;  /* 0x0000c00f01007387 */ /* 0x0001e80000100800 */
[----:B------:R-:W4:Y:S01]  /*5ed0*/  LDL R7, [R1+0xc6c] ;  /* 0x000c6c0001077983 */ /* 0x000f220000100800 */
[----:B------:R-:W-:-:S03]  /*5ee0*/  @!P2 IMAD.IADD R22, R22, 0x1, -R29 ;  /* 0x000000011616a824 */ /* 0x000fc600078e0a1d */
[----:B------:R-:W-:Y:S04]  /*5ef0*/  STL [R1+0xc4], R16 ;  /* 0x0000c41001007387 */ /* 0x000fe80000100800 */
[----:B0-----:R-:W4:Y:S04]  /*5f00*/  LDL.LU R11, [R1+0x94] ;  /* 0x00009400010b7983 */ /* 0x001f280000300800 */
[----:B-1----:R-:W4:Y:S04]  /*5f10*/  LDL.LU R12, [R1+0x1c0] ;  /* 0x0001c000010c7983 */ /* 0x002f280000300800 */
[----:B------:R-:W-:Y:S04]  /*5f20*/  STL [R1+0xcc], R17 ;  /* 0x0000cc1101007387 */ /* 0x000fe80000100800 */
[----:B------:R-:W4:Y:S04]  /*5f30*/  LDL.LU R13, [R1+0x1b4] ;  /* 0x0001b400010d7983 */ /* 0x000f280000300800 */
[----:B------:R-:W4:Y:S04]  /*5f40*/  LDL.LU R14, [R1+0x88] ;  /* 0x00008800010e7983 */ /* 0x000f280000300800 */
[----:B------:R-:W4:Y:S01]  /*5f50*/  LDL.LU R15, [R1+0x194] ;  /* 0x00019400010f7983 */ /* 0x000f220000300800 */
[----:B---3--:R-:W-:-:S02]  /*5f60*/  ISETP.GT.U32.AND P6, PT, R29, R8, PT ;  /* 0x000000081d00720c */ /* 0x008fc40003fc4070 */
[C---:B--2---:R-:W-:Y:S02]  /*5f70*/  ISETP.GT.U32.AND P4, PT, R29.reuse, R9, PT ;  /* 0x000000091d00720c */ /* 0x044fe40003f84070 */
[----:B------:R-:W-:-:S09]  /*5f80*/  ISETP.GT.U32.AND P0, PT, R29, R10, PT ;  /* 0x0000000a1d00720c */ /* 0x000fd20003f04070 */
[--C-:B------:R-:W-:Y:S01]  /*5f90*/  @!P6 IMAD.IADD R8, R8, 0x1, -R29.reuse ;  /* 0x000000010808e824 */ /* 0x100fe200078e0a1d */
[C---:B------:R-:W-:Y:S02]  /*5fa0*/  ISETP.GT.U32.AND P6, PT, R29.reuse, R27, PT ;  /* 0x0000001b1d00720c */ /* 0x040fe40003fc4070 */
        /* <DEDUP_REMOVED lines=8> */
[--C-:B------:R-:W-:Y:S02]  /*6030*/  @!P6 IMAD.IADD R27, R27, 0x1, -R29.reuse ;  /* 0x000000011b1be824 */ /* 0x100fe400078e0a1d */
[--C-:B------:R-:W-:Y:S02]  /*6040*/  @!P4 IMAD.IADD R18, R18, 0x1, -R29.reuse ;  /* 0x000000011212c824 */ /* 0x100fe400078e0a1d */
[--C-:B------:R-:W-:Y:S01]  /*6050*/  @!P0 IMAD.IADD R19, R19, 0x1, -R29.reuse ;  /* 0x0000000113138824 */ /* 0x100fe200078e0a1d */
[----:B------:R0:W-:Y:S01]  /*6060*/  STL [R1+0xc8], R27 ;  /* 0x0000c81b01007387 */ /* 0x0001e20000100800 */
[--C-:B------:R-:W-:Y:S01]  /*6070*/  @!P1 IMAD.IADD R23, R23, 0x1, -R29.reuse ;  /* 0x0000000117179824 */ /* 0x100fe200078e0a1d */
[----:B------:R-:W-:Y:S02]  /*6080*/  ISETP.GT.U32.AND P1, PT, R29, R22, PT ;  /* 0x000000161d00720c */ /* 0x000fe40003f24070 */
[----:B0-----:R-:W2:Y:S04]  /*6090*/  LDL.LU R27, [R1+0x198] ;  /* 0x00019800011b7983 */ /* 0x001ea80000300800 */
[----:B------:R-:W3:Y:S01]  /*60a0*/  LDL.LU R16, [R1+0x1a8] ;  /* 0x0001a80001107983 */ /* 0x000ee20000300800 */
[----:B------:R-:W-:-:S03]  /*60b0*/  @!P3 IMAD.IADD R20, R20, 0x1, -R29 ;  /* 0x000000011414b824 */ /* 0x000fc600078e0a1d */
[----:B------:R0:W-:Y:S04]  /*60c0*/  STL [R1+0xa8], R18 ;  /* 0x0000a81201007387 */ /* 0x0001e80000100800 */
[----:B------:R-:W2:Y:S04]  /*60d0*/  LDL.LU R17, [R1+0x1a0] ;  /* 0x0001a00001117983 */ /* 0x000ea80000300800 */
[----:B------:R1:W-:Y:S04]  /*60e0*/  STL [R1+0xac], R19 ;  /* 0x0000ac1301007387 */ /* 0x0003e80000100800 */
[----:B0-----:R-:W2:Y:S01]  /*60f0*/  LDL.LU R18, [R1+0x168] ;  /* 0x0001680001127983 */ /* 0x001ea20000300800 */
[----:B------:R-:W-:-:S03]  /*6100*/  @!P1 IMAD.IADD R22, R22, 0x1, -R29 ;  /* 0x0000000116169824 */ /* 0x000fc600078e0a1d */
[----:B-1----:R-:W2:Y:S04]  /*6110*/  LDL.LU R19, [R1+0x16c] ;  /* 0x00016c0001137983 */ /* 0x002ea80000300800 */
[----:B------:R0:W-:Y:S04]  /*6120*/  STL [R1+0xb0], R20 ;  /* 0x0000b01401007387 */ /* 0x0001e80000100800 */
[----:B0-----:R-:W2:Y:S04]  /*6130*/  LDL.LU R20, [R1+0x174] ;  /* 0x0001740001147983 */ /* 0x001ea80000300800 */
[----:B------:R0:W-:Y:S04]  /*6140*/  STL [R1+0xb8], R22 ;  /* 0x0000b81601007387 */ /* 0x0001e80000100800 */
[----:B0-----:R-:W2:Y:S01]  /*6150*/  LDL.LU R22, [R1+0x18c] ;  /* 0x00018c0001167983 */ /* 0x001ea20000300800 */
[----:B------:R-:W-:-:S02]  /*6160*/  ISETP.GT.U32.AND P5, PT, R29, R24, PT ;  /* 0x000000181d00720c */ /* 0x000fc40003fa4070 */
[----:B----4-:R-:W-:-:S11]  /*6170*/  ISETP.GT.U32.AND P2, PT, R29, R25, PT ;  /* 0x000000191d00720c */ /* 0x010fd60003f44070 */
[--C-:B------:R-:W-:Y:S01]  /*6180*/  @!P5 IMAD.IADD R24, R24, 0x1, -R29.reuse ;  /* 0x000000011818d824 */ /* 0x100fe200078e0a1d */
[----:B------:R-:W-:Y:S01]  /*6190*/  ISETP.GT.U32.AND P5, PT, R29, R26, PT ;  /* 0x0000001a1d00720c */ /* 0x000fe20003fa4070 */
[----:B------:R-:W-:Y:S01]  /*61a0*/  @!P2 IMAD.IADD R25, R25, 0x1, -R29 ;  /* 0x000000011919a824 */ /* 0x000fe200078e0a1d */
[C---:B------:R-:W-:Y:S02]  /*61b0*/  ISETP.GT.U32.AND P4, PT, R29.reuse, R9, PT ;  /* 0x000000091d00720c */ /* 0x040fe40003f84070 */
[C---:B------:R-:W-:Y:S02]  /*61c0*/  ISETP.GT.U32.AND P2, PT, R29.reuse, R24, PT ;  /* 0x000000181d00720c */ /* 0x040fe40003f44070 */
[----:B------:R-:W-:-:S07]  /*61d0*/  ISETP.GT.U32.AND P0, PT, R29, R10, PT ;  /* 0x0000000a1d00720c */ /* 0x000fce0003f04070 */
[--C-:B------:R-:W-:Y:S01]  /*61e0*/  @!P5 IMAD.IADD R26, R26, 0x1, -R29.reuse ;  /* 0x000000011a1ad824 */ /* 0x100fe200078e0a1d */
[C---:B------:R-:W-:Y:S02]  /*61f0*/  ISETP.GT.U32.AND P5, PT, R29.reuse, R8, PT ;  /* 0x000000081d00720c */ /* 0x040fe40003fa4070 */
[C---:B------:R-:W-:Y:S02]  /*6200*/  ISETP.GT.U32.AND P3, PT, R29.reuse, R21, PT ;  /* 0x000000151d00720c */ /* 0x040fe40003f64070 */
[C---:B------:R-:W-:Y:S02]  /*6210*/  ISETP.GT.U32.AND P1, PT, R29.reuse, R23, PT ;  /* 0x000000171d00720c */ /* 0x040fe40003f24070 */
[----:B------:R-:W-:Y:S01]  /*6220*/  ISETP.GT.U32.AND P6, PT, R29, R26, PT ;  /* 0x0000001a1d00720c */ /* 0x000fe20003fc4070 */
[--C-:B------:R-:W-:Y:S01]  /*6230*/  @!P4 IMAD.IADD R9, R9, 0x1, -R29.reuse ;  /* 0x000000010909c824 */ /* 0x100fe200078e0a1d */
[----:B------:R-:W-:Y:S01]  /*6240*/  ISETP.GT.U32.AND P4, PT, R29, R12, PT ;  /* 0x0000000c1d00720c */ /* 0x000fe20003f84070 */
[----:B------:R-:W-:-:S04]  /*6250*/  @!P2 IMAD.IADD R24, R24, 0x1, -R29 ;  /* 0x000000011818a824 */ /* 0x000fc800078e0a1d */
[--C-:B------:R-:W-:Y:S01]  /*6260*/  @!P5 IMAD.IADD R8, R8, 0x1, -R29.reuse ;  /* 0x000000010808d824 */ /* 0x100fe200078e0a1d */
[C---:B------:R-:W-:Y:S01]  /*6270*/  ISETP.GT.U32.AND P5, PT, R29.reuse, R11, PT ;  /* 0x0000000b1d00720c */ /* 0x040fe20003fa4070 */
[--C-:B------:R-:W-:Y:S01]  /*6280*/  @!P0 IMAD.IADD R10, R10, 0x1, -R29.reuse ;  /* 0x000000010a0a8824 */ /* 0x100fe200078e0a1d */
[----:B------:R-:W-:Y:S01]  /*6290*/  ISETP.GT.U32.AND P0, PT, R29, R13, PT ;  /* 0x0000000d1d00720c */ /* 0x000fe20003f04070 */
[----:B------:R0:W-:Y:S01]  /*62a0*/  STL [R1+0xb4], R24 ;  /* 0x0000b41801007387 */ /* 0x0001e20000100800 */
[--C-:B------:R-:W-:Y:S01]  /*62b0*/  @!P3 IMAD.IADD R21, R21, 0x1, -R29.reuse ;  /* 0x000000011515b824 */ /* 0x100fe200078e0a1d */
[C---:B------:R-:W-:Y:S02]  /*62c0*/  ISETP.GT.U32.AND P2, PT, R29.reuse, R25, PT ;  /* 0x000000191d00720c */ /* 0x040fe40003f44070 */
[----:B------:R-:W-:Y:S01]  /*62d0*/  ISETP.GT.U32.AND P3, PT, R29, R14, PT ;  /* 0x0000000e1d00720c */ /* 0x000fe20003f64070 */
[--C-:B------:R-:W-:Y:S01]  /*62e0*/  @!P1 IMAD.IADD R23, R23, 0x1, -R29.reuse ;  /* 0x0000000117179824 */ /* 0x100fe200078e0a1d */
[----:B------:R-:W-:Y:S01]  /*62f0*/  ISETP.GT.U32.AND P1, PT, R29, R15, PT ;  /* 0x0000000f1d00720c */ /* 0x000fe20003f24070 */
[----:B0-----:R-:W4:Y:S01]  /*6300*/  LDL.LU R24, [R1+0x17c] ;  /* 0x00017c0001187983 */ /* 0x001f220000300800 */
[----:B------:R-:W-:-:S02]  /*6310*/  @!P6 IMAD.IADD R26, R26, 0x1, -R29 ;  /* 0x000000011a1ae824 */ /* 0x000fc400078e0a1d */
[--C-:B------:R-:W-:Y:S02]  /*6320*/  @!P5 IMAD.IADD R11, R11, 0x1, -R29.reuse ;  /* 0x000000010b0bd824 */ /* 0x100fe400078e0a1d */
[--C-:B------:R-:W-:Y:S02]  /*6330*/  @!P4 IMAD.IADD R12, R12, 0x1, -R29.reuse ;  /* 0x000000010c0cc824 */ /* 0x100fe400078e0a1d */
[--C-:B------:R-:W-:Y:S02]  /*6340*/  @!P0 IMAD.IADD R13, R13, 0x1, -R29.reuse ;  /* 0x000000010d0d8824 */ /* 0x100fe400078e0a1d */
[--C-:B------:R-:W-:Y:S02]  /*6350*/  @!P2 IMAD.IADD R25, R25, 0x1, -R29.reuse ;  /* 0x000000011919a824 */ /* 0x100fe400078e0a1d */
[--C-:B------:R-:W-:Y:S02]  /*6360*/  @!P3 IMAD.IADD R14, R14, 0x1, -R29.reuse ;  /* 0x000000010e0eb824 */ /* 0x100fe400078e0a1d */
[----:B------:R-:W-:Y:S01]  /*6370*/  @!P1 IMAD.IADD R15, R15, 0x1, -R29 ;  /* 0x000000010f0f9824 */ /* 0x000fe200078e0a1d */
[----:B------:R-:W-:Y:S01]  /*6380*/  STL [R1+0x98], R8 ;  /* 0x0000980801007387 */ /* 0x000fe20000100800 */
[----:B------:R-:W-:-:S03]  /*6390*/  IMAD.HI.U32 R3, R28, R0, RZ ;  /* 0x000000001c037227 */ /* 0x000fc600078e00ff */
[----:B------:R-:W-:Y:S04]  /*63a0*/  STL [R1+0x9c], R9 ;  /* 0x00009c0901007387 */ /* 0x000fe80000100800 */
[----:B------:R-:W-:Y:S04]  /*63b0*/  STL [R1+0xa0], R10 ;  /* 0x0000a00a01007387 */ /* 0x000fe80000100800 */
[----:B------:R-:W-:Y:S04]  /*63c0*/  STL [R1+0xa4], R21 ;  /* 0x0000a41501007387 */ /* 0x000fe80000100800 */
[----:B------:R-:W-:Y:S01]  /*63d0*/  STL [R1+0x1cc], R23 ;  /* 0x0001cc1701007387 */ /* 0x000fe20000100800 */
[----:B------:R-:W-:-:S03]  /*63e0*/  IMAD.MOV R3, RZ, RZ, -R3 ;  /* 0x000000ffff037224 */ /* 0x000fc600078e0a03 */
[----:B------:R0:W-:Y:S04]  /*63f0*/  STL [R1+0x90], R26 ;  /* 0x0000901a01007387 */ /* 0x0001e80000100800 */
[----:B------:R1:W-:Y:S01]  /*6400*/  STL [R1+0x8c], R25 ;  /* 0x00008c1901007387 */ /* 0x0003e20000100800 */
[----:B------:R-:W-:-:S03]  /*6410*/  IMAD R0, R29, R3, R0 ;  /* 0x000000031d007224 */ /* 0x000fc600078e0200 */
[----:B0-----:R-:W4:Y:S01]  /*6420*/  LDL.LU R26, [R1+0x12c] ;  /* 0x00012c00011a7983 */ /* 0x001f220000300800 */
[----:B------:R-:W-:-:S03]  /*6430*/  IABS R3, R7 ;  /* 0x0000000700037213 */ /* 0x000fc60000000000 */
[----:B-1----:R-:W4:Y:S04]  /*6440*/  LDL.LU R25, [R1+0x130] ;  /* 0x0001300001197983 */ /* 0x002f280000300800 */
[----:B------:R-:W4:Y:S04]  /*6450*/  LDL.LU R23, [R1+0x134] ;  /* 0x0001340001177983 */ /* 0x000f280000300800 */
[----:B------:R-:W4:Y:S04]  /*6460*/  LDL.LU R21, [R1+0x154] ;  /* 0x0001540001157983 */ /* 0x000f280000300800 */
[----:B------:R-:W4:Y:S04]  /*6470*/  LDL.LU R7, [R1+0x13c] ;  /* 0x00013c0001077983 */ /* 0x000f280000300800 */
[----:B------:R-:W4:Y:S01]  /*6480*/  LDL.LU R8, [R1+0xe8] ;  /* 0x0000e80001087983 */ /* 0x000f220000300800 */
[----:B------:R-:W-:Y:S01]  /*6490*/  IMAD.MOV.U32 R9, RZ, RZ, R3 ;  /* 0x000000ffff097224 */ /* 0x000fe200078e0003 */
[----:B---3--:R-:W-:-:S02]  /*64a0*/  ISETP.GT.U32.AND P6, PT, R29, R16, PT ;  /* 0x000000101d00720c */ /* 0x008fc40003fc4070 */
[C---:B--2---:R-:W-:Y:S02]  /*64b0*/  ISETP.GT.U32.AND P5, PT, R29.reuse, R17, PT ;  /* 0x000000111d00720c */ /* 0x044fe40003fa4070 */
[C---:B------:R-:W-:Y:S02]  /*64c0*/  ISETP.GT.U32.AND P2, PT, R29.reuse, R27, PT ;  /* 0x0000001b1d00720c */ /* 0x040fe40003f44070 */
[C---:B------:R-:W-:Y:S02]  /*64d0*/  ISETP.GT.U32.AND P4, PT, R29.reuse, R18, PT ;  /* 0x000000121d00720c */ /* 0x040fe40003f84070 */
[----:B------:R-:W-:-:S05]  /*64e0*/  ISETP.GT.U32.AND P0, PT, R29, R19, PT ;  /* 0x000000131d00720c */ /* 0x000fca0003f04070 */
[--C-:B------:R-:W-:Y:S01]  /*64f0*/  @!P6 IMAD.IADD R16, R16, 0x1, -R29.reuse ;  /* 0x000000011010e824 */ /* 0x100fe200078e0a1d */
[----:B------:R-:W-:Y:S01]  /*6500*/  ISETP.GT.U32.AND P6, PT, R29, R11, PT ;  /* 0x0000000b1d00720c */ /* 0x000fe20003fc4070 */
[----:B------:R-:W-:Y:S01]  /*6510*/  @!P5 IMAD.IADD R17, R17, 0x1, -R29 ;  /* 0x000000011111d824 */ /* 0x000fe200078e0a1d */
[----:B------:R-:W-:-:S03]  /*6520*/  ISETP.GT.U32.AND P5, PT, R29, R12, PT ;  /* 0x0000000c1d00720c */ /* 0x000fc60003fa4070 */
[--C-:B------:R-:W-:Y:S01]  /*6530*/  @!P4 IMAD.IADD R18, R18, 0x1, -R29.reuse ;  /* 0x000000011212c824 */ /* 0x100fe200078e0a1d */
[----:B------:R-:W-:Y:S01]  /*6540*/  ISETP.GT.U32.AND P3, PT, R29, R20, PT ;  /* 0x000000141d00720c */ /* 0x000fe20003f64070 */
[--C-:B------:R-:W-:Y:S01]  /*6550*/  @!P0 IMAD.IADD R19, R19, 0x1, -R29.reuse ;  /* 0x0000000113138824 */ /* 0x100fe200078e0a1d */
[C---:B------:R-:W-:Y:S02]  /*6560*/  ISETP.GT.U32.AND P4, PT, R29.reuse, R13, PT ;  /* 0x0000000d1d00720c */ /* 0x040fe40003f84070 */
[----:B------:R-:W-:Y:S01]  /*6570*/  ISETP.GT.U32.AND P0, PT, R29, R14, PT ;  /* 0x0000000e1d00720c */ /* 0x000fe20003f04070 */
[----:B------:R-:W-:Y:S01]  /*6580*/  @!P2 IMAD.IADD R27, R27, 0x1, -R29 ;  /* 0x000000011b1ba824 */ /* 0x000fe200078e0a1d */
[----:B------:R-:W-:-:S07]  /*6590*/  ISETP.GT.U32.AND P1, PT, R29, R22, PT ;  /* 0x000000161d00720c */ /* 0x000fce0003f24070 */
[--C-:B------:R-:W-:Y:S01]  /*65a0*/  @!P3 IMAD.IADD R20, R20, 0x1, -R29.reuse ;  /* 0x000000011414b824 */ /* 0x100fe200078e0a1d */
[----:B------:R-:W-:Y:S01]  /*65b0*/  ISETP.GT.U32.AND P3, PT, R29, R15, PT ;  /* 0x0000000f1d00720c */ /* 0x000fe20003f64070 */
[--C-:B------:R-:W-:Y:S02]  /*65c0*/  @!P6 IMAD.IADD R11, R11, 0x1, -R29.reuse ;  /* 0x000000010b0be824 */ /* 0x100fe400078e0a1d */
[--C-:B------:R-:W-:Y:S02]  /*65d0*/  @!P5 IMAD.IADD R12, R12, 0x1, -R29.reuse ;  /* 0x000000010c0cd824 */ /* 0x100fe400078e0a1d */
[--C-:B------:R-:W-:Y:S02]  /*65e0*/  @!P4 IMAD.IADD R13, R13, 0x1, -R29.reuse ;  /* 0x000000010d0dc824 */ /* 0x100fe400078e0a1d */
[--C-:B------:R-:W-:Y:S01]  /*65f0*/  @!P1 IMAD.IADD R22, R22, 0x1, -R29.reuse ;  /* 0x0000000116169824 */ /* 0x100fe200078e0a1d */
[----:B------:R-:W-:Y:S01]  /*6600*/  ISETP.GT.U32.AND P1, PT, R29, R27, PT ;  /* 0x0000001b1d00720c */ /* 0x000fe20003f24070 */
[--C-:B------:R-:W-:Y:S01]  /*6610*/  @!P0 IMAD.IADD R14, R14, 0x1, -R29.reuse ;  /* 0x000000010e0e8824 */ /* 0x100fe200078e0a1d */
[----:B------:R0:W-:Y:S03]  /*6620*/  STL [R1+0x94], R11 ;  /* 0x0000940b01007387 */ /* 0x0001e60000100800 */
[--C-:B------:R-:W-:Y:S01]  /*6630*/  @!P3 IMAD.IADD R15, R15, 0x1, -R29.reuse ;  /* 0x000000010f0fb824 */ /* 0x100fe200078e0a1d */
[----:B------:R1:W-:Y:S04]  /*6640*/  STL [R1+0x1c0], R12 ;  /* 0x0001c00c01007387 */ /* 0x0003e80000100800 */
[----:B------:R-:W2:Y:S04]  /*6650*/  LDL.LU R10, [R1+0xec] ;  /* 0x0000ec00010a7983 */ /* 0x000ea80000300800 */
[----:B------:R3:W-:Y:S04]  /*6660*/  STL [R1+0x1b4], R13 ;  /* 0x0001b40d01007387 */ /* 0x0007e80000100800 */
[----:B------:R3:W-:Y:S01]  /*6670*/  STL [R1+0x88], R14 ;  /* 0x0000880e01007387 */ /* 0x0007e20000100800 */
[----:B------:R-:W-:-:S03]  /*6680*/  @!P1 IMAD.IADD R27, R27, 0x1, -R29 ;  /* 0x000000011b1b9824 */ /* 0x000fc600078e0a1d */
[----:B0-----:R-:W2:Y:S04]  /*6690*/  LDL.LU R11, [R1+0xf4] ;  /* 0x0000f400010b7983 */ /* 0x001ea80000300800 */
[----:B-1----:R-:W2:Y:S04]  /*66a0*/  LDL.LU R12, [R1+0x114] ;  /* 0x00011400010c7983 */ /* 0x002ea80000300800 */
[----:B------:R-:W-:Y:S04]  /*66b0*/  STL [R1+0x194], R15 ;  /* 0x0001940f01007387 */ /* 0x000fe80000100800 */
[----:B---3--:R-:W3:Y:S04]  /*66c0*/  LDL.LU R13, [R1+0xfc] ;  /* 0x0000fc00010d7983 */ /* 0x008ee80000300800 */
[----:B------:R-:W3:Y:S04]  /*66d0*/  LDL.LU R14, [R1+0x38] ;  /* 0x00003800010e7983 */ /* 0x000ee80000300800 */
[----:B------:R0:W-:Y:S04]  /*66e0*/  STL [R1+0x198], R27 ;  /* 0x0001981b01007387 */ /* 0x0001e80000100800 */
[----:B0-----:R-:W3:Y:S04]  /*66f0*/  LDL.LU R27, [R1+0x34] ;  /* 0x00003400011b7983 */ /* 0x001ee80000300800 */
[----:B------:R-:W3:Y:S01]  /*6700*/  LDL.LU R3, [R1+0x30] ;  /* 0x0000300001037983 */ /* 0x000ee20000300800 */
[----:B----4-:R-:W-:-:S02]  /*6710*/  ISETP.GT.U32.AND P2, PT, R29, R24, PT ;  /* 0x000000181d00720c */ /* 0x010fc40003f44070 */
[C---:B------:R-:W-:Y:S02]  /*6720*/  ISETP.GT.U32.AND P6, PT, R29.reuse, R17, PT ;  /* 0x000000111d00720c */ /* 0x040fe40003fc4070 */
[----:B------:R-:W-:-:S09]  /*6730*/  ISETP.GT.U32.AND P5, PT, R29, R18, PT ;  /* 0x000000121d00720c */ /* 0x000fd20003fa4070 */
[--C-:B------:R-:W-:Y:S01]  /*6740*/  @!P2 IMAD.IADD R24, R24, 0x1, -R29.reuse ;  /* 0x000000011818a824 */ /* 0x100fe200078e0a1d */
[C---:B------:R-:W-:Y:S02]  /*6750*/  ISETP.GT.U32.AND P2, PT, R29.reuse, R16, PT ;  /* 0x000000101d00720c */ /* 0x040fe40003f44070 */
[C---:B------:R-:W-:Y:S02]  /*6760*/  ISETP.GT.U32.AND P0, PT, R29.reuse, R19, PT ;  /* 0x000000131d00720c */ /* 0x040fe40003f04070 */
[C---:B------:R-:W-:Y:S02]  /*6770*/  ISETP.GT.U32.AND P3, PT, R29.reuse, R20, PT ;  /* 0x000000141d00720c */ /* 0x040fe40003f64070 */
[C---:B------:R-:W-:Y:S02]  /*6780*/  ISETP.GT.U32.AND P4, PT, R29.reuse, R24, PT ;  /* 0x000000181d00720c */ /* 0x040fe40003f84070 */
[----:B------:R-:W-:Y:S01]  /*6790*/  ISETP.GT.U32.AND P1, PT, R29, R22, PT ;  /* 0x000000161d00720c */ /* 0x000fe20003f24070 */
[----:B------:R-:W-:-:S04]  /*67a0*/  @!P6 IMAD.IADD R17, R17, 0x1, -R29 ;  /* 0x000000011111e824 */ /* 0x000fc800078e0a1d */
[--C-:B------:R-:W-:Y:S01]  /*67b0*/  @!P2 IMAD.IADD R16, R16, 0x1, -R29.reuse ;  /* 0x000000011010a824 */ /* 0x100fe200078e0a1d */
[C---:B------:R-:W-:Y:S01]  /*67c0*/  ISETP.GT.U32.AND P2, PT, R29.reuse, R26, PT ;  /* 0x0000001a1d00720c */ /* 0x040fe20003f44070 */
[--C-:B------:R-:W-:Y:S01]  /*67d0*/  @!P5 IMAD.IADD R18, R18, 0x1, -R29.reuse ;  /* 0x000000011212d824 */ /* 0x100fe200078e0a1d */
[----:B------:R-:W-:Y:S01]  /*67e0*/  ISETP.GT.U32.AND P6, PT, R29, R25, PT ;  /* 0x000000191d00720c */ /* 0x000fe20003fc4070 */
[--C-:B------:R-:W-:Y:S01]  /*67f0*/  @!P0 IMAD.IADD R19, R19, 0x1, -R29.reuse ;  /* 0x0000000113138824 */ /* 0x100fe200078e0a1d */
[C---:B------:R-:W-:Y:S01]  /*6800*/  ISETP.GT.U32.AND P5, PT, R29.reuse, R23, PT ;  /* 0x000000171d00720c */ /* 0x040fe20003fa4070 */
[--C-:B------:R-:W-:Y:S01]  /*6810*/  @!P3 IMAD.IADD R20, R20, 0x1, -R29.reuse ;  /* 0x000000011414b824 */ /* 0x100fe200078e0a1d */
[C---:B------:R-:W-:Y:S01]  /*6820*/  ISETP.GT.U32.AND P0, PT, R29.reuse, R21, PT ;  /* 0x000000151d00720c */ /* 0x040fe20003f04070 */
[--C-:B------:R-:W-:Y:S01]  /*6830*/  @!P4 IMAD.IADD R24, R24, 0x1, -R29.reuse ;  /* 0x000000011818c824 */ /* 0x100fe200078e0a1d */
[----:B------:R-:W-:Y:S01]  /*6840*/  ISETP.GT.U32.AND P3, PT, R29, R7, PT ;  /* 0x000000071d00720c */ /* 0x000fe20003f64070 */
[----:B------:R-:W-:-:S04]  /*6850*/  @!P1 IMAD.IADD R22, R22, 0x1, -R29 ;  /* 0x0000000116169824 */ /* 0x000fc800078e0a1d */
[--C-:B------:R-:W-:Y:S01]  /*6860*/  @!P2 IMAD.IADD R26, R26, 0x1, -R29.reuse ;  /* 0x000000011a1aa824 */ /* 0x100fe200078e0a1d */
[----:B------:R-:W-:Y:S01]  /*6870*/  ISETP.GT.U32.AND P1, PT, R29, R8, PT ;  /* 0x000000081d00720c */ /* 0x000fe20003f24070 */
[--C-:B------:R-:W-:Y:S02]  /*6880*/  @!P6 IMAD.IADD R25, R25, 0x1, -R29.reuse ;  /* 0x000000011919e824 */ /* 0x100fe400078e0a1d */
[--C-:B------:R-:W-:Y:S02]  /*6890*/  @!P5 IMAD.IADD R23, R23, 0x1, -R29.reuse ;  /* 0x000000011717d824 */ /* 0x100fe400078e0a1d */
[--C-:B------:R-:W-:Y:S02]  /*68a0*/  @!P0 IMAD.IADD R21, R21, 0x1, -R29.reuse ;  /* 0x0000000115158824 */ /* 0x100fe400078e0a1d */
[----:B------:R-:W-:-:S06]  /*68b0*/  @!P3 IMAD.IADD R7, R7, 0x1, -R29 ;  /* 0x000000010707b824 */ /* 0x000fcc00078e0a1d */
[----:B------:R-:W-:Y:S01]  /*68c0*/  @!P1 IMAD.IADD R8, R8, 0x1, -R29 ;  /* 0x0000000108089824 */ /* 0x000fe200078e0a1d */
[----:B------:R0:W-:Y:S04]  /*68d0*/  STL [R1+0x1a8], R16 ;  /* 0x0001a81001007387 */ /* 0x0001e80000100800 */
[----:B------:R1:W-:Y:S04]  /*68e0*/  STL [R1+0x1a0], R17 ;  /* 0x0001a01101007387 */ /* 0x0003e80000100800 */
[----:B------:R4:W-:Y:S04]  /*68f0*/  STL [R1+0x168], R18 ;  /* 0x0001681201007387 */ /* 0x0009e80000100800 */
[----:B------:R0:W-:Y:S04]  /*6900*/  STL [R1+0x16c], R19 ;  /* 0x00016c1301007387 */ /* 0x0001e80000100800 */
[----:B------:R0:W-:Y:S04]  /*6910*/  STL [R1+0x174], R20 ;  /* 0x0001741401007387 */ /* 0x0001e80000100800 */
[----:B------:R-:W3:Y:S04]  /*6920*/  LDL.LU R15, [R1+0x2c] ;  /* 0x00002c00010f7983 */ /* 0x000ee80000300800 */
[----:B------:R-:W-:Y:S04]  /*6930*/  STL [R1+0x18c], R22 ;  /* 0x00018c1601007387 */ /* 0x000fe80000100800 */
[----:B0-----:R-:W3:Y:S04]  /*6940*/  LDL.LU R16, [R1+0x28] ;  /* 0x0000280001107983 */ /* 0x001ee80000300800 */
[----:B-1----:R-:W3:Y:S04]  /*6950*/  LDL.LU R17, [R1+0x24] ;  /* 0x0000240001117983 */ /* 0x002ee80000300800 */
[----:B------:R-:W-:Y:S04]  /*6960*/  STL [R1+0x17c], R24 ;  /* 0x00017c1801007387 */ /* 0x000fe80000100800 */
[----:B----4-:R-:W4:Y:S04]  /*6970*/  LDL.LU R18, [R1+0x20] ;  /* 0x0000200001127983 */ /* 0x010f280000300800 */
[----:B------:R-:W4:Y:S04]  /*6980*/  LDL.LU R19, [R1+0x1c] ;  /* 0x00001c0001137983 */ /* 0x000f280000300800 */
[----:B------:R-:W4:Y:S01]  /*6990*/  LDL.LU R20, [R1+0x18] ;  /* 0x0000180001147983 */ /* 0x000f220000300800 */
[----:B------:R-:W-:-:S04]  /*69a0*/  IMAD.HI.U32 R28, R28, R9, RZ ;  /* 0x000000091c1c7227 */ /* 0x000fc800078e00ff */
[----:B------:R-:W-:-:S04]  /*69b0*/  IMAD.MOV R28, RZ, RZ, -R28 ;  /* 0x000000ffff1c7224 */ /* 0x000fc800078e0a1c */
[C---:B------:R-:W-:Y:S01]  /*69c0*/  IMAD R28, R29.reuse, R28, R9 ;  /* 0x0000001c1d1c7224 */ /* 0x040fe200078e0209 */
[C---:B--2---:R-:W-:Y:S02]  /*69d0*/  ISETP.GT.U32.AND P4, PT, R29.reuse, R10, PT ;  /* 0x0000000a1d00720c */ /* 0x044fe40003f84070 */
[C---:B------:R-:W-:Y:S02]  /*69e0*/  ISETP.GT.U32.AND P2, PT, R29.reuse, R11, PT ;  /* 0x0000000b1d00720c */ /* 0x040fe40003f44070 */
[----:B------:R-:W-:-:S09]  /*69f0*/  ISETP.GT.U32.AND P6, PT, R29, R12, PT ;  /* 0x0000000c1d00720c */ /* 0x000fd20003fc4070 */
[--C-:B------:R-:W-:Y:S01]  /*6a00*/  @!P4 IMAD.IADD R10, R10, 0x1, -R29.reuse ;  /* 0x000000010a0ac824 */ /* 0x100fe200078e0a1d */
[C---:B---3--:R-:W-:Y:S02]  /*6a10*/  ISETP.GT.U32.AND P5, PT, R29.reuse, R13, PT ;  /* 0x0000000d1d00720c */ /* 0x048fe40003fa4070 */
[----:B------:R-:W-:Y:S01]  /*6a20*/  ISETP.GT.U32.AND P0, PT, R29, R14, PT ;  /* 0x0000000e1d00720c */ /* 0x000fe20003f04070 */
[--C-:B------:R-:W-:Y:S01]  /*6a30*/  @!P2 IMAD.IADD R11, R11, 0x1, -R29.reuse ;  /* 0x000000010b0ba824 */ /* 0x100fe200078e0a1d */
[C---:B------:R-:W-:Y:S02]  /*6a40*/  ISETP.GT.U32.AND P4, PT, R29.reuse, R26, PT ;  /* 0x0000001a1d00720c */ /* 0x040fe40003f84070 */
[C---:B------:R-:W-:Y:S01]  /*6a50*/  ISETP.GT.U32.AND P2, PT, R29.reuse, R25, PT ;  /* 0x000000191d00720c */ /* 0x040fe20003f44070 */
[----:B------:R-:W-:Y:S01]  /*6a60*/  @!P6 IMAD.IADD R12, R12, 0x1, -R29 ;  /* 0x000000010c0ce824 */ /* 0x000fe200078e0a1d */
[C---:B------:R-:W-:Y:S02]  /*6a70*/  ISETP.GT.U32.AND P6, PT, R29.reuse, R23, PT ;  /* 0x000000171d00720c */ /* 0x040fe40003fc4070 */
[----:B------:R-:W-:-:S02]  /*6a80*/  ISETP.GT.U32.AND P3, PT, R29, R27, PT ;  /* 0x0000001b1d00720c */ /* 0x000fc40003f64070 */
[----:B------:R-:W-:Y:S01]  /*6a90*/  ISETP.GT.U32.AND P1, PT, R29, R3, PT ;  /* 0x000000031d00720c */ /* 0x000fe20003f24070 */
[--C-:B------:R-:W-:Y:S01]  /*6aa0*/  @!P5 IMAD.IADD R13, R13, 0x1, -R29.reuse ;  /* 0x000000010d0dd824 */ /* 0x100fe200078e0a1d */
[C---:B------:R-:W-:Y:S01]  /*6ab0*/  ISETP.GT.U32.AND P5, PT, R29.reuse, R21, PT ;  /* 0x000000151d00720c */ /* 0x040fe20003fa4070 */
[--C-:B------:R-:W-:Y:S01]  /*6ac0*/  @!P0 IMAD.IADD R14, R14, 0x1, -R29.reuse ;  /* 0x000000010e0e8824 */ /* 0x100fe200078e0a1d */
[----:B------:R-:W-:Y:S01]  /*6ad0*/  ISETP.GT.U32.AND P0, PT, R29, R7, PT ;  /* 0x000000071d00720c */ /* 0x000fe20003f04070 */
[----:B------:R-:W-:-:S06]  /*6ae0*/  @!P4 IMAD.IADD R26, R26, 0x1, -R29 ;  /* 0x000000011a1ac824 */ /* 0x000fcc00078e0a1d */
[--C-:B------:R-:W-:Y:S01]  /*6af0*/  @!P3 IMAD.IADD R27, R27, 0x1, -R29.reuse ;  /* 0x000000011b1bb824 */ /* 0x100fe200078e0a1d */
[----:B------:R-:W-:Y:S01]  /*6b00*/  ISETP.GT.U32.AND P3, PT, R29, R8, PT ;  /* 0x000000081d00720c */ /* 0x000fe20003f64070 */
[--C-:B------:R-:W-:Y:S02]  /*6b10*/  @!P2 IMAD.IADD R25, R25, 0x1, -R29.reuse ;  /* 0x000000011919a824 */ /* 0x100fe400078e0a1d */
[--C-:B------:R-:W-:Y:S01]  /*6b20*/  @!P1 IMAD.IADD R3, R3, 0x1, -R29.reuse ;  /* 0x0000000103039824 */ /* 0x100fe200078e0a1d */
[C---:B------:R-:W-:Y:S01]  /*6b30*/  ISETP.GT.U32.AND P1, PT, R29.reuse, R10, PT ;  /* 0x0000000a1d00720c */ /* 0x040fe20003f24070 */
[----:B------:R0:W-:Y:S01]  /*6b40*/  STL [R1+0x12c], R26 ;  /* 0x00012c1a01007387 */ /* 0x0001e20000100800 */
[----:B------:R-:W-:Y:S01]  /*6b50*/  ISETP.GT.U32.AND P2, PT, R29, R11, PT ;  /* 0x0000000b1d00720c */ /* 0x000fe20003f44070 */
[--C-:B------:R-:W-:Y:S01]  /*6b60*/  @!P6 IMAD.IADD R23, R23, 0x1, -R29.reuse ;  /* 0x000000011717e824 */ /* 0x100fe200078e0a1d */
[----:B------:R-:W-:Y:S01]  /*6b70*/  ISETP.GT.U32.AND P4, PT, R29, R12, PT ;  /* 0x0000000c1d00720c */ /* 0x000fe20003f84070 */
[--C-:B------:R-:W-:Y:S01]  /*6b80*/  @!P5 IMAD.IADD R21, R21, 0x1, -R29.reuse ;  /* 0x000000011515d824 */ /* 0x100fe200078e0a1d */
[----:B------:R-:W-:Y:S01]  /*6b90*/  ISETP.GT.U32.AND P5, PT, R29, R13, PT ;  /* 0x0000000d1d00720c */ /* 0x000fe20003fa4070 */
[----:B------:R-:W-:Y:S01]  /*6ba0*/  @!P0 IMAD.IADD R7, R7, 0x1, -R29 ;  /* 0x0000000107078824 */ /* 0x000fe200078e0a1d */
[----:B0-----:R-:W2:Y:S01]  /*6bb0*/  LDL.LU R26, [R1+0x14] ;  /* 0x00001400011a7983 */ /* 0x001ea20000300800 */
[----:B------:R-:W-:-:S03]  /*6bc0*/  ISETP.GT.U32.AND P0, PT, R29, R14, PT ;  /* 0x0000000e1d00720c */ /* 0x000fc60003f04070 */
[----:B------:R0:W-:Y:S01]  /*6bd0*/  STL [R1+0x130], R25 ;  /* 0x0001301901007387 */ /* 0x0001e20000100800 */
[--C-:B------:R-:W-:Y:S01]  /*6be0*/  @!P3 IMAD.IADD R8, R8, 0x1, -R29.reuse ;  /* 0x000000010808b824 */ /* 0x100fe200078e0a1d */
[----:B------:R-:W-:Y:S01]  /*6bf0*/  ISETP.GT.U32.AND P3, PT, R29, R27, PT ;  /* 0x0000001b1d00720c */ /* 0x000fe20003f64070 */
[--C-:B------:R-:W-:Y:S01]  /*6c00*/  @!P1 IMAD.IADD R10, R10, 0x1, -R29.reuse ;  /* 0x000000010a0a9824 */ /* 0x100fe200078e0a1d */
[----:B0-----:R-:W3:Y:S04]  /*6c10*/  LDL.LU R25, [R1+0x10] ;  /* 0x0000100001197983 */ /* 0x001ee80000300800 */
[----:B------:R-:W3:Y:S04]  /*6c20*/  LDL.LU R24, [R1+0xc] ;  /* 0x00000c0001187983 */ /* 0x000ee80000300800 */
[----:B------:R0:W-:Y:S01]  /*6c30*/  STL [R1+0x134], R23 ;  /* 0x0001341701007387 */ /* 0x0001e20000100800 */
[----:B------:R-:W-:-:S03]  /*6c40*/  @!P2 IMAD.IADD R11, R11, 0x1, -R29 ;  /* 0x000000010b0ba824 */ /* 0x000fc600078e0a1d */
[----:B0-----:R-:W3:Y:S04]  /*6c50*/  LDL.LU R23, [R1+0x8] ;  /* 0x0000080001177983 */ /* 0x001ee80000300800 */
[----:B------:R-:W3:Y:S04]  /*6c60*/  LDL.LU R22, [R1+0x4] ;  /* 0x0000040001167983 */ /* 0x000ee80000300800 */
[----:B------:R0:W-:Y:S01]  /*6c70*/  STL [R1+0x154], R21 ;  /* 0x0001541501007387 */ /* 0x0001e20000100800 */
[--C-:B------:R-:W-:Y:S02]  /*6c80*/  @!P4 IMAD.IADD R12, R12, 0x1, -R29.reuse ;  /* 0x000000010c0cc824 */ /* 0x100fe400078e0a1d */
[--C-:B------:R-:W-:Y:S01]  /*6c90*/  @!P5 IMAD.IADD R13, R13, 0x1, -R29.reuse ;  /* 0x000000010d0dd824 */ /* 0x100fe200078e0a1d */
[----:B0-----:R-:W3:Y:S04]  /*6ca0*/  LDL.LU R21, [R1] ;  /* 0x0000000001157983 */ /* 0x001ee80000300800 */
[----:B------:R0:W-:Y:S01]  /*6cb0*/  STL [R1+0x13c], R7 ;  /* 0x00013c0701007387 */ /* 0x0001e20000100800 */
[----:B------:R-:W-:-:S03]  /*6cc0*/  @!P0 IMAD.IADD R14, R14, 0x1, -R29 ;  /* 0x000000010e0e8824 */ /* 0x000fc600078e0a1d */
[----:B0-----:R-:W3:Y:S04]  /*6cd0*/  LDL.LU R7, [R1+0x104c] ;  /* 0x00104c0001077983 */ /* 0x001ee80000300800 */
[----:B------:R0:W-:Y:S01]  /*6ce0*/  STL [R1+0xe8], R8 ;  /* 0x0000e80801007387 */ /* 0x0001e20000100800 */
[----:B------:R-:W-:-:S03]  /*6cf0*/  @!P3 IMAD.IADD R27, R27, 0x1, -R29 ;  /* 0x000000011b1bb824 */ /* 0x000fc600078e0a1d */
[----:B0-----:R-:W3:Y:S04]  /*6d00*/  LDL.LU R8, [R1+0x1048] ;  /* 0x0010480001087983 */ /* 0x001ee80000300800 */
[----:B------:R-:W3:Y:S04]  /*6d10*/  LDL.LU R9, [R1+0x1044] ;  /* 0x0010440001097983 */ /* 0x000ee80000300800 */
[----:B------:R0:W-:Y:S04]  /*6d20*/  STL [R1+0xec], R10 ;  /* 0x0000ec0a01007387 */ /* 0x0001e80000100800 */
[----:B0-----:R-:W3:Y:S04]  /*6d30*/  LDL.LU R10, [R1+0x1040] ;  /* 0x00104000010a7983 */ /* 0x001ee80000300800 */
        /* <DEDUP_REMOVED lines=9> */
[----:B0-----:R-:W3:Y:S01]  /*6dd0*/  LDL.LU R27, [R1+0x102c] ;  /* 0x00102c00011b7983 */ /* 0x001ee20000300800 */
[----:B------:R-:W-:-:S02]  /*6de0*/  ISETP.GT.U32.AND P6, PT, R29, R3, PT ;  /* 0x000000031d00720c */ /* 0x000fc40003fc4070 */
[C---:B------:R-:W-:Y:S02]  /*6df0*/  ISETP.GT.U32.AND P1, PT, R29.reuse, R15, PT ;  /* 0x0000000f1d00720c */ /* 0x040fe40003f24070 */
[C---:B------:R-:W-:Y:S02]  /*6e00*/  ISETP.GT.U32.AND P2, PT, R29.reuse, R16, PT ;  /* 0x000000101d00720c */ /* 0x040fe40003f44070 */
[C---:B------:R-:W-:Y:S02]  /*6e10*/  ISETP.GT.U32.AND P4, PT, R29.reuse, R17, PT ;  /* 0x000000111d00720c */ /* 0x040fe40003f84070 */
[C---:B----4-:R-:W-:Y:S02]  /*6e20*/  ISETP.GT.U32.AND P5, PT, R29.reuse, R18, PT ;  /* 0x000000121d00720c */ /* 0x050fe40003fa4070 */
[C---:B------:R-:W-:Y:S02]  /*6e30*/  ISETP.GT.U32.AND P0, PT, R29.reuse, R19, PT ;  /* 0x000000131d00720c */ /* 0x040fe40003f04070 */
[----:B------:R-:W-:Y:S01]  /*6e40*/  ISETP.GT.U32.AND P3, PT, R29, R20, PT ;  /* 0x000000141d00720c */ /* 0x000fe20003f64070 */
        /* <DEDUP_REMOVED lines=8> */
[----:B--2---:R-:W-:-:S02]  /*6ed0*/  ISETP.GT.U32.AND P6, PT, R29, R26, PT ;  /* 0x0000001a1d00720c */ /* 0x004fc40003fc4070 */
[C---:B---3--:R-:W-:Y:S02]  /*6ee0*/  ISETP.GT.U32.AND P1, PT, R29.reuse, R25, PT ;  /* 0x000000191d00720c */ /* 0x048fe40003f24070 */
[----:B------:R-:W-:-:S09]  /*6ef0*/  ISETP.GT.U32.AND P2, PT, R29, R24, PT ;  /* 0x000000181d00720c */ /* 0x000fd20003f44070 */
[--C-:B------:R-:W-:Y:S01]  /*6f00*/  @!P6 IMAD.IADD R26, R26, 0x1, -R29.reuse ;  /* 0x000000011a1ae824 */ /* 0x100fe200078e0a1d */
[C---:B------:R-:W-:Y:S02]  /*6f10*/  ISETP.GT.U32.AND P6, PT, R29.reuse, R15, PT ;  /* 0x0000000f1d00720c */ /* 0x040fe40003fc4070 */
[C---:B------:R-:W-:Y:S02]  /*6f20*/  ISETP.GT.U32.AND P4, PT, R29.reuse, R23, PT ;  /* 0x000000171d00720c */ /* 0x040fe40003f84070 */
[----:B------:R-:W-:Y:S01]  /*6f30*/  ISETP.GT.U32.AND P5, PT, R29, R22, PT ;  /* 0x000000161d00720c */ /* 0x000fe20003fa4070 */
[--C-:B------:R-:W-:Y:S01]  /*6f40*/  @!P1 IMAD.IADD R25, R25, 0x1, -R29.reuse ;  /* 0x0000000119199824 */ /* 0x100fe200078e0a1d */
[C---:B------:R-:W-:Y:S01]  /*6f50*/  ISETP.GT.U32.AND P1, PT, R29.reuse, R16, PT ;  /* 0x000000101d00720c */ /* 0x040fe20003f24070 */
[----:B------:R-:W-:Y:S01]  /*6f60*/  @!P2 IMAD.IADD R24, R24, 0x1, -R29 ;  /* 0x000000011818a824 */ /* 0x000fe200078e0a1d */
[C---:B------:R-:W-:Y:S02]  /*6f70*/  ISETP.GT.U32.AND P2, PT, R29.reuse, R17, PT ;  /* 0x000000111d00720c */ /* 0x040fe40003f44070 */
[----:B------:R-:W-:-:S05]  /*6f80*/  ISETP.GT.U32.AND P0, PT, R29, R21, PT ;  /* 0x000000151d00720c */ /* 0x000fca0003f04070 */
[--C-:B------:R-:W-:Y:S01]  /*6f90*/  @!P4 IMAD.IADD R23, R23, 0x1, -R29.reuse ;  /* 0x000000011717c824 */ /* 0x100fe200078e0a1d */
[C---:B------:R-:W-:Y:S01]  /*6fa0*/  ISETP.GT.U32.AND P4, PT, R29.reuse, R18, PT ;  /* 0x000000121d00720c */ /* 0x040fe20003f84070 */
[--C-:B------:R-:W-:Y:S01]  /*6fb0*/  @!P5 IMAD.IADD R22, R22, 0x1, -R29.reuse ;  /* 0x000000011616d824 */ /* 0x100fe200078e0a1d */
[----:B------:R-:W-:Y:S01]  /*6fc0*/  ISETP.GT.U32.AND P5, PT, R29, R19, PT ;  /* 0x000000131d00720c */ /* 0x000fe20003fa4070 */
[--C-:B------:R-:W-:Y:S02]  /*6fd0*/  @!P6 IMAD.IADD R15, R15, 0x1, -R29.reuse ;  /* 0x000000010f0fe824 */ /* 0x100fe400078e0a1d */
[--C-:B------:R-:W-:Y:S01]  /*6fe0*/  @!P1 IMAD.IADD R16, R16, 0x1, -R29.reuse ;  /* 0x0000000110109824 */ /* 0x100fe200078e0a1d */
[----:B------:R-:W-:Y:S01]  /*6ff0*/  ISETP.GT.U32.AND P1, PT, R29, R25, PT ;  /* 0x000000191d00720c */ /* 0x000fe20003f24070 */
[--C-:B------:R-:W-:Y:S01]  /*7000*/  @!P0 IMAD.IADD R21, R21, 0x1, -R29.reuse ;  /* 0x0000000115158824 */ /* 0x100fe200078e0a1d */
[----:B------:R-:W-:Y:S01]  /*7010*/  ISETP.GT.U32.AND P0, PT, R29, R20, PT ;  /* 0x000000141d00720c */ /* 0x000fe20003f04070 */
[----:B------:R-:W-:Y:S01]  /*7020*/  @!P2 IMAD.IADD R17, R17, 0x1, -R29 ;  /* 0x000000011111a824 */ /* 0x000fe200078e0a1d */
[----:B------:R-:W-:-:S03]  /*7030*/  ISETP.GT.U32.AND P2, PT, R29, R24, PT ;  /* 0x000000181d00720c */ /* 0x000fc60003f44070 */
[--C-:B------:R-:W-:Y:S01]  /*7040*/  @!P4 IMAD.IADD R18, R18, 0x1, -R29.reuse ;  /* 0x000000011212c824 */ /* 0x100fe200078e0a1d */
[----:B------:R0:W-:Y:S01]  /*7050*/  STL [R1+0x2c], R15 ;  /* 0x00002c0f01007387 */ /* 0x0001e20000100800 */
[----:B------:R-:W-:Y:S01]  /*7060*/  ISETP.GT.U32.AND P4, PT, R29, R23, PT ;  /* 0x000000171d00720c */ /* 0x000fe20003f84070 */
[--C-:B------:R-:W-:Y:S01]  /*7070*/  @!P5 IMAD.IADD R19, R19, 0x1, -R29.reuse ;  /* 0x000000011313d824 */ /* 0x100fe200078e0a1d */
[----:B------:R-:W-:Y:S01]  /*7080*/  ISETP.GT.U32.AND P5, PT, R29, R22, PT ;  /* 0x000000161d00720c */ /* 0x000fe20003fa4070 */
[----:B0-----:R-:W2:Y:S03]  /*7090*/  LDL.LU R15, [R1+0x1028] ;  /* 0x00102800010f7983 */ /* 0x001ea60000300800 */
[--C-:B------:R-:W-:Y:S01]  /*70a0*/  @!P0 IMAD.IADD R20, R20, 0x1, -R29.reuse ;  /* 0x0000000114148824 */ /* 0x100fe200078e0a1d */
[----:B------:R0:W-:Y:S01]  /*70b0*/  STL [R1+0x28], R16 ;  /* 0x0000281001007387 */ /* 0x0001e20000100800 */
[----:B------:R-:W-:-:S03]  /*70c0*/  @!P1 IMAD.IADD R25, R25, 0x1, -R29 ;  /* 0x0000000119199824 */ /* 0x000fc600078e0a1d */
[----:B0-----:R-:W3:Y:S04]  /*70d0*/  LDL.LU R16, [R1+0x1024] ;  /* 0x0010240001107983 */ /* 0x001ee80000300800 */
[----:B------:R0:W-:Y:S01]  /*70e0*/  STL [R1+0x24], R17 ;  /* 0x0000241101007387 */ /* 0x0001e20000100800 */
[--C-:B------:R-:W-:Y:S01]  /*70f0*/  @!P2 IMAD.IADD R24, R24, 0x1, -R29.reuse ;  /* 0x000000011818a824 */ /* 0x100fe200078e0a1d */
[----:B------:R-:W-:Y:S02]  /*7100*/  ISETP.GT.U32.AND P0, PT, R29, R21, PT ;  /* 0x000000151d00720c */ /* 0x000fe40003f04070 */
[----:B0-----:R-:W4:Y:S04]  /*7110*/  LDL.LU R17, [R1+0x1020] ;  /* 0x0010200001117983 */ /* 0x001f280000300800 */
[----:B------:R0:W-:Y:S01]  /*7120*/  STL [R1+0x20], R18 ;  /* 0x0000201201007387 */ /* 0x0001e20000100800 */
[----:B------:R-:W-:-:S03]  /*7130*/  @!P4 IMAD.IADD R23, R23, 0x1, -R29 ;  /* 0x000000011717c824 */ /* 0x000fc600078e0a1d */
[----:B0-----:R-:W2:Y:S04]  /*7140*/  LDL.LU R18, [R1+0x101c] ;  /* 0x00101c0001127983 */ /* 0x001ea80000300800 */
[----:B------:R0:W-:Y:S01]  /*7150*/  STL [R1+0x1c], R19 ;  /* 0x00001c1301007387 */ /* 0x0001e20000100800 */
[----:B------:R-:W-:-:S03]  /*7160*/  @!P5 IMAD.IADD R22, R22, 0x1, -R29 ;  /* 0x000000011616d824 */ /* 0x000fc600078e0a1d */
[----:B0-----:R-:W2:Y:S01]  /*7170*/  LDL.LU R19, [R1+0x1018] ;  /* 0x0010180001137983 */ /* 0x001ea20000300800 */
[----:B------:R-:W-:-:S13]  /*7180*/  ISETP.GT.U32.AND P3, PT, R29, R27, PT ;  /* 0x0000001b1d00720c */ /* 0x000fda0003f64070 */
[--C-:B------:R-:W-:Y:S01]  /*7190*/  @!P3 IMAD.IADD R27, R27, 0x1, -R29.reuse ;  /* 0x000000011b1bb824 */ /* 0x100fe200078e0a1d */
[----:B------:R-:W-:Y:S01]  /*71a0*/  ISETP.GT.U32.AND P3, PT, R29, R26, PT ;  /* 0x0000001a1d00720c */ /* 0x000fe20003f64070 */
[----:B------:R0:W-:Y:S04]  /*71b0*/  STL [R1+0x18], R20 ;  /* 0x0000181401007387 */ /* 0x0001e80000100800 */
[----:B0-----:R-:W2:Y:S08]  /*71c0*/  LDL.LU R20, [R1+0x1014] ;  /* 0x0010140001147983 */ /* 0x001eb00000300800 */
[----:B------:R-:W-:-:S05]  /*71d0*/  @!P3 IMAD.IADD R26, R26, 0x1, -R29 ;  /* 0x000000011a1ab824 */ /* 0x000fca00078e0a1d */
[----:B------:R0:W-:Y:S04]  /*71e0*/  STL [R1+0x14], R26 ;  /* 0x0000141a01007387 */ /* 0x0001e80000100800 */
[----:B0-----:R-:W3:Y:S04]  /*71f0*/  LDL.LU R26, [R1+0x1010] ;  /* 0x00101000011a7983 */ /* 0x001ee80000300800 */
[----:B------:R0:W-:Y:S04]  /*7200*/  STL [R1+0x10], R25 ;  /* 0x0000101901007387 */ /* 0x0001e80000100800 */
[----:B0-----:R-:W4:Y:S04]  /*7210*/  LDL.LU R25, [R1+0x100c] ;  /* 0x00100c0001197983 */ /* 0x001f280000300800 */
[----:B------:R0:W-:Y:S01]  /*7220*/  STL [R1+0xc], R24 ;  /* 0x00000c1801007387 */ /* 0x0001e20000100800 */
[----:B------:R-:W-:-:S03]  /*7230*/  @!P0 IMAD.IADD R21, R21, 0x1, -R29 ;  /* 0x0000000115158824 */ /* 0x000fc600078e0a1d */
[----:B0-----:R-:W4:Y:S04]  /*7240*/  LDL.LU R24, [R1+0x1008] ;  /* 0x0010080001187983 */ /* 0x001f280000300800 */
[----:B------:R0:W-:Y:S04]  /*7250*/  STL [R1+0x8], R23 ;  /* 0x0000081701007387 */ /* 0x0001e80000100800 */
[----:B0-----:R-:W4:Y:S04]  /*7260*/  LDL.LU R23, [R1+0x1004] ;  /* 0x0010040001177983 */ /* 0x001f280000300800 */
[----:B------:R0:W-:Y:S04]  /*7270*/  STL [R1+0x4], R22 ;  /* 0x0000041601007387 */ /* 0x0001e80000100800 */
[----:B0-----:R-:W4:Y:S04]  /*7280*/  LDL.LU R22, [R1+0x1000] ;  /* 0x0010000001167983 */ /* 0x001f280000300800 */
[----:B------:R0:W-:Y:S04]  /*7290*/  STL [R1], R21 ;  /* 0x0000001501007387 */ /* 0x0001e80000100800 */
[----:B0-----:R-:W4:Y:S01]  /*72a0*/  LDL.LU R21, [R1+0xffc] ;  /* 0x000ffc0001157983 */ /* 0x001f220000300800 */
[----:B------:R-:W-:-:S13]  /*72b0*/  ISETP.GT.U32.AND P6, PT, R29, R27, PT ;  /* 0x0000001b1d00720c */ /* 0x000fda0003fc4070 */
[----:B------:R-:W-:-:S05]  /*72c0*/  @!P6 IMAD.IADD R27, R27, 0x1, -R29 ;  /* 0x000000011b1be824 */ /* 0x000fca00078e0a1d */
[----:B------:R0:W-:Y:S01]  /*72d0*/  STL [R1+0xfd8], R27 ;  /* 0x000fd81b01007387 */ /* 0x0001e20000100800 */
[C---:B--2---:R-:W-:Y:S02]  /*72e0*/  ISETP.GT.U32.AND P6, PT, R29.reuse, R20, PT ;  /* 0x000000141d00720c */ /* 0x044fe40003fc4070 */
[C---:B---3--:R-:W-:Y:S02]  /*72f0*/  ISETP.GT.U32.AND P3, PT, R29.reuse, R26, PT ;  /* 0x0000001a1d00720c */ /* 0x048fe40003f64070 */
[----:B----4-:R-:W-:-:S11]  /*7300*/  ISETP.GT.U32.AND P1, PT, R29, R25, PT ;  /* 0x000000191d00720c */ /* 0x010fd60003f24070 */
[--C-:B------:R-:W-:Y:S01]  /*7310*/  @!P3 IMAD.IADD R26, R26, 0x1, -R29.reuse ;  /* 0x000000011a1ab824 */ /* 0x100fe200078e0a1d */
[C---:B------:R-:W-:Y:S02]  /*7320*/  ISETP.GT.U32.AND P3, PT, R29.reuse, R19, PT ;  /* 0x000000131d00720c */ /* 0x040fe40003f64070 */
[----:B------:R-:W-:Y:S01]  /*7330*/  ISETP.GT.U32.AND P2, PT, R29, R24, PT ;  /* 0x000000181d00720c */ /* 0x000fe20003f44070 */
[----:B------:R-:W-:Y:S01]  /*7340*/  @!P1 IMAD.IADD R25, R25, 0x1, -R29 ;  /* 0x0000000119199824 */ /* 0x000fe200078e0a1d */
[C---:B------:R-:W-:Y:S02]  /*7350*/  ISETP.GT.U32.AND P1, PT, R29.reuse, R18, PT ;  /* 0x000000121d00720c */ /* 0x040fe40003f24070 */
[----:B------:R-:W-:-:S09]  /*7360*/  ISETP.GT.U32.AND P4, PT, R29, R23, PT ;  /* 0x000000171d00720c */ /* 0x000fd20003f84070 */
[--C-:B------:R-:W-:Y:S01]  /*7370*/  @!P2 IMAD.IADD R24, R24, 0x1, -R29.reuse ;  /* 0x000000011818a824 */ /* 0x100fe200078e0a1d */
[C---:B------:R-:W-:Y:S02]  /*7380*/  ISETP.GT.U32.AND P2, PT, R29.reuse, R17, PT ;  /* 0x000000111d00720c */ /* 0x040fe40003f44070 */
[----:B------:R-:W-:Y:S01]  /*7390*/  ISETP.GT.U32.AND P5, PT, R29, R22, PT ;  /* 0x000000161d00720c */ /* 0x000fe20003fa4070 */
[----:B------:R-:W-:Y:S01]  /*73a0*/  @!P4 IMAD.IADD R23, R23, 0x1, -R29 ;  /* 0x000000011717c824 */ /* 0x000fe200078e0a1d */
[C---:B------:R-:W-:Y:S02]  /*73b0*/  ISETP.GT.U32.AND P4, PT, R29.reuse, R16, PT ;  /* 0x000000101d00720c */ /* 0x040fe40003f84070 */
[----:B------:R-:W-:-:S09]  /*73c0*/  ISETP.GT.U32.AND P0, PT, R29, R21, PT ;  /* 0x000000151d00720c */ /* 0x000fd20003f04070 */
[--C-:B------:R-:W-:Y:S01]  /*73d0*/  @!P5 IMAD.IADD R22, R22, 0x1, -R29.reuse ;  /* 0x000000011616d824 */ /* 0x100fe200078e0a1d */
[C---:B------:R-:W-:Y:S01]  /*73e0*/  ISETP.GT.U32.AND P5, PT, R29.reuse, R15, PT ;  /* 0x0000000f1d00720c */ /* 0x040fe20003fa4070 */
[--C-:B------:R-:W-:Y:S01]  /*73f0*/  @!P6 IMAD.IADD R20, R20, 0x1, -R29.reuse ;  /* 0x000000011414e824 */ /* 0x100fe200078e0a1d */
[----:B------:R-:W-:Y:S01]  /*7400*/  ISETP.GT.U32.AND P6, PT, R29, R26, PT ;  /* 0x0000001a1d00720c */ /* 0x000fe20003fc4070 */
[--C-:B------:R-:W-:Y:S01]  /*7410*/  @!P3 IMAD.IADD R19, R19, 0x1, -R29.reuse ;  /* 0x000000011313b824 */ /* 0x100fe200078e0a1d */
[C---:B------:R-:W-:Y:S01]  /*7420*/  ISETP.GT.U32.AND P3, PT, R29.reuse, R25, PT ;  /* 0x000000191d00720c */ /* 0x040fe20003f64070 */
[--C-:B------:R-:W-:Y:S01]  /*7430*/  @!P1 IMAD.IADD R18, R18, 0x1, -R29.reuse ;  /* 0x0000000112129824 */ /* 0x100fe200078e0a1d */
[----:B------:R-:W-:Y:S01]  /*7440*/  ISETP.GT.U32.AND P1, PT, R29, R24, PT ;  /* 0x000000181d00720c */ /* 0x000fe20003f24070 */
[--C-:B------:R-:W-:Y:S01]  /*7450*/  @!P2 IMAD.IADD R17, R17, 0x1, -R29.reuse ;  /* 0x000000011111a824 */ /* 0x100fe200078e0a1d */
[----:B------:R-:W-:Y:S01]  /*7460*/  ISETP.GT.U32.AND P2, PT, R29, R23, PT ;  /* 0x000000171d00720c */ /* 0x000fe20003f44070 */
[----:B------:R-:W-:-:S02]  /*7470*/  @!P0 IMAD.IADD R21, R21, 0x1, -R29 ;  /* 0x0000000115158824 */ /* 0x000fc400078e0a1d */
[--C-:B------:R-:W-:Y:S01]  /*7480*/  @!P4 IMAD.IADD R16, R16, 0x1, -R29.reuse ;  /* 0x000000011010c824 */ /* 0x100fe200078e0a1d */
[----:B------:R-:W-:Y:S01]  /*7490*/  ISETP.GT.U32.AND P4, PT, R29, R22, PT ;  /* 0x000000161d00720c */ /* 0x000fe20003f84070 */
[--C-:B------:R-:W-:Y:S01]  /*74a0*/  @!P5 IMAD.IADD R15, R15, 0x1, -R29.reuse ;  /* 0x000000010f0fd824 */ /* 0x100fe200078e0a1d */
[----:B------:R-:W-:Y:S01]  /*74b0*/  ISETP.GT.U32.AND P5, PT, R29, R21, PT ;  /* 0x000000151d00720c */ /* 0x000fe20003fa4070 */
[--C-:B------:R-:W-:Y:S02]  /*74c0*/  @!P6 IMAD.IADD R26, R26, 0x1, -R29.reuse ;  /* 0x000000011a1ae824 */ /* 0x100fe400078e0a1d */
[--C-:B------:R-:W-:Y:S02]  /*74d0*/  @!P3 IMAD.IADD R25, R25, 0x1, -R29.reuse ;  /* 0x000000011919b824 */ /* 0x100fe400078e0a1d */
[--C-:B------:R-:W-:Y:S02]  /*74e0*/  @!P1 IMAD.IADD R24, R24, 0x1, -R29.reuse ;  /* 0x0000000118189824 */ /* 0x100fe400078e0a1d */
[--C-:B------:R-:W-:Y:S01]  /*74f0*/  @!P2 IMAD.IADD R23, R23, 0x1, -R29.reuse ;  /* 0x000000011717a824 */ /* 0x100fe200078e0a1d */
[----:B------:R-:W-:Y:S03]  /*7500*/  STL [R1+0xfd0], R26 ;  /* 0x000fd01a01007387 */ /* 0x000fe60000100800 */
[--C-:B------:R-:W-:Y:S01]  /*7510*/  @!P4 IMAD.IADD R22, R22, 0x1, -R29.reuse ;  /* 0x000000011616c824 */ /* 0x100fe200078e0a1d */
[----:B------:R-:W-:Y:S01]  /*7520*/  STL [R1+0xfd4], R25 ;  /* 0x000fd41901007387 */ /* 0x000fe20000100800 */
[----:B------:R-:W-:-:S03]  /*7530*/  @!P5 IMAD.IADD R21, R21, 0x1, -R29 ;  /* 0x000000011515d824 */ /* 0x000fc600078e0a1d */
[----:B------:R-:W-:Y:S04]  /*7540*/  STL [R1+0xfcc], R24 ;  /* 0x000fcc1801007387 */ /* 0x000fe80000100800 */
[----:B------:R-:W-:Y:S04]  /*7550*/  STL [R1+0xfdc], R23 ;  /* 0x000fdc1701007387 */ /* 0x000fe80000100800 */
[----:B------:R1:W-:Y:S04]  /*7560*/  STL [R1+0xfe0], R22 ;  /* 0x000fe01601007387 */ /* 0x0003e80000100800 */
[----:B------:R2:W-:Y:S04]  /*7570*/  STL [R1+0xfe4], R21 ;  /* 0x000fe41501007387 */ /* 0x0005e80000100800 */
[----:B0-----:R-:W3:Y:S04]  /*7580*/  LDL.LU R27, [R1+0x178] ;  /* 0x00017800011b7983 */ /* 0x001ee80000300800 */
[----:B-1----:R-:W4:Y:S01]  /*7590*/  LDL R22, [R1+0x438] ;  /* 0x0004380001167983 */ /* 0x002f220000100800 */
[----:B------:R-:W-:-:S03]  /*75a0*/  ISETP.GT.U32.AND P0, PT, R29, R14, PT ;  /* 0x0000000e1d00720c */ /* 0x000fc60003f04070 */
[----:B------:R-:W0:Y:S04]  /*75b0*/  S2R R3, SR_TID.X ;  /* 0x0000000000037919 */ /* 0x000e280000002100 */
[----:B----4-:R-:W-:Y:S04]  /*75c0*/  STL [R1+0xff4], R22 ;  /* 0x000ff41601007387 */ /* 0x010fe80000100800 */
[----:B------:R-:W4:Y:S02]  /*75d0*/  LDL R24, [R1+0xde4] ;  /* 0x000de40001187983 */ /* 0x000f240000100800 */
[----:B------:R-:W-:Y:S01]  /*75e0*/  @!P0 IMAD.IADD R14, R14, 0x1, -R29 ;  /* 0x000000010e0e8824 */ /* 0x000fe200078e0a1d */
[----:B------:R-:W-:-:S02]  /*75f0*/  ISETP.GT.U32.AND P0, PT, R29, R20, PT ;  /* 0x000000141d00720c */ /* 0x000fc40003f04070 */
[----:B------:R-:W-:Y:S02]  /*7600*/  ISETP.GT.U32.AND P3, PT, R29, R19, PT ;  /* 0x000000131d00720c */ /* 0x000fe40003f64070 */
[----:B0-----:R-:W-:-:S09]  /*7610*/  LOP3.LUT R26, R3, 0x7, RZ, 0xc0, !PT ;  /* 0x00000007031a7812 */ /* 0x001fd200078ec0ff */
[--C-:B------:R-:W-:Y:S02]  /*7620*/  @!P0 IMAD.IADD R20, R20, 0x1, -R29.reuse ;  /* 0x0000000114148824 */ /* 0x100fe400078e0a1d */
[----:B------:R-:W-:Y:S02]  /*7630*/  @!P3 IMAD.IADD R19, R19, 0x1, -R29 ;  /* 0x000000011313b824 */ /* 0x000fe400078e0a1d */
[----:B------:R-:W-:Y:S01]  /*7640*/  IMAD.SHL.U32 R3, R3, 0x2, RZ ;  /* 0x0000000203037824 */ /* 0x000fe200078e00ff */
[C---:B------:R-:W-:Y:S02]  /*7650*/  ISETP.GT.U32.AND P1, PT, R29.reuse, R18, PT ;  /* 0x000000121d00720c */ /* 0x040fe40003f24070 */
[C---:B------:R-:W-:Y:S02]  /*7660*/  ISETP.GT.U32.AND P2, PT, R29.reuse, R17, PT ;  /* 0x000000111d00720c */ /* 0x040fe40003f44070 */
[C---:B------:R-:W-:Y:S02]  /*7670*/  ISETP.GT.U32.AND P4, PT, R29.reuse, R16, PT ;  /* 0x000000101d00720c */ /* 0x040fe40003f84070 */
[----:B------:R-:W-:-:S02]  /*7680*/  ISETP.GT.U32.AND P5, PT, R29, R15, PT ;  /* 0x0000000f1d00720c */ /* 0x000fc40003fa4070 */
[C---:B------:R-:W-:Y:S02]  /*7690*/  ISETP.GT.U32.AND P6, PT, R29.reuse, R14, PT ;  /* 0x0000000e1d00720c */ /* 0x040fe40003fc4070 */
[C---:B------:R-:W-:Y:S02]  /*76a0*/  ISETP.GT.U32.AND P0, PT, R29.reuse, R13, PT ;  /* 0x0000000d1d00720c */ /* 0x040fe40003f04070 */
        /* <DEDUP_REMOVED lines=13> */
[----:B------:R-:W-:Y:S01]  /*7780*/  @!P3 IMAD.IADD R12, R12, 0x1, -R29 ;  /* 0x000000010c0cb824 */ /* 0x000fe200078e0a1d */
[----:B----4-:R0:W-:Y:S04]  /*7790*/  STL [R1+0xff8], R24 ;  /* 0x000ff81801007387 */ /* 0x0101e80000100800 */
[----:B--2---:R-:W2:Y:S01]  /*77a0*/  LDL R21, [R1+0xdf0] ;  /* 0x000df00001157983 */ /* 0x004ea20000100800 */
[----:B0-----:R-:W-:-:S05]  /*77b0*/  IMAD.MOV.U32 R24, RZ, RZ, 0x7f ;  /* 0x0000007fff187424 */ /* 0x001fca00078e00ff */
[----:B------:R-:W-:Y:S01]  /*77c0*/  IADD3 R24, R24, c[0x0][0x180], RZ ;  /* 0x0000600018187a10 */ /* 0x000fe20007ffe0ff */
[----:B------:R0:W-:Y:S03]  /*77d0*/  STL [R1+0xfe8], R20 ;  /* 0x000fe81401007387 */ /* 0x0001e60000100800 */
[----:B------:R-:W-:Y:S01]  /*77e0*/  SHF.R.S32.HI R22, RZ, 0x1f, R24 ;  /* 0x0000001fff167819 */ /* 0x000fe20000011418 */
[----:B------:R3:W-:Y:S03]  /*77f0*/  STL [R1+0xfec], R19 ;  /* 0x000fec1301007387 */ /* 0x0007e60000100800 */
[----:B------:R-:W-:Y:S01]  /*7800*/  LEA.HI R22, R22, R24, RZ, 0x7 ;  /* 0x0000001816167211 */ /* 0x000fe200078f38ff */
[----:B------:R-:W4:Y:S01]  /*7810*/  LDL R23, [R1+0xe3c] ;  /* 0x000e3c0001177983 */ /* 0x000f220000100800 */
[----:B0-----:R-:W-:-:S03]  /*7820*/  IMAD R20, R26, 0x110, RZ ;  /* 0x000001101a147824 */ /* 0x001fc600078e02ff */
[----:B------:R-:W4:Y:S02]  /*7830*/  LDL R25, [R1+0xe54] ;  /* 0x000e540001197983 */ /* 0x000f240000100800 */
[C---:B---3--:R-:W-:Y:S02]  /*7840*/  LOP3.LUT R19, R20.reuse, R27, RZ, 0x3c, !PT ;  /* 0x0000001b14137212 */ /* 0x048fe400078e3cff */
[----:B------:R-:W3:Y:S01]  /*7850*/  LDL R26, [R1+0xe58] ;  /* 0x000e5800011a7983 */ /* 0x000ee20000100800 */
[----:B------:R-:W-:-:S03]  /*7860*/  LOP3.LUT R20, R20, 0x30, R3, 0x78, !PT ;  /* 0x0000003014147812 */ /* 0x000fc600078e7803 */
[----:B------:R-:W3:Y:S04]  /*7870*/  LDL R27, [R1+0xe5c] ;  /* 0x000e5c00011b7983 */ /* 0x000ee80000100800 */
[----:B------:R-:W3:Y:S04]  /*7880*/  LDL.LU R24, [R1+0xff8] ;  /* 0x000ff80001187983 */ /* 0x000ee80000300800 */
[----:B------:R-:W3:Y:S04]  /*7890*/  LDL.LU R22, [R1+0xff4] ;  /* 0x000ff40001167983 */ /* 0x000ee80000300800 */
[----:B------:R-:W3:Y:S01]  /*78a0*/  LDL.LU R3, [R1+0xff0] ;  /* 0x000ff00001037983 */ /* 0x000ee20000300800 */
        /* <DEDUP_REMOVED lines=12> */
[----:B------:R-:W3:Y:S01]  /*7970*/  LDL R20, [R1+0xe50] ;  /* 0x000e500001147983 */ /* 0x000ee20000100800 */
[----:B------:R-:W-:Y:S01]  /*7980*/  ISETP.GT.U32.AND P0, PT, R29, R12, PT ;  /* 0x0000000c1d00720c */ /* 0x000fe20003f04070 */
[--C-:B------:R-:W-:Y:S01]  /*7990*/  @!P3 IMAD.IADD R5, R5, 0x1, -R29.reuse ;  /* 0x000000010505b824 */ /* 0x100fe200078e0a1d */
[C---:B------:R-:W-:Y:S01]  /*79a0*/  ISETP.GT.U32.AND P3, PT, R29.reuse, R11, PT ;  /* 0x0000000b1d00720c */ /* 0x040fe20003f64070 */
[--C-:B------:R-:W-:Y:S01]  /*79b0*/  @!P1 IMAD.IADD R4, R4, 0x1, -R29.reuse ;  /* 0x0000000104049824 */ /* 0x100fe200078e0a1d */
[C---:B------:R-:W-:Y:S01]  /*79c0*/  ISETP.GT.U32.AND P1, PT, R29.reuse, R10, PT ;  /* 0x0000000a1d00720c */ /* 0x040fe20003f24070 */
[--C-:B------:R-:W-:Y:S01]  /*79d0*/  @!P2 IMAD.IADD R2, R2, 0x1, -R29.reuse ;  /* 0x000000010202a824 */ /* 0x100fe200078e0a1d */
[C---:B------:R-:W-:Y:S01]  /*79e0*/  ISETP.GT.U32.AND P2, PT, R29.reuse, R9, PT ;  /* 0x000000091d00720c */ /* 0x040fe20003f44070 */
        /* <DEDUP_REMOVED lines=14> */
[----:B------:R-:W-:Y:S01]  /*7ad0*/  @!P4 IMAD.IADD R8, R8, 0x1, -R29 ;  /* 0x000000010808c824 */ /* 0x000fe200078e0a1d */
[----:B------:R-:W-:-:S02]  /*7ae0*/  ISETP.GT.U32.AND P4, PT, R29, R28, PT ;  /* 0x0000001c1d00720c */ /* 0x000fc40003f84070 */
[----:B------:R-:W0:Y:S02]  /*7af0*/  S2R R29, SR_TID.X ;  /* 0x00000000001d7919 */ /* 0x000e240000002100 */
[----:B0-----:R-:W-:-:S05]  /*7b00*/  IMAD.SHL.U32 R29, R29, 0x80, RZ ;  /* 0x000000801d1d7824 */ /* 0x001fca00078e00ff */
[----:B------:R-:W-:Y:S02]  /*7b10*/  LOP3.LUT R19, R19, 0x800, R29, 0xf8, !PT ;  /* 0x0000080013137812 */ /* 0x000fe400078ef81d */
[----:B------:R-:W-:-:S03]  /*7b20*/  IABS R29, c[0x0][0x17c] ;  /* 0x00005f00001d7a13 */ /* 0x000fc60000000000 */
[----:B------:R0:W-:Y:S02]  /*7b30*/  STL [R1+0x384], R19 ;  /* 0x0003841301007387 */ /* 0x0001e40000100800 */
[--C-:B------:R-:W-:Y:S02]  /*7b40*/  @!P5 IMAD.IADD R7, R7, 0x1, -R29.reuse ;  /* 0x000000010707d824 */ /* 0x100fe400078e0a1d */
[--C-:B------:R-:W-:Y:S02]  /*7b50*/  @!P0 IMAD.IADD R6, R6, 0x1, -R29.reuse ;  /* 0x0000000106068824 */ /* 0x100fe400078e0a1d */
[--C-:B------:R-:W-:Y:S02]  /*7b60*/  @!P3 IMAD.IADD R5, R5, 0x1, -R29.reuse ;  /* 0x000000010505b824 */ /* 0x100fe400078e0a1d */
[--C-:B------:R-:W-:Y:S02]  /*7b70*/  @!P1 IMAD.IADD R4, R4, 0x1, -R29.reuse ;  /* 0x0000000104049824 */ /* 0x100fe400078e0a1d */
[----:B------:R-:W-:-:S02]  /*7b80*/  @!P4 IMAD.IADD R28, R28, 0x1, -R29 ;  /* 0x000000011c1cc824 */ /* 0x000fc400078e0a1d */
[--C-:B------:R-:W-:Y:S02]  /*7b90*/  @!P2 IMAD.IADD R2, R2, 0x1, -R29.reuse ;  /* 0x000000010202a824 */ /* 0x100fe400078e0a1d */
[----:B------:R-:W-:Y:S02]  /*7ba0*/  @!P6 IMAD.IADD R0, R0, 0x1, -R29 ;  /* 0x000000010000e824 */ /* 0x000fe400078e0a1d */
[----:B------:R-:W3:Y:S01]  /*7bb0*/  LDL R29, [R1+0xe48] ;  /* 0x000e4800011d7983 */ /* 0x000ee20000100800 */
[----:B--2---:R-:W-:-:S03]  /*7bc0*/  ISETP.GE.AND P3, PT, R21, RZ, PT ;  /* 0x000000ff1500720c */ /* 0x004fc60003f66270 */
[----:B------:R-:W2:Y:S01]  /*7bd0*/  LDL R21, [R1+0xe40] ;  /* 0x000e400001157983 */ /* 0x000ea20000100800 */
[----:B----4-:R-:W-:-:S03]  /*7be0*/  ISETP.GE.AND P1, PT, R23, RZ, PT ;  /* 0x000000ff1700720c */ /* 0x010fc60003f26270 */
[----:B------:R-:W4:Y:S01]  /*7bf0*/  LDL R23, [R1+0xe38] ;  /* 0x000e380001177983 */ /* 0x000f220000100800 */
[----:B------:R-:W-:-:S03]  /*7c00*/  ISETP.GE.AND P4, PT, R25, RZ, PT ;  /* 0x000000ff1900720c */ /* 0x000fc60003f86270 */
[----:B------:R-:W2:Y:S01]  /*7c10*/  LDL R25, [R1+0xe34] ;  /* 0x000e340001197983 */ /* 0x000ea20000100800 */
[----:B---3--:R-:W-:-:S03]  /*7c20*/  ISETP.GE.AND P0, PT, R24, RZ, PT ;  /* 0x000000ff1800720c */ /* 0x008fc60003f06270 */
[----:B------:R-:W3:Y:S01]  /*7c30*/  LDL R24, [R1+0xe44] ;  /* 0x000e440001187983 */ /* 0x000ee20000100800 */
[----:B------:R-:W-:-:S03]  /*7c40*/  ISETP.GE.AND P5, PT, R22, RZ, PT ;  /* 0x000000ff1600720c */ /* 0x000fc60003fa6270 */
[----:B------:R-:W2:Y:S01]  /*7c50*/  LDL R22, [R1+0xe4c] ;  /* 0x000e4c0001167983 */ /* 0x000ea20000100800 */
[----:B0-----:R-:W-:-:S03]  /*7c60*/  IMAD.MOV.U32 R19, RZ, RZ, R3 ;  /* 0x000000ffff137224 */ /* 0x001fc600078e0003 */
[----:B------:R-:W2:Y:S06]  /*7c70*/  LDL.LU R3, [R1+0x78] ;  /* 0x0000780001037983 */ /* 0x000eac0000300800 */
[----:B------:R-:W-:Y:S01]  /*7c80*/  @!P5 IMAD.MOV R19, RZ, RZ, -R19 ;  /* 0x000000ffff13d224 */ /* 0x000fe200078e0a13 */
[----:B------:R-:W-:Y:S02]  /*7c90*/  ISETP.GE.AND P5, PT, R27, RZ, PT ;  /* 0x000000ff1b00720c */ /* 0x000fe40003fa6270 */
[----:B------:R-:W3:Y:S04]  /*7ca0*/  LDL R27, [R1+0xe2c] ;  /* 0x000e2c00011b7983 */ /* 0x000ee80000100800 */
[----:B------:R0:W-:Y:S04]  /*7cb0*/  STL [R1+0x1e8], R19 ;  /* 0x0001e81301007387 */ /* 0x0001e80000100800 */
[----:B0-----:R-:W3:Y:S01]  /*7cc0*/  LDL.LU R19, [R1+0x74] ;  /* 0x0000740001137983 */ /* 0x001ee20000300800 */
[----:B--2---:R-:W-:Y:S01]  /*7cd0*/  @!P0 IMAD.MOV R3, RZ, RZ, -R3 ;  /* 0x000000ffff038224 */ /* 0x004fe200078e0a03 */
[----:B------:R-:W-:-:S02]  /*7ce0*/  ISETP.GE.AND P0, PT, R26, RZ, PT ;  /* 0x000000ff1a00720c */ /* 0x000fc40003f06270 */
[----:B------:R-:W2:Y:S04]  /*7cf0*/  LDL R26, [R1+0xe30] ;  /* 0x000e3000011a7983 */ /* 0x000ea80000100800 */
[----:B------:R0:W-:Y:S04]  /*7d00*/  STL [R1+0x1e4], R3 ;  /* 0x0001e40301007387 */ /* 0x0001e80000100800 */
[----:B0-----:R-:W2:Y:S01]  /*7d10*/  LDL.LU R3, [R1+0x70] ;  /* 0x0000700001037983 */ /* 0x001ea20000300800 */
[----:B---3--:R-:W-:Y:S01]  /*7d20*/  @!P3 IMAD.MOV R19, RZ, RZ, -R19 ;  /* 0x000000ffff13b224 */ /* 0x008fe200078e0a13 */
[----:B------:R-:W-:-:S02]  /*7d30*/  ISETP.GE.AND P3, PT, R20, RZ, PT ;  /* 0x000000ff1400720c */ /* 0x000fc40003f66270 */
        /* <DEDUP_REMOVED lines=8> */
[----:B------:R-:W-:-:S13]  /*7dc0*/  ISETP.GE.AND P2, PT, R29, RZ, PT ;  /* 0x000000ff1d00720c */ /* 0x000fda0003f46270 */
[----:B---3--:R-:W-:Y:S01]  /*7dd0*/  @!P2 IMAD.MOV R19, RZ, RZ, -R19 ;  /* 0x000000ffff13a224 */ /* 0x008fe200078e0a13 */
        /* <DEDUP_REMOVED lines=10> */
[----:B----4-:R-:W-:-:S02]  /*7e80*/  ISETP.GE.AND P5, PT, R23, RZ, PT ;  /* 0x000000ff1700720c */ /* 0x010fc40003fa6270 */
[----:B------:R-:W3:Y:S04]  /*7e90*/  LDL R23, [R1+0xe14] ;  /* 0x000e140001177983 */ /* 0x000ee80000100800 */
[----:B------:R0:W-:Y:S04]  /*7ea0*/  STL [R1+0x1d0], R19 ;  /* 0x0001d01301007387 */ /* 0x0001e80000100800 */
[----:B0-----:R-:W4:Y:S01]  /*7eb0*/  LDL.LU R19, [R1+0x5c] ;  /* 0x00005c0001137983 */ /* 0x001f220000300800 */
[----:B--2---:R-:W-:Y:S01]  /*7ec0*/  @!P0 IMAD.MOV R3, RZ, RZ, -R3 ;  /* 0x000000ffff038224 */ /* 0x004fe200078e0a03 */
[----:B------:R-:W-:-:S02]  /*7ed0*/  ISETP.GE.AND P0, PT, R25, RZ, PT ;  /* 0x000000ff1900720c */ /* 0x000fc40003f06270 */
[----:B------:R-:W2:Y:S04]  /*7ee0*/  LDL R25, [R1+0xe18] ;  /* 0x000e180001197983 */ /* 0x000ea80000100800 */
[----:B------:R0:W-:Y:S04]  /*7ef0*/  STL [R1+0x1c8], R3 ;  /* 0x0001c80301007387 */ /* 0x0001e80000100800 */
[----:B0-----:R-:W2:Y:S01]  /*7f00*/  LDL.LU R3, [R1+0x58] ;  /* 0x0000580001037983 */ /* 0x001ea20000300800 */
[----:B----4-:R-:W-:Y:S01]  /*7f10*/  @!P3 IMAD.MOV R19, RZ, RZ, -R19 ;  /* 0x000000ffff13b224 */ /* 0x010fe200078e0a13 */
[----:B------:R-:W-:-:S02]  /*7f20*/  ISETP.GE.AND P3, PT, R27, RZ, PT ;  /* 0x000000ff1b00720c */ /* 0x000fc40003f66270 */
[----:B------:R-:W4:Y:S04]  /*7f30*/  LDL R27, [R1+0xe0c] ;  /* 0x000e0c00011b7983 */ /* 0x000f280000100800 */
        /* <DEDUP_REMOVED lines=352> */
[----:B--2---:R-:W-:-:S05]  /*9540*/  @!P0 IMAD.MOV R3, RZ, RZ, -R3 ;  /* 0x000000ffff038224 */ /* 0x004fca00078e0a03 */
[----:B------:R0:W-:Y:S04]  /*9550*/  STL [R1+0x54], R3 ;  /* 0x0000540301007387 */ /* 0x0001e80000100800 */
[----:B0-----:R-:W2:Y:S01]  /*9560*/  LDL.LU R3, [R1+0xe8] ;  /* 0x0000e80001037983 */ /* 0x001ea20000300800 */
[----:B------:R-:W-:-:S03]  /*9570*/  ISETP.GE.AND P0, PT, R25, RZ, PT ;  /* 0x000000ff1900720c */ /* 0x000fc60003f06270 */
[----:B------:R-:W4:Y:S01]  /*9580*/  LDL R25, [R1+0xcec] ;  /* 0x000cec0001197983 */ /* 0x000f220000100800 */
[----:B---3--:R-:W-:Y:S01]  /*9590*/  @!P3 IMAD.MOV R19, RZ, RZ, -R19 ;  /* 0x000000ffff13b224 */ /* 0x008fe200078e0a13 */
[----:B------:R-:W-:-:S04]  /*95a0*/  ISETP.GE.AND P3, PT, R27, RZ, PT ;  /* 0x000000ff1b00720c */ /* 0x000fc80003f66270 */
[----:B------:R0:W-:Y:S04]  /*95b0*/  STL [R1+0x50], R19 ;  /* 0x0000501301007387 */ /* 0x0001e80000100800 */
[----:B0-----:R-:W3:Y:S04]  /*95c0*/  LDL.LU R19, [R1+0xec] ;  /* 0x0000ec0001137983 */ /* 0x001ee80000300800 */
[----:B------:R-:W4:Y:S01]  /*95d0*/  LDL R27, [R1+0xce8] ;  /* 0x000ce800011b7983 */ /* 0x000f220000100800 */
[----:B--2---:R-:W-:-:S05]  /*95e0*/  @!P1 IMAD.MOV R3, RZ, RZ, -R3 ;  /* 0x000000ffff039224 */ /* 0x004fca00078e0a03 */
[----:B------:R0:W-:Y:S04]  /*95f0*/  STL [R1+0x4c], R3 ;  /* 0x00004c0301007387 */ /* 0x0001e80000100800 */
[----:B0-----:R-:W2:Y:S01]  /*9600*/  LDL.LU R3, [R1+0xf4] ;  /* 0x0000f40001037983 */ /* 0x001ea20000300800 */
[----:B------:R-:W-:-:S03]  /*9610*/  ISETP.GE.AND P1, PT, R26, RZ, PT ;  /* 0x000000ff1a00720c */ /* 0x000fc60003f26270 */
[----:B------:R-:W4:Y:S01]  /*9620*/  LDL R26, [R1+0xce4] ;  /* 0x000ce400011a7983 */ /* 0x000f220000100800 */
[----:B---3--:R-:W-:Y:S01]  /*9630*/  @!P2 IMAD.MOV R19, RZ, RZ, -R19 ;  /* 0x000000ffff13a224 */ /* 0x008fe200078e0a13 */
[----:B------:R-:W-:Y:S02]  /*9640*/  ISETP.GE.AND P2, PT, R20, RZ, PT ;  /* 0x000000ff1400720c */ /* 0x000fe40003f46270 */
[----:B------:R-:W3:Y:S04]  /*9650*/  LDL.LU R20, [R1+0x114] ;  /* 0x0001140001147983 */ /* 0x000ee80000300800 */
[----:B------:R0:W-:Y:S04]  /*9660*/  STL [R1+0x48], R19 ;  /* 0x0000481301007387 */ /* 0x0001e80000100800 */
[----:B0-----:R-:W4:Y:S01]  /*9670*/  LDL R19, [R1+0xce0] ;  /* 0x000ce00001137983 */ /* 0x001f220000100800 */
[----:B--2---:R-:W-:-:S05]  /*9680*/  @!P4 IMAD.MOV R3, RZ, RZ, -R3 ;  /* 0x000000ffff03c224 */ /* 0x004fca00078e0a03 */
[----:B------:R0:W-:Y:S04]  /*9690*/  STL [R1+0x44], R3 ;  /* 0x0000440301007387 */ /* 0x0001e80000100800 */
[----:B0-----:R-:W2:Y:S01]  /*96a0*/  LDL.LU R3, [R1+0xfc] ;  /* 0x0000fc0001037983 */ /* 0x001ea20000300800 */
[----:B---3--:R-:W-:Y:S01]  /*96b0*/  @!P5 IMAD.MOV R20, RZ, RZ, -R20 ;  /* 0x000000ffff14d224 */ /* 0x008fe200078e0a14 */
[----:B------:R-:W-:Y:S02]  /*96c0*/  ISETP.GE.AND P4, PT, R22, RZ, PT ;  /* 0x000000ff1600720c */ /* 0x000fe40003f86270 */
[----:B------:R-:W-:Y:S02]  /*96d0*/  ISETP.GE.AND P5, PT, R24, RZ, PT ;  /* 0x000000ff1800720c */ /* 0x000fe40003fa6270 */
[----:B------:R0:W-:Y:S04]  /*96e0*/  STL [R1+0x40], R20 ;  /* 0x0000401401007387 */ /* 0x0001e80000100800 */
[----:B0-----:R-:W3:Y:S04]  /*96f0*/  LDL R20, [R1+0xcdc] ;  /* 0x000cdc0001147983 */ /* 0x001ee80000100800 */
[----:B------:R-:W3:Y:S04]  /*9700*/  LDL.LU R22, [R1+0x38] ;  /* 0x0000380001167983 */ /* 0x000ee80000300800 */
[----:B------:R-:W4:Y:S01]  /*9710*/  LDL R24, [R1+0xcd8] ;  /* 0x000cd80001187983 */ /* 0x000f220000100800 */
[----:B--2---:R-:W-:Y:S01]  /*9720*/  @!P0 IMAD.MOV R3, RZ, RZ, -R3 ;  /* 0x000000ffff038224 */ /* 0x004fe200078e0a03 */
[----:B------:R-:W-:-:S02]  /*9730*/  ISETP.GE.AND P0, PT, R21, RZ, PT ;  /* 0x000000ff1500720c */ /* 0x000fc40003f06270 */
[----:B------:R-:W2:Y:S04]  /*9740*/  LDL R21, [R1+0xcd4] ;  /* 0x000cd40001157983 */ /* 0x000ea80000100800 */
[----:B------:R0:W-:Y:S04]  /*9750*/  STL [R1+0x3c], R3 ;  /* 0x00003c0301007387 */ /* 0x0001e80000100800 */
[----:B0-----:R-:W2:Y:S01]  /*9760*/  LDL.LU R3, [R1+0x34] ;  /* 0x0000340001037983 */ /* 0x001ea20000300800 */
[----:B---3--:R-:W-:-:S05]  /*9770*/  @!P3 IMAD.MOV R22, RZ, RZ, -R22 ;  /* 0x000000ffff16b224 */ /* 0x008fca00078e0a16 */
[----:B------:R0:W-:Y:S04]  /*9780*/  STL [R1+0x38], R22 ;  /* 0x0000381601007387 */ /* 0x0001e80000100800 */
[----:B0-----:R-:W3:Y:S04]  /*9790*/  LDL R22, [R1+0xcd0] ;  /* 0x000cd00001167983 */ /* 0x001ee80000100800 */
[----:B------:R-:W3:Y:S01]  /*97a0*/  LDL.LU R29, [R1+0x30] ;  /* 0x00003000011d7983 */ /* 0x000ee20000300800 */
[----:B--2---:R-:W-:Y:S01]  /*97b0*/  @!P1 IMAD.MOV R3, RZ, RZ, -R3 ;  /* 0x000000ffff039224 */ /* 0x004fe200078e0a03 */
[----:B----4-:R-:W-:-:S04]  /*97c0*/  ISETP.GE.AND P1, PT, R25, RZ, PT ;  /* 0x000000ff1900720c */ /* 0x010fc80003f26270 */
[----:B------:R0:W-:Y:S04]  /*97d0*/  STL [R1+0x34], R3 ;  /* 0x0000340301007387 */ /* 0x0001e80000100800 */
[----:B0-----:R-:W2:Y:S04]  /*97e0*/  LDL R3, [R1+0xccc] ;  /* 0x000ccc0001037983 */ /* 0x001ea80000100800 */
[----:B------:R-:W4:Y:S01]  /*97f0*/  LDL.LU R25, [R1+0x2c] ;  /* 0x00002c0001197983 */ /* 0x000f220000300800 */
[----:B------:R-:W-:-:S03]  /*9800*/  ISETP.GE.AND P3, PT, R23, RZ, PT ;  /* 0x000000ff1700720c */ /* 0x000fc60003f66270 */
[----:B------:R-:W2:Y:S01]  /*9810*/  LDL R23, [R1+0xcc8] ;  /* 0x000cc80001177983 */ /* 0x000ea20000100800 */
[----:B---3--:R-:W-:Y:S01]  /*9820*/  @!P2 IMAD.MOV R29, RZ, RZ, -R29 ;  /* 0x000000ffff1da224 */ /* 0x008fe200078e0a1d */
[----:B------:R-:W-:-:S04]  /*9830*/  ISETP.GE.AND P2, PT, R27, RZ, PT ;  /* 0x000000ff1b00720c */ /* 0x000fc80003f46270 */
[----:B------:R0:W-:Y:S04]  /*9840*/  STL [R1+0x30], R29 ;  /* 0x0000301d01007387 */ /* 0x0001e80000100800 */
[----:B0-----:R-:W3:Y:S04]  /*9850*/  LDL.LU R29, [R1+0x28] ;  /* 0x00002800011d7983 */ /* 0x001ee80000300800 */
[----:B------:R-:W2:Y:S01]  /*9860*/  LDL R27, [R1+0xcc4] ;  /* 0x000cc400011b7983 */ /* 0x000ea20000100800 */
[----:B----4-:R-:W-:Y:S01]  /*9870*/  @!P4 IMAD.MOV R25, RZ, RZ, -R25 ;  /* 0x000000ffff19c224 */ /* 0x010fe200078e0a19 */
[----:B------:R-:W-:-:S04]  /*9880*/  ISETP.GE.AND P4, PT, R26, RZ, PT ;  /* 0x000000ff1a00720c */ /* 0x000fc80003f86270 */
[----:B------:R0:W-:Y:S04]  /*9890*/  STL [R1+0x2c], R25 ;  /* 0x00002c1901007387 */ /* 0x0001e80000100800 */
[----:B0-----:R-:W4:Y:S04]  /*98a0*/  LDL R25, [R1+0xcc0] ;  /* 0x000cc00001197983 */ /* 0x001f280000100800 */
[----:B------:R-:W2:Y:S01]  /*98b0*/  LDL.LU R26, [R1+0x24] ;  /* 0x00002400011a7983 */ /* 0x000ea20000300800 */
[----:B---3--:R-:W-:Y:S01]  /*98c0*/  @!P5 IMAD.MOV R29, RZ, RZ, -R29 ;  /* 0x000000ffff1dd224 */ /* 0x008fe200078e0a1d */
[----:B------:R-:W-:-:S04]  /*98d0*/  ISETP.GE.AND P5, PT, R19, RZ, PT ;  /* 0x000000ff1300720c */ /* 0x000fc80003fa6270 */
[----:B------:R0:W-:Y:S04]  /*98e0*/  STL [R1+0x28], R29 ;  /* 0x0000281d01007387 */ /* 0x0001e80000100800 */
[----:B0-----:R-:W3:Y:S04]  /*98f0*/  LDL R29, [R1+0xcbc] ;  /* 0x000cbc00011d7983 */ /* 0x001ee80000100800 */
[----:B------:R-:W3:Y:S01]  /*9900*/  LDL.LU R19, [R1+0x20] ;  /* 0x0000200001137983 */ /* 0x000ee20000300800 */
[----:B--2---:R-:W-:Y:S01]  /*9910*/  @!P0 IMAD.MOV R26, RZ, RZ, -R26 ;  /* 0x000000ffff1a8224 */ /* 0x004fe200078e0a1a */
[----:B------:R-:W-:-:S04]  /*9920*/  ISETP.GE.AND P0, PT, R20, RZ, PT ;  /* 0x000000ff1400720c */ /* 0x000fc80003f06270 */
[----:B------:R0:W-:Y:S04]  /*9930*/  STL [R1+0x24], R26 ;  /* 0x0000241a01007387 */ /* 0x0001e80000100800 */
[----:B0-----:R-:W2:Y:S04]  /*9940*/  LDL R26, [R1+0xcb8] ;  /* 0x000cb800011a7983 */ /* 0x001ea80000100800 */
[----:B------:R-:W2:Y:S01]  /*9950*/  LDL.LU R20, [R1+0x1c] ;  /* 0x00001c0001147983 */ /* 0x000ea20000300800 */
[----:B---3--:R-:W-:Y:S01]  /*9960*/  @!P3 IMAD.MOV R19, RZ, RZ, -R19 ;  /* 0x000000ffff13b224 */ /* 0x008fe200078e0a13 */
[----:B------:R-:W-:-:S04]  /*9970*/  ISETP.GE.AND P3, PT, R24, RZ, PT ;  /* 0x000000ff1800720c */ /* 0x000fc80003f66270 */
[----:B------:R0:W-:Y:S04]  /*9980*/  STL [R1+0x20], R19 ;  /* 0x0000201301007387 */ /* 0x0001e80000100800 */
[----:B0-----:R-:W3:Y:S04]  /*9990*/  LDL.LU R19, [R1+0xfec] ;  /* 0x000fec0001137983 */ /* 0x001ee80000300800 */
[----:B------:R-:W3:Y:S01]  /*99a0*/  LDL.LU R24, [R1+0x18] ;  /* 0x0000180001187983 */ /* 0x000ee20000300800 */
[----:B--2---:R-:W-:Y:S01]  /*99b0*/  @!P1 IMAD.MOV R20, RZ, RZ, -R20 ;  /* 0x000000ffff149224 */ /* 0x004fe200078e0a14 */
[----:B------:R-:W-:-:S04]  /*99c0*/  ISETP.GE.AND P1, PT, R21, RZ, PT ;  /* 0x000000ff1500720c */ /* 0x000fc80003f26270 */
[----:B------:R0:W-:Y:S04]  /*99d0*/  STL [R1+0x1c], R20 ;  /* 0x00001c1401007387 */ /* 0x0001e80000100800 */
[----:B0-----:R-:W2:Y:S04]  /*99e0*/  LDL.LU R20, [R1+0xfe8] ;  /* 0x000fe80001147983 */ /* 0x001ea80000300800 */
        /* <DEDUP_REMOVED lines=19> */
[----:B0-----:R-:W2:Y:S04]  /*9b20*/  LDL R3, [R1+0xca8] ;  /* 0x000ca80001037983 */ /* 0x001ea80000100800 */
[----:B------:R-:W2:Y:S01]  /*9b30*/  LDL.LU R27, [R1+0x4] ;  /* 0x00000400011b7983 */ /* 0x000ea20000300800 */
[----:B---3--:R-:W-:Y:S01]  /*9b40*/  @!P3 IMAD.MOV R23, RZ, RZ, -R23 ;  /* 0x000000ffff17b224 */ /* 0x008fe200078e0a17 */
[----:B----4-:R-:W-:-:S04]  /*9b50*/  ISETP.GE.AND P3, PT, R25, RZ, PT ;  /* 0x000000ff1900720c */ /* 0x010fc80003f66270 */
[----:B------:R0:W-:Y:S04]  /*9b60*/  STL [R1+0x8], R23 ;  /* 0x0000081701007387 */ /* 0x0001e80000100800 */
[----:B0-----:R-:W3:Y:S04]  /*9b70*/  LDL.LU R23, [R1+0xfdc] ;  /* 0x000fdc0001177983 */ /* 0x001ee80000300800 */
[----:B------:R-:W4:Y:S01]  /*9b80*/  LDL.LU R25, [R1] ;  /* 0x0000000001197983 */ /* 0x000f220000300800 */
[----:B--2---:R-:W-:-:S05]  /*9b90*/  @!P1 IMAD.MOV R27, RZ, RZ, -R27 ;  /* 0x000000ffff1b9224 */ /* 0x004fca00078e0a1b */
[----:B------:R0:W-:Y:S04]  /*9ba0*/  STL [R1+0x4], R27 ;  /* 0x0000041b01007387 */ /* 0x0001e80000100800 */
[----:B0-----:R-:W2:Y:S01]  /*9bb0*/  LDL.LU R27, [R1+0xfd8] ;  /* 0x000fd800011b7983 */ /* 0x001ea20000300800 */
[----:B------:R-:W-:Y:S01]  /*9bc0*/  ISETP.GE.AND P1, PT, R29, RZ, PT ;  /* 0x000000ff1d00720c */ /* 0x000fe20003f26270 */
[----:B----4-:R-:W-:Y:S01]  /*9bd0*/  @!P2 IMAD.MOV R25, RZ, RZ, -R25 ;  /* 0x000000ffff19a224 */ /* 0x010fe200078e0a19 */
[----:B------:R-:W-:Y:S01]  /*9be0*/  ISETP.GE.AND P2, PT, R26, RZ, PT ;  /* 0x000000ff1a00720c */ /* 0x000fe20003f46270 */
[----:B--2---:R-:W-:Y:S02]  /*9bf0*/  IMAD.MOV.U32 R29, RZ, RZ, R27 ;  /* 0x000000ffff1d7224 */ /* 0x004fe400078e001b */
[----:B------:R-:W2:Y:S04]  /*9c00*/  LDL R27, [R1+0xcb4] ;  /* 0x000cb400011b7983 */ /* 0x000ea80000100800 */
[----:B------:R0:W-:Y:S04]  /*9c10*/  STL [R1], R25 ;  /* 0x0000001901007387 */ /* 0x0001e80000100800 */
[----:B0-----:R-:W4:Y:S04]  /*9c20*/  LDL.LU R25, [R1+0xfd4] ;  /* 0x000fd40001197983 */ /* 0x001f280000300800 */
[----:B------:R-:W3:Y:S01]  /*9c30*/  LDL.LU R26, [R1+0xfd0] ;  /* 0x000fd000011a7983 */ /* 0x000ee20000300800 */
[----:B------:R-:W-:-:S05]  /*9c40*/  @!P4 IMAD.MOV R29, RZ, RZ, -R29 ;  /* 0x000000ffff1dc224 */ /* 0x000fca00078e0a1d */
[----:B------:R0:W-:Y:S04]  /*9c50*/  STL [R1+0xf3c], R29 ;  /* 0x000f3c1d01007387 */ /* 0x0001e80000100800 */
[----:B0-----:R-:W4:Y:S01]  /*9c60*/  LDL R29, [R1+0xca4] ;  /* 0x000ca400011d7983 */ /* 0x001f220000100800 */
[----:B--2---:R-:W-:-:S03]  /*9c70*/  ISETP.GE.AND P4, PT, R27, RZ, PT ;  /* 0x000000ff1b00720c */ /* 0x004fc60003f86270 */
[----:B------:R-:W2:Y:S01]  /*9c80*/  LDL R27, [R1+0xc98] ;  /* 0x000c9800011b7983 */ /* 0x000ea20000100800 */
[----:B---3--:R-:W-:Y:S01]  /*9c90*/  @!P5 IMAD.MOV R26, RZ, RZ, -R26 ;  /* 0x000000ffff1ad224 */ /* 0x008fe200078e0a1a */
[----:B------:R-:W-:-:S04]  /*9ca0*/  ISETP.GE.AND P5, PT, R24, RZ, PT ;  /* 0x000000ff1800720c */ /* 0x000fc80003fa6270 */
[----:B------:R0:W-:Y:S04]  /*9cb0*/  STL [R1+0xf40], R26 ;  /* 0x000f401a01007387 */ /* 0x0001e80000100800 */
[----:B0-----:R-:W3:Y:S04]  /*9cc0*/  LDL R26, [R1+0xcac] ;  /* 0x000cac00011a7983 */ /* 0x001ee80000100800 */
[----:B------:R-:W2:Y:S01]  /*9cd0*/  LDL.LU R24, [R1+0xfcc] ;  /* 0x000fcc0001187983 */ /* 0x000ea20000300800 */
[----:B----4-:R-:W-:Y:S02]  /*9ce0*/  @!P0 IMAD.MOV R25, RZ, RZ, -R25 ;  /* 0x000000ffff198224 */ /* 0x010fe400078e0a19 */
[----:B------:R-:W-:-:S03]  /*9cf0*/  @!P1 IMAD.MOV R23, RZ, RZ, -R23 ;  /* 0x000000ffff179224 */ /* 0x000fc600078e0a17 */
[----:B------:R0:W-:Y:S04]  /*9d00*/  STL [R1+0xf44], R25 ;  /* 0x000f441901007387 */ /* 0x0001e80000100800 */
[----:B0-----:R-:W4:Y:S01]  /*9d10*/  LDL R25, [R1+0xc94] ;  /* 0x000c940001197983 */ /* 0x001f220000100800 */
[----:B---3--:R-:W-:-:S03]  /*9d20*/  ISETP.GE.AND P0, PT, R26, RZ, PT ;  /* 0x000000ff1a00720c */ /* 0x008fc60003f06270 */
[----:B------:R-:W3:Y:S01]  /*9d30*/  LDL R26, [R1+0xc90] ;  /* 0x000c9000011a7983 */ /* 0x000ee20000100800 */
[----:B--2---:R-:W-:Y:S01]  /*9d40*/  @!P3 IMAD.MOV R24, RZ, RZ, -R24 ;  /* 0x000000ffff18b224 */ /* 0x004fe200078e0a18 */
[----:B------:R-:W-:-:S04]  /*9d50*/  ISETP.GE.AND P3, PT, R3, RZ, PT ;  /* 0x000000ff0300720c */ /* 0x000fc80003f66270 */
[----:B------:R0:W-:Y:S04]  /*9d60*/  STL [R1+0xf48], R24 ;  /* 0x000f481801007387 */ /* 0x0001e80000100800 */
[----:B------:R-:W2:Y:S04]  /*9d70*/  LDL R3, [R1+0xc8c] ;  /* 0x000c8c0001037983 */ /* 0x000ea80000100800 */
[----:B0-----:R-:W2:Y:S04]  /*9d80*/  LDL R24, [R1+0xc9c] ;  /* 0x000c9c0001187983 */ /* 0x001ea80000100800 */
[----:B------:R0:W-:Y:S04]  /*9d90*/  STL [R1+0xf4c], R23 ;  /* 0x000f4c1701007387 */ /* 0x0001e80000100800 */
[----:B0-----:R-:W2:Y:S01]  /*9da0*/  LDL R23, [R1+0xca0] ;  /* 0x000ca00001177983 */ /* 0x001ea20000100800 */
[----:B------:R-:W-:-:S02]  /*9db0*/  @!P2 IMAD.MOV R22, RZ, RZ, -R22 ;  /* 0x000000ffff16a224 */ /* 0x000fc400078e0a16 */
[----:B------:R-:W-:Y:S01]  /*9dc0*/  @!P4 IMAD.MOV R21, RZ, RZ, -R21 ;  /* 0x000000ffff15c224 */ /* 0x000fe200078e0a15 */
[----:B------:R-:W-:Y:S02]  /*9dd0*/  ISETP.GE.AND P1, PT, R29, RZ, PT ;  /* 0x000000ff1d00720c */ /* 0x000fe40003f26270 */
[----:B------:R-:W3:Y:S01]  /*9de0*/  LDL R29, [R1+0xc88] ;  /* 0x000c8800011d7983 */ /* 0x000ee20000100800 */
[----:B------:R-:W-:-:S03]  /*9df0*/  @!P5 IMAD.MOV R20, RZ, RZ, -R20 ;  /* 0x000000ffff14d224 */ /* 0x000fc600078e0a14 */
[----:B------:R0:W-:Y:S04]  /*9e00*/  STL [R1+0xf50], R22 ;  /* 0x000f501601007387 */ /* 0x0001e80000100800 */
[----:B------:R-:W-:Y:S01]  /*9e10*/  STL [R1+0xf54], R21 ;  /* 0x000f541501007387 */ /* 0x000fe20000100800 */
[----:B------:R-:W-:-:S03]  /*9e20*/  ISETP.GE.AND P5, PT, R27, RZ, PT ;  /* 0x000000ff1b00720c */ /* 0x000fc60003fa6270 */
[----:B0-----:R-:W3:Y:S01]  /*9e30*/  LDL R22, [R1+0xc84] ;  /* 0x000c840001167983 */ /* 0x001ee20000100800 */
[----:B------:R-:W-:Y:S02]  /*9e40*/  @!P0 IMAD.MOV R19, RZ, RZ, -R19 ;  /* 0x000000ffff138224 */ /* 0x000fe400078e0a13 */
[----:B------:R-:W-:Y:S01]  /*9e50*/  @!P3 IMAD.MOV R18, RZ, RZ, -R18 ;  /* 0x000000ffff12b224 */ /* 0x000fe200078e0a12 */
[----:B----4-:R-:W-:Y:S01]  /*9e60*/  ISETP.GE.AND P0, PT, R25, RZ, PT ;  /* 0x000000ff1900720c */ /* 0x010fe20003f06270 */
[----:B------:R-:W-:Y:S01]  /*9e70*/  @!P1 IMAD.MOV R17, RZ, RZ, -R17 ;  /* 0x000000ffff119224 */ /* 0x000fe200078e0a11 */
[----:B--2---:R-:W-:Y:S02]  /*9e80*/  ISETP.GE.AND P2, PT, R23, RZ, PT ;  /* 0x000000ff1700720c */ /* 0x004fe40003f46270 */
[----:B------:R-:W2:Y:S04]  /*9e90*/  LDL R23, [R1+0xc80] ;  /* 0x000c800001177983 */ /* 0x000ea80000100800 */
[----:B------:R0:W-:Y:S04]  /*9ea0*/  STL [R1+0xf58], R20 ;  /* 0x000f581401007387 */ /* 0x0001e80000100800 */
[----:B------:R-:W4:Y:S01]  /*9eb0*/  LDL R27, [R1+0xc7c] ;  /* 0x000c7c00011b7983 */ /* 0x000f220000100800 */
[----:B------:R-:W-:-:S03]  /*9ec0*/  ISETP.GE.AND P4, PT, R24, RZ, PT ;  /* 0x000000ff1800720c */ /* 0x000fc60003f86270 */
[----:B------:R-:W-:Y:S04]  /*9ed0*/  STL [R1+0xf5c], R19 ;  /* 0x000f5c1301007387 */ /* 0x000fe80000100800 */
[----:B------:R-:W4:Y:S04]  /*9ee0*/  LDL R24, [R1+0xc78] ;  /* 0x000c780001187983 */ /* 0x000f280000100800 */
[----:B------:R-:W-:Y:S04]  /*9ef0*/  STL [R1+0xf60], R18 ;  /* 0x000f601201007387 */ /* 0x000fe80000100800 */
[----:B------:R-:W4:Y:S01]  /*9f00*/  LDL R25, [R1+0xc74] ;  /* 0x000c740001197983 */ /* 0x000f220000100800 */
[----:B------:R-:W-:-:S03]  /*9f10*/  ISETP.GE.AND P1, PT, R3, RZ, PT ;  /* 0x000000ff0300720c */ /* 0x000fc60003f26270 */
[----:B------:R-:W-:Y:S04]  /*9f20*/  STL [R1+0xf64], R17 ;  /* 0x000f641101007387 */ /* 0x000fe80000100800 */
[----:B------:R-:W4:Y:S01]  /*9f30*/  LDL R3, [R1+0xc70] ;  /* 0x000c700001037983 */ /* 0x000f220000100800 */
[----:B------:R-:W-:Y:S01]  /*9f40*/  @!P2 IMAD.MOV R16, RZ, RZ, -R16 ;  /* 0x000000ffff10a224 */ /* 0x000fe200078e0a10 */
[----:B---3--:R-:W-:Y:S01]  /*9f50*/  ISETP.GE.AND P3, PT, R26, RZ, PT ;  /* 0x000000ff1a00720c */ /* 0x008fe20003f66270 */
[----:B------:R-:W-:Y:S01]  /*9f60*/  @!P4 IMAD.MOV R15, RZ, RZ, -R15 ;  /* 0x000000ffff0fc224 */ /* 0x000fe200078e0a0f */
[----:B------:R-:W-:Y:S01]  /*9f70*/  ISETP.GE.AND P2, PT, R29, RZ, PT ;  /* 0x000000ff1d00720c */ /* 0x000fe20003f46270 */
[----:B------:R-:W-:Y:S01]  /*9f80*/  @!P5 IMAD.MOV R14, RZ, RZ, -R14 ;  /* 0x000000ffff0ed224 */ /* 0x000fe200078e0a0e */
[----:B------:R-:W-:Y:S01]  /*9f90*/  STL [R1+0xf68], R16 ;  /* 0x000f681001007387 */ /* 0x000fe20000100800 */
[----:B------:R-:W-:Y:S01]  /*9fa0*/  ISETP.GE.AND P4, PT, R22, RZ, PT ;  /* 0x000000ff1600720c */ /* 0x000fe20003f86270 */
[----:B------:R-:W-:-:S02]  /*9fb0*/  @!P0 IMAD.MOV R13, RZ, RZ, -R13 ;  /* 0x000000ffff0d8224 */ /* 0x000fc400078e0a0d */
[----:B------:R-:W3:Y:S04]  /*9fc0*/  LDL R26, [R1+0xc64] ;  /* 0x000c6400011a7983 */ /* 0x000ee80000100800 */
[----:B------:R-:W3:Y:S04]  /*9fd0*/  LDL R29, [R1+0xc68] ;  /* 0x000c6800011d7983 */ /* 0x000ee80000100800 */
[----:B------:R-:W-:Y:S04]  /*9fe0*/  STL [R1+0xf6c], R15 ;  /* 0x000f6c0f01007387 */ /* 0x000fe80000100800 */
[----:B------:R-:W-:Y:S04]  /*9ff0*/  STL [R1+0xf70], R14 ;  /* 0x000f700e01007387 */ /* 0x000fe80000100800 */
[----:B------:R-:W-:Y:S01]  /*a000*/  STL [R1+0xf74], R13 ;  /* 0x000f740d01007387 */ /* 0x000fe20000100800 */
[----:B------:R-:W-:-:S02]  /*a010*/  @!P3 IMAD.MOV R12, RZ, RZ, -R12 ;  /* 0x000000ffff0cb224 */ /* 0x000fc400078e0a0c */
[----:B------:R-:W-:Y:S02]  /*a020*/  @!P1 IMAD.MOV R11, RZ, RZ, -R11 ;  /* 0x000000ffff0b9224 */ /* 0x000fe400078e0a0b */
[----:B------:R-:W-:Y:S02]  /*a030*/  @!P2 IMAD.MOV R10, RZ, RZ, -R10 ;  /* 0x000000ffff0aa224 */ /* 0x000fe400078e0a0a */
[----:B------:R-:W-:Y:S01]  /*a040*/  @!P4 IMAD.MOV R9, RZ, RZ, -R9 ;  /* 0x000000ffff09c224 */ /* 0x000fe200078e0a09 */
[----:B--2---:R-:W-:Y:S02]  /*a050*/  ISETP.GE.AND P5, PT, R23, RZ, PT ;  /* 0x000000ff1700720c */ /* 0x004fe40003fa6270 */
[----:B----4-:R-:W-:Y:S02]  /*a060*/  ISETP.GE.AND P0, PT, R27, RZ, PT ;  /* 0x000000ff1b00720c */ /* 0x010fe40003f06270 */
[----:B------:R-:W2:Y:S09]  /*a070*/  LDL R27, [R1+0xc6c] ;  /* 0x000c6c00011b7983 */ /* 0x000eb20000100800 */
[----:B------:R-:W-:Y:S01]  /*a080*/  @!P5 IMAD.MOV R8, RZ, RZ, -R8 ;  /* 0x000000ffff08d224 */ /* 0x000fe200078e0a08 */
[----:B------:R-:W-:Y:S04]  /*a090*/  STL [R1+0xf78], R12 ;  /* 0x000f780c01007387 */ /* 0x000fe80000100800 */
[----:B------:R-:W-:Y:S04]  /*a0a0*/  STL [R1+0xf7c], R11 ;  /* 0x000f7c0b01007387 */ /* 0x000fe80000100800 */
[----:B------:R-:W-:Y:S04]  /*a0b0*/  STL [R1+0xf80], R10 ;  /* 0x000f800a01007387 */ /* 0x000fe80000100800 */
[----:B------:R-:W-:Y:S04]  /*a0c0*/  STL [R1+0xf84], R9 ;  /* 0x000f840901007387 */ /* 0x000fe80000100800 */
[----:B------:R-:W-:Y:S04]  /*a0d0*/  STL [R1+0xf88], R8 ;  /* 0x000f880801007387 */ /* 0x000fe80000100800 */
[----:B0-----:R-:W4:Y:S04]  /*a0e0*/  LDL.LU R20, [R1+0x1e8] ;  /* 0x0001e80001147983 */ /* 0x001f280000300800 */
[----:B------:R-:W4:Y:S04]  /*a0f0*/  LDL.LU R21, [R1+0x1e4] ;  /* 0x0001e40001157983 */ /* 0x000f280000300800 */
[----:B------:R-:W4:Y:S01]  /*a100*/  LDL.LU R22, [R1+0x1e0] ;  /* 0x0001e00001167983 */ /* 0x000f220000300800 */
[----:B------:R-:W-:-:S02]  /*a110*/  ISETP.GE.AND P3, PT, R24, RZ, PT ;  /* 0x000000ff1800720c */ /* 0x000fc40003f66270 */
[----:B------:R-:W-:Y:S01]  /*a120*/  ISETP.GE.AND P1, PT, R25, RZ, PT ;  /* 0x000000ff1900720c */ /* 0x000fe20003f26270 */
[----:B------:R-:W4:Y:S04]  /*a130*/  LDL.LU R23, [R1+0x1dc] ;  /* 0x0001dc0001177983 */ /* 0x000f280000300800 */
[----:B------:R-:W4:Y:S04]  /*a140*/  LDL.LU R24, [R1+0x1d8] ;  /* 0x0001d80001187983 */ /* 0x000f280000300800 */
[----:B------:R-:W4:Y:S01]  /*a150*/  LDL.LU R25, [R1+0x1d4] ;  /* 0x0001d40001197983 */ /* 0x000f220000300800 */
[----:B------:R-:W-:-:S03]  /*a160*/  ISETP.GE.AND P2, PT, R3, RZ, PT ;  /* 0x000000ff0300720c */ /* 0x000fc60003f46270 */
[----:B------:R-:W0:Y:S01]  /*a170*/  S2R R3, SR_TID.X ;  /* 0x0000000000037919 */ /* 0x000e220000002100 */
[----:B---3--:R-:W-:Y:S02]  /*a180*/  ISETP.GE.AND P4, PT, R26, RZ, PT ;  /* 0x000000ff1a00720c */ /* 0x008fe40003f86270 */
[----:B------:R-:W-:Y:S01]  /*a190*/  ISETP.GE.AND P5, PT, R29, RZ, PT ;  /* 0x000000ff1d00720c */ /* 0x000fe20003fa6270 */
[----:B------:R-:W-:Y:S01]  /*a1a0*/  @!P0 IMAD.MOV R7, RZ, RZ, -R7 ;  /* 0x000000ffff078224 */ /* 0x000fe200078e0a07 */
[----:B------:R-:W3:Y:S01]  /*a1b0*/  LDL.LU R26, [R1+0x1d0] ;  /* 0x0001d000011a7983 */ /* 0x000ee20000300800 */
[----:B------:R-:W-:Y:S02]  /*a1c0*/  @!P3 IMAD.MOV R6, RZ, RZ, -R6 ;  /* 0x000000ffff06b224 */ /* 0x000fe400078e0a06 */
[----:B------:R-:W-:Y:S01]  /*a1d0*/  @!P1 IMAD.MOV R5, RZ, RZ, -R5 ;  /* 0x000000ffff059224 */ /* 0x000fe200078e0a05 */
[----:B------:R-:W3:Y:S01]  /*a1e0*/  LDL.LU R29, [R1+0x1c8] ;  /* 0x0001c800011d7983 */ /* 0x000ee20000300800 */
[----:B------:R-:W-:Y:S01]  /*a1f0*/  @!P2 IMAD.MOV R4, RZ, RZ, -R4 ;  /* 0x000000ffff04a224 */ /* 0x000fe200078e0a04 */
[----:B0-----:R-:W-:-:S05]  /*a200*/  LOP3.LUT R3, R3, 0x7f, RZ, 0xc0, !PT ;  /* 0x0000007f03037812 */ /* 0x001fca00078ec0ff */
[----:B------:R-:W-:Y:S01]  /*a210*/  IMAD R3, R3, c[0x0][0x18c], RZ ;  /* 0x0000630003037a24 */ /* 0x000fe200078e02ff */
[----:B------:R-:W-:Y:S01]  /*a220*/  STL [R1+0xf8c], R7 ;  /* 0x000f8c0701007387 */ /* 0x000fe20000100800 */
[----:B------:R-:W-:-:S03]  /*a230*/  @!P4 IMAD.MOV R2, RZ, RZ, -R2 ;  /* 0x000000ffff02c224 */ /* 0x000fc600078e0a02 */
[----:B------:R-:W-:Y:S01]  /*a240*/  LEA R3, P6, R3, c[0x0][0x168], 0x1 ;  /* 0x00005a0003037a11 */ /* 0x000fe200078c08ff */
[----:B------:R-:W-:Y:S01]  /*a250*/  STL [R1+0xf90], R6 ;  /* 0x000f900601007387 */ /* 0x000fe20000100800 */
[----:B------:R-:W-:Y:S01]  /*a260*/  @!P5 IMAD.MOV R0, RZ, RZ, -R0 ;  /* 0x000000ffff00d224 */ /* 0x000fe200078e0a00 */
[----:B------:R-:W-:Y:S02]  /*a270*/  ISETP.NE.AND P3, PT, RZ, c[0x0][0x17c], PT ;  /* 0x00005f00ff007a0c */ /* 0x000fe40003f65270 */
[----:B------:R-:W-:Y:S04]  /*a280*/  STL [R1+0xeac], R3 ;  /* 0x000eac0301007387 */ /* 0x000fe80000100800 */
[----:B------:R-:W-:Y:S04]  /*a290*/  STL [R1+0xf94], R5 ;  /* 0x000f940501007387 */ /* 0x000fe80000100800 */
[----:B------:R-:W-:Y:S04]  /*a2a0*/  STL [R1+0xf98], R4 ;  /* 0x000f980401007387 */ /* 0x000fe80000100800 */
[----:B------:R4:W-:Y:S04]  /*a2b0*/  STL [R1+0xf9c], R2 ;  /* 0x000f9c0201007387 */ /* 0x0009e80000100800 */
[----:B------:R0:W-:Y:S01]  /*a2c0*/  STL [R1+0xfa0], R0 ;  /* 0x000fa00001007387 */ /* 0x0001e20000100800 */
[----:B--2---:R-:W-:-:S02]  /*a2d0*/  ISETP.GE.AND P0, PT, R27, RZ, PT ;  /* 0x000000ff1b00720c */ /* 0x004fc40003f06270 */
[----:B------:R-:W-:-:S11]  /*a2e0*/  LOP3.LUT R27, RZ, c[0x0][0x17c], RZ, 0x33, !PT ;  /* 0x00005f00ff1b7a12 */ /* 0x000fd600078e33ff */
[----:B------:R-:W-:-:S05]  /*a2f0*/  @!P0 IMAD.MOV R28, RZ, RZ, -R28 ;  /* 0x000000ffff1c8224 */ /* 0x000fca00078e0a1c */
[----:B------:R-:W-:Y:S01]  /*a300*/  STL [R1+0xfa4], R28 ;  /* 0x000fa41c01007387 */ /* 0x000fe20000100800 */
[C---:B----4-:R-:W-:Y:S02]  /*a310*/  SEL R2, R27.reuse, R20, !P3 ;  /* 0x000000141b027207 */ /* 0x050fe40005800000 */
[----:B0-----:R-:W-:-:S03]  /*a320*/  SEL R0, R27, R21, !P3 ;  /* 0x000000151b007207 */ /* 0x001fc60005800000 */
[----:B------:R0:W-:Y:S01]  /*a330*/  STL [R1+0x1e8], R2 ;  /* 0x0001e80201007387 */ /* 0x0001e20000100800 */
[----:B------:R-:W-:-:S03]  /*a340*/  SEL R3, R27, R22, !P3 ;  /* 0x000000161b037207 */ /* 0x000fc60005800000 */
[----:B------:R1:W-:Y:S04]  /*a350*/  STL [R1+0x1e4], R0 ;  /* 0x0001e40001007387 */ /* 0x0003e80000100800 */
[----:B------:R2:W-:Y:S01]  /*a360*/  STL [R1+0x1e0], R3 ;  /* 0x0001e00301007387 */ /* 0x0005e20000100800 */
[C---:B0-----:R-:W-:Y:S02]  /*a370*/  SEL R2, R27.reuse, R23, !P3 ;  /* 0x000000171b027207 */ /* 0x041fe40005800000 */
[----:B-1----:R-:W-:-:S03]  /*a380*/  SEL R0, R27, R24, !P3 ;  /* 0x000000181b007207 */ /* 0x002fc60005800000 */
[----:B------:R3:W-:Y:S01]  /*a390*/  STL [R1+0x1dc], R2 ;  /* 0x0001dc0201007387 */ /* 0x0007e20000100800 */
[----:B--2---:R-:W-:-:S03]  /*a3a0*/  SEL R3, R27, R25, !P3 ;  /* 0x000000191b037207 */ /* 0x004fc60005800000 */
[----:B------:R0:W-:Y:S04]  /*a3b0*/  STL [R1+0x1d8], R0 ;  /* 0x0001d80001007387 */ /* 0x0001e80000100800 */
[----:B------:R-:W-:Y:S04]  /*a3c0*/  STL [R1+0x1d4], R3 ;  /* 0x0001d40301007387 */ /* 0x000fe80000100800 */
[----:B------:R-:W2:Y:S01]  /*a3d0*/  LDL.LU R28, [R1+0x1b0] ;  /* 0x0001b000011c7983 */ /* 0x000ea20000300800 */
[C---:B---3--:R-:W-:Y:S02]  /*a3e0*/  SEL R2, R27.reuse, R26, !P3 ;  /* 0x0000001a1b027207 */ /* 0x048fe40005800000 */
[----:B0-----:R-:W-:-:S03]  /*a3f0*/  SEL R0, R27, R29, !P3 ;  /* 0x0000001d1b007207 */ /* 0x001fc60005800000 */
[----:B------:R-:W-:Y:S04]  /*a400*/  STL [R1+0x1cc], R2 ;  /* 0x0001cc0201007387 */ /* 0x000fe80000100800 */
[----:B--2---:R0:W-:Y:S04]  /*a410*/  STL [R1+0xfc0], R28 ;  /* 0x000fc01c01007387 */ /* 0x0041e80000100800 */
[----:B------:R-:W-:Y:S04]  /*a420*/  STL [R1+0x1c8], R0 ;  /* 0x0001c80001007387 */ /* 0x000fe80000100800 */
[----:B0-----:R-:W2:Y:S04]  /*a430*/  LDL.LU R28, [R1+0x1b8] ;  /* 0x0001b800011c7983 */ /* 0x001ea80000300800 */
[----:B--2---:R0:W-:Y:S04]  /*a440*/  STL [R1+0xfc4], R28 ;  /* 0x000fc41c01007387 */ /* 0x0041e80000100800 */
[----:B0-----:R-:W2:Y:S04]  /*a450*/  LDL.LU R28, [R1+0x1bc] ;  /* 0x0001bc00011c7983 */ /* 0x001ea80000300800 */
[----:B--2---:R0:W-:Y:S04]  /*a460*/  STL [R1+0xfc8], R28 ;  /* 0x000fc81c01007387 */ /* 0x0041e80000100800 */
[----:B0-----:R-:W2:Y:S04]  /*a470*/  LDL.LU R28, [R1+0x1c4] ;  /* 0x0001c400011c7983 */ /* 0x001ea80000300800 */
[----:B------:R-:W3:Y:S04]  /*a480*/  LDL.LU R0, [R1+0x1ac] ;  /* 0x0001ac0001007983 */ /* 0x000ee80000300800 */
[----:B------:R-:W4:Y:S04]  /*a490*/  LDL.LU R2, [R1+0x1a4] ;  /* 0x0001a40001027983 */ /* 0x000f280000300800 */
[----:B------:R-:W3:Y:S04]  /*a4a0*/  LDL.LU R4, [R1+0x19c] ;  /* 0x00019c0001047983 */ /* 0x000ee80000300800 */
        /* <DEDUP_REMOVED lines=23> */
[----:B------:R-:W3:Y:S01]  /*a620*/  LDL.LU R29, [R1+0x108] ;  /* 0x00010800011d7983 */ /* 0x000ee20000300800 */
[----:B--2---:R-:W-:-:S05]  /*a630*/  SEL R28, R27, R28, !P3 ;  /* 0x0000001c1b1c7207 */ /* 0x004fca0005800000 */
[----:B------:R0:W-:Y:S04]  /*a640*/  STL [R1+0x1c0], R28 ;  /* 0x0001c01c01007387 */ /* 0x0001e80000100800 */
[----:B0-----:R-:W2:Y:S02]  /*a650*/  LDL.LU R28, [R1+0xfc8] ;  /* 0x000fc800011c7983 */ /* 0x001ea40000300800 */
[----:B--2---:R-:W-:-:S05]  /*a660*/  SEL R28, R27, R28, !P3 ;  /* 0x0000001c1b1c7207 */ /* 0x004fca0005800000 */
[----:B------:R0:W-:Y:S04]  /*a670*/  STL [R1+0x1bc], R28 ;  /* 0x0001bc1c01007387 */ /* 0x0001e80000100800 */
[----:B0-----:R-:W2:Y:S02]  /*a680*/  LDL.LU R28, [R1+0xfc4] ;  /* 0x000fc400011c7983 */ /* 0x001ea40000300800 */
[----:B--2---:R-:W-:-:S05]  /*a690*/  SEL R28, R27, R28, !P3 ;  /* 0x0000001c1b1c7207 */ /* 0x004fca0005800000 */
[----:B------:R0:W-:Y:S04]  /*a6a0*/  STL [R1+0x1b4], R28 ;  /* 0x0001b41c01007387 */ /* 0x0001e80000100800 */
[----:B0-----:R-:W2:Y:S01]  /*a6b0*/  LDL.LU R28, [R1+0xfc0] ;  /* 0x000fc000011c7983 */ /* 0x001ea20000300800 */
[C---:B----4-:R-:W-:Y:S02]  /*a6c0*/  SEL R2, R27.reuse, R2, !P3 ;  /* 0x000000021b027207 */ /* 0x050fe40005800000 */
[----:B--2---:R-:W-:-:S05]  /*a6d0*/  SEL R28, R27, R28, !P3 ;  /* 0x0000001c1b1c7207 */ /* 0x004fca0005800000 */
[----:B------:R3:W-:Y:S02]  /*a6e0*/  STL [R1+0x1b0], R28 ;  /* 0x0001b01c01007387 */ /* 0x0007e40000100800 */
[C---:B---3--:R-:W-:Y:S02]  /*a6f0*/  SEL R28, R27.reuse, R0, !P3 ;  /* 0x000000001b1c7207 */ /* 0x048fe40005800000 */
[C---:B------:R-:W-:Y:S02]  /*a700*/  SEL R0, R27.reuse, R4, !P3 ;  /* 0x000000041b007207 */ /* 0x040fe40005800000 */
[C---:B------:R-:W-:Y:S01]  /*a710*/  SEL R4, R27.reuse, R5, !P3 ;  /* 0x000000051b047207 */ /* 0x040fe20005800000 */
[----:B------:R-:W-:Y:S04]  /*a720*/  STL [R1+0x1a8], R28 ;  /* 0x0001a81c01007387 */ /* 0x000fe80000100800 */
[----:B------:R0:W-:Y:S04]  /*a730*/  STL [R1+0x1a4], R2 ;  /* 0x0001a40201007387 */ /* 0x0001e80000100800 */
[----:B------:R1:W-:Y:S01]  /*a740*/  STL [R1+0x1a0], R0 ;  /* 0x0001a00001007387 */ /* 0x0003e20000100800 */
[----:B0-----:R-:W-:-:S02]  /*a750*/  SEL R2, R27, R3, !P3 ;  /* 0x000000031b027207 */ /* 0x001fc40005800000 */
[C---:B------:R-:W-:Y:S02]  /*a760*/  SEL R3, R27.reuse, R7, !P3 ;  /* 0x000000071b037207 */ /* 0x040fe40005800000 */
[C---:B-1----:R-:W-:Y:S01]  /*a770*/  SEL R0, R27.reuse, R6, !P3 ;  /* 0x000000061b007207 */ /* 0x042fe20005800000 */
[----:B------:R-:W-:Y:S04]  /*a780*/  STL [R1+0xf4], R4 ;  /* 0x0000f40401007387 */ /* 0x000fe80000100800 */
[----:B------:R0:W-:Y:S04]  /*a790*/  STL [R1+0x19c], R2 ;  /* 0x00019c0201007387 */ /* 0x0001e80000100800 */
[----:B------:R1:W-:Y:S04]  /*a7a0*/  STL [R1+0x198], R0 ;  /* 0x0001980001007387 */ /* 0x0003e80000100800 */
[----:B------:R2:W-:Y:S01]  /*a7b0*/  STL [R1+0x12c], R3 ;  /* 0x00012c0301007387 */ /* 0x0005e20000100800 */
[----:B0-----:R-:W-:-:S02]  /*a7c0*/  SEL R2, R27, R8, !P3 ;  /* 0x000000081b027207 */ /* 0x001fc40005800000 */
[----:B-1----:R-:W-:-:S03]  /*a7d0*/  SEL R0, R27, R9, !P3 ;  /* 0x000000091b007207 */ /* 0x002fc60005800000 */
[----:B------:R0:W-:Y:S01]  /*a7e0*/  STL [R1+0x194], R2 ;  /* 0x0001940201007387 */ /* 0x0001e20000100800 */
[----:B--2---:R-:W-:-:S03]  /*a7f0*/  SEL R3, R27, R10, !P3 ;  /* 0x0000000a1b037207 */ /* 0x004fc60005800000 */
[----:B------:R1:W-:Y:S04]  /*a800*/  STL [R1+0x190], R0 ;  /* 0x0001900001007387 */ /* 0x0003e80000100800 */
[----:B------:R2:W-:Y:S01]  /*a810*/  STL [R1+0x16c], R3 ;  /* 0x00016c0301007387 */ /* 0x0005e20000100800 */
[C---:B0-----:R-:W-:Y:S02]  /*a820*/  SEL R2, R27.reuse, R11, !P3 ;  /* 0x0000000b1b027207 */ /* 0x041fe40005800000 */
        /* <DEDUP_REMOVED lines=30> */
[C---:B0-----:R-:W-:Y:S02]  /*aa10*/  SEL R2, R27.reuse, R26, !P3 ;  /* 0x0000001a1b027207 */ /* 0x041fe40005800000 */
[----:B-1----:R-:W-:-:S03]  /*aa20*/  SEL R0, R27, R29, !P3 ;  /* 0x0000001d1b007207 */ /* 0x002fc60005800000 */
        /* <DEDUP_REMOVED lines=133> */
[----:B------:R-:W3:Y:S01]  /*b280*/  LDL.LU R3, [R1] ;  /* 0x0000000001037983 */ /* 0x000ee20000300800 */
        /* <DEDUP_REMOVED lines=9> */
[C---:B---3--:R-:W-:Y:S02]  /*b320*/  SEL R0, R27.reuse, R0, !P3 ;  /* 0x000000001b007207 */ /* 0x048fe40005800000 */
[C---:B----4-:R-:W-:Y:S02]  /*b330*/  SEL R2, R27.reuse, R2, !P3 ;  /* 0x000000021b027207 */ /* 0x050fe40005800000 */
[C---:B------:R-:W-:Y:S02]  /*b340*/  SEL R4, R27.reuse, R4, !P3 ;  /* 0x000000041b047207 */ /* 0x040fe40005800000 */
[----:B------:R-:W-:-:S02]  /*b350*/  SEL R5, R27, R5, !P3 ;  /* 0x000000051b057207 */ /* 0x000fc40005800000 */
[C---:B------:R-:W-:Y:S02]  /*b360*/  SEL R6, R27.reuse, R6, !P3 ;  /* 0x000000061b067207 */ /* 0x040fe40005800000 */
[C---:B------:R-:W-:Y:S02]  /*b370*/  SEL R7, R27.reuse, R7, !P3 ;  /* 0x000000071b077207 */ /* 0x040fe40005800000 */
[C---:B------:R-:W-:Y:S02]  /*b380*/  SEL R8, R27.reuse, R8, !P3 ;  /* 0x000000081b087207 */ /* 0x040fe40005800000 */
[C---:B------:R-:W-:Y:S02]  /*b390*/  SEL R9, R27.reuse, R9, !P3 ;  /* 0x000000091b097207 */ /* 0x040fe40005800000 */
        /* <DEDUP_REMOVED lines=18> */
[----:B--2---:R-:W-:-:S05]  /*b4c0*/  SEL R28, R27, R28, !P3 ;  /* 0x0000001c1b1c7207 */ /* 0x004fca0005800000 */
[----:B------:R0:W-:Y:S04]  /*b4d0*/  STL [R1+0x94], R28 ;  /* 0x0000941c01007387 */ /* 0x0001e80000100800 */
[----:B0-----:R-:W2:Y:S04]  /*b4e0*/  LDL.LU R28, [R1+0xfa4] ;  /* 0x000fa400011c7983 */ /* 0x001ea80000300800 */
[----:B------:R0:W-:Y:S04]  /*b4f0*/  STL [R1+0x90], R0 ;  /* 0x0000900001007387 */ /* 0x0001e80000100800 */
[----:B0-----:R-:W3:Y:S04]  /*b500*/  LDL.LU R0, [R1+0xfa0] ;  /* 0x000fa00001007983 */ /* 0x001ee80000300800 */
[----:B------:R0:W-:Y:S04]  /*b510*/  STL [R1+0x88], R2 ;  /* 0x0000880201007387 */ /* 0x0001e80000100800 */
[----:B0-----:R-:W4:Y:S04]  /*b520*/  LDL.LU R2, [R1+0xf9c] ;  /* 0x000f9c0001027983 */ /* 0x001f280000300800 */
[----:B------:R0:W-:Y:S04]  /*b530*/  STL [R1+0x84], R4 ;  /* 0x0000840401007387 */ /* 0x0001e80000100800 */
[----:B0-----:R-:W2:Y:S04]  /*b540*/  LDL.LU R4, [R1+0xf98] ;  /* 0x000f980001047983 */ /* 0x001ea80000300800 */
        /* <DEDUP_REMOVED lines=17> */
[----:B0-----:R-:W3:Y:S04]  /*b660*/  LDL.LU R13, [R1+0xf74] ;  /* 0x000f7400010d7983 */ /* 0x001ee80000300800 */
[----:B------:R0:W-:Y:S04]  /*b670*/  STL [R1+0x5c], R14 ;  /* 0x00005c0e01007387 */ /* 0x0001e80000100800 */
[----:B0-----:R-:W4:Y:S04]  /*b680*/  LDL.LU R14, [R1+0xf70] ;  /* 0x000f7000010e7983 */ /* 0x001f280000300800 */
        /* <DEDUP_REMOVED lines=25> */
[----:B0-----:R-:W4:Y:S01]  /*b820*/  LDL.LU R29, [R1+0xf3c] ;  /* 0x000f3c00011d7983 */ /* 0x001f220000300800 */
[----:B------:R-:W-:-:S05]  /*b830*/  SEL R3, R27, R3, !P3 ;  /* 0x000000031b037207 */ /* 0x000fca0005800000 */
[----:B------:R0:W-:Y:S01]  /*b840*/  STL [R1+0x24], R3 ;  /* 0x0000240301007387 */ /* 0x0001e20000100800 */
[C---:B--2---:R-:W-:Y:S02]  /*b850*/  SEL R12, R27.reuse, R12, !P3 ;  /* 0x0000000c1b0c7207 */ /* 0x044fe40005800000 */
[C---:B---3--:R-:W-:Y:S02]  /*b860*/  SEL R13, R27.reuse, R13, !P3 ;  /* 0x0000000d1b0d7207 */ /* 0x048fe40005800000 */
[C---:B----4-:R-:W-:Y:S02]  /*b870*/  SEL R14, R27.reuse, R14, !P3 ;  /* 0x0000000e1b0e7207 */ /* 0x050fe40005800000 */
[C---:B------:R-:W-:Y:S02]  /*b880*/  SEL R15, R27.reuse, R15, !P3 ;  /* 0x0000000f1b0f7207 */ /* 0x040fe40005800000 */
[C---:B------:R-:W-:Y:S02]  /*b890*/  SEL R16, R27.reuse, R16, !P3 ;  /* 0x000000101b107207 */ /* 0x040fe40005800000 */
[----:B------:R-:W-:-:S02]  /*b8a0*/  SEL R17, R27, R17, !P3 ;  /* 0x000000111b117207 */ /* 0x000fc40005800000 */
[C---:B------:R-:W-:Y:S02]  /*b8b0*/  SEL R21, R27.reuse, R21, !P3 ;  /* 0x000000151b157207 */ /* 0x040fe40005800000 */
[C---:B------:R-:W-:Y:S02]  /*b8c0*/  SEL R22, R27.reuse, R22, !P3 ;  /* 0x000000161b167207 */ /* 0x040fe40005800000 */
[C---:B------:R-:W-:Y:S02]  /*b8d0*/  SEL R24, R27.reuse, R24, !P3 ;  /* 0x000000181b187207 */ /* 0x040fe40005800000 */
[C---:B------:R-:W-:Y:S02]  /*b8e0*/  SEL R25, R27.reuse, R25, !P3 ;  /* 0x000000191b197207 */ /* 0x040fe40005800000 */
[C---:B0-----:R-:W-:Y:S02]  /*b8f0*/  SEL R3, R27.reuse, R26, !P3 ;  /* 0x0000001a1b037207 */ /* 0x041fe40005800000 */
[----:B------:R-:W-:-:S05]  /*b900*/  SEL R29, R27, R29, !P3 ;  /* 0x0000001d1b1d7207 */ /* 0x000fca0005800000 */
[----:B------:R-:W-:Y:S04]  /*b910*/  STL [R1+0x20], R29 ;  /* 0x0000201d01007387 */ /* 0x000fe80000100800 */
[----:B------:R0:W-:Y:S04]  /*b920*/  STL [R1+0x1c], R3 ;  /* 0x00001c0301007387 */ /* 0x0001e80000100800 */
[----:B------:R-:W-:Y:S01]  /*b930*/  STL [R1+0x18], R25 ;  /* 0x0000181901007387 */ /* 0x000fe20000100800 */
[----:B0-----:R-:W-:-:S03]  /*b940*/  SEL R3, R27, R23, !P3 ;  /* 0x000000171b037207 */ /* 0x001fc60005800000 */
[----:B------:R-:W-:Y:S04]  /*b950*/  STL [R1+0x14], R24 ;  /* 0x0000141801007387 */ /* 0x000fe80000100800 */
[----:B------:R0:W-:Y:S04]  /*b960*/  STL [R1+0x10], R3 ;  /* 0x0000100301007387 */ /* 0x0001e80000100800 */
[----:B------:R-:W-:Y:S01]  /*b970*/  STL [R1+0xc], R22 ;  /* 0x00000c1601007387 */ /* 0x000fe20000100800 */
[----:B0-----:R-:W-:-:S03]  /*b980*/  SEL R3, R27, R20, !P3 ;  /* 0x000000141b037207 */ /* 0x001fc60005800000 */
[----:B------:R-:W2:Y:S04]  /*b990*/  LDL.LU R20, [R1+0x1e0] ;  /* 0x0001e00001147983 */ /* 0x000ea80000300800 */
[----:B------:R0:W-:Y:S01]  /*b9a0*/  STL [R1+0x8], R21 ;  /* 0x0000081501007387 */ /* 0x0001e20000100800 */
[----:B------:R-:W-:-:S03]  /*b9b0*/  SEL R29, R27, R18, !P3 ;  /* 0x000000121b1d7207 */ /* 0x000fc60005800000 */
[----:B0-----:R-:W3:Y:S04]  /*b9c0*/  LDL.LU R21, [R1+0x1dc] ;  /* 0x0001dc0001157983 */ /* 0x001ee80000300800 */
[----:B------:R0:W-:Y:S04]  /*b9d0*/  STL [R1+0x4], R3 ;  /* 0x0000040301007387 */ /* 0x0001e80000100800 */
[----:B------:R-:W4:Y:S04]  /*b9e0*/  LDL.LU R22, [R1+0x1d8] ;  /* 0x0001d80001167983 */ /* 0x000f280000300800 */
[----:B------:R-:W4:Y:S01]  /*b9f0*/  LDL.LU R23, [R1+0x1d4] ;  /* 0x0001d40001177983 */ /* 0x000f220000300800 */
[----:B0-----:R-:W-:-:S03]  /*ba00*/  SEL R3, R27, R19, !P3 ;  /* 0x000000131b037207 */ /* 0x001fc60005800000 */
[----:B------:R-:W4:Y:S04]  /*ba10*/  LDL.LU R24, [R1+0x1cc] ;  /* 0x0001cc0001187983 */ /* 0x000f280000300800 */
[----:B------:R-:W4:Y:S04]  /*ba20*/  LDL.LU R25, [R1+0x1c8] ;  /* 0x0001c80001197983 */ /* 0x000f280000300800 */
[----:B------:R-:W4:Y:S04]  /*ba30*/  LDL.LU R26, [R1+0x1c0] ;  /* 0x0001c000011a7983 */ /* 0x000f280000300800 */
[----:B------:R-:W4:Y:S04]  /*ba40*/  LDL.LU R19, [R1+0x1e4] ;  /* 0x0001e40001137983 */ /* 0x000f280000300800 */
        /* <DEDUP_REMOVED lines=16> */
[----:B------:R-:W0:Y:S01]  /*bb50*/  S2R R18, SR_TID.X ;  /* 0x0000000000127919 */ /* 0x000e220000002100 */
[----:B------:R-:W-:-:S02]  /*bb60*/  SEL R11, R27, R11, !P3 ;  /* 0x0000000b1b0b7207 */ /* 0x000fc40005800000 */
[C---:B------:R-:W-:Y:S02]  /*bb70*/  SEL R10, R27.reuse, R10, !P3 ;  /* 0x0000000a1b0a7207 */ /* 0x040fe40005800000 */
[C---:B------:R-:W-:Y:S02]  /*bb80*/  SEL R9, R27.reuse, R9, !P3 ;  /* 0x000000091b097207 */ /* 0x040fe40005800000 */
[C---:B------:R-:W-:Y:S01]  /*bb90*/  SEL R8, R27.reuse, R8, !P3 ;  /* 0x000000081b087207 */ /* 0x040fe20005800000 */
[----:B------:R-:W-:Y:S01]  /*bba0*/  STL [R1+0xed0], R11 ;  /* 0x000ed00b01007387 */ /* 0x000fe20000100800 */
[C---:B------:R-:W-:Y:S02]  /*bbb0*/  SEL R7, R27.reuse, R7, !P3 ;  /* 0x000000071b077207 */ /* 0x040fe40005800000 */
[C---:B------:R-:W-:Y:S01]  /*bbc0*/  SEL R6, R27.reuse, R6, !P3 ;  /* 0x000000061b067207 */ /* 0x040fe20005800000 */
[----:B------:R-:W-:Y:S01]  /*bbd0*/  STL [R1+0xed4], R10 ;  /* 0x000ed40a01007387 */ /* 0x000fe20000100800 */
[----:B------:R-:W-:-:S02]  /*bbe0*/  SEL R5, R27, R5, !P3 ;  /* 0x000000051b057207 */ /* 0x000fc40005800000 */
[C---:B------:R-:W-:Y:S01]  /*bbf0*/  SEL R4, R27.reuse, R4, !P3 ;  /* 0x000000041b047207 */ /* 0x040fe20005800000 */
[----:B------:R-:W-:Y:S01]  /*bc00*/  STL [R1+0xed8], R9 ;  /* 0x000ed80901007387 */ /* 0x000fe20000100800 */
[C---:B------:R-:W-:Y:S02]  /*bc10*/  SEL R2, R27.reuse, R2, !P3 ;  /* 0x000000021b027207 */ /* 0x040fe40005800000 */
[----:B0-----:R-:W-:Y:S01]  /*bc20*/  LOP3.LUT R18, R18, 0x7f, RZ, 0xc0, !PT ;  /* 0x0000007f12127812 */ /* 0x001fe200078ec0ff */
[----:B------:R-:W-:Y:S01]  /*bc30*/  STL [R1+0xedc], R8 ;  /* 0x000edc0801007387 */ /* 0x000fe20000100800 */
[----:B------:R-:W-:-:S03]  /*bc40*/  SEL R0, R27, R0, !P3 ;  /* 0x000000001b007207 */ /* 0x000fc60005800000 */
[----:B------:R-:W-:Y:S01]  /*bc50*/  IMAD R18, R18, c[0x0][0x18c], RZ ;  /* 0x0000630012127a24 */ /* 0x000fe200078e02ff */
[----:B------:R-:W-:Y:S01]  /*bc60*/  STL [R1+0xee0], R7 ;  /* 0x000ee00701007387 */ /* 0x000fe20000100800 */
[----:B------:R-:W-:-:S03]  /*bc70*/  SEL R27, R27, R28, !P3 ;  /* 0x0000001c1b1b7207 */ /* 0x000fc60005800000 */
[----:B------:R-:W-:Y:S01]  /*bc80*/  STL [R1+0xee4], R6 ;  /* 0x000ee40601007387 */ /* 0x000fe20000100800 */
[----:B------:R-:W-:-:S03]  /*bc90*/  LEA.HI.X.SX32 R18, R18, c[0x0][0x16c], 0x1, P6 ;  /* 0x00005b0012127a11 */ /* 0x000fc600030f0eff */
[----:B------:R-:W-:Y:S04]  /*bca0*/  STL [R1+0xee8], R5 ;  /* 0x000ee80501007387 */ /* 0x000fe80000100800 */
[----:B------:R-:W-:Y:S04]  /*bcb0*/  STL [R1+0xeec], R4 ;  /* 0x000eec0401007387 */ /* 0x000fe80000100800 */
[----:B------:R0:W-:Y:S04]  /*bcc0*/  STL [R1+0xef0], R2 ;  /* 0x000ef00201007387 */ /* 0x0001e80000100800 */
[----:B------:R1:W-:Y:S04]  /*bcd0*/  STL [R1+0xef4], R0 ;  /* 0x000ef40001007387 */ /* 0x0003e80000100800 */
[----:B------:R-:W-:Y:S04]  /*bce0*/  STL [R1+0xef8], R27 ;  /* 0x000ef81b01007387 */ /* 0x000fe80000100800 */
[----:B------:R-:W-:Y:S01]  /*bcf0*/  STL [R1+0xefc], R18 ;  /* 0x000efc1201007387 */ /* 0x000fe20000100800 */
[----:B--2---:R-:W-:-:S02]  /*bd00*/  IMAD R20, R20, c[0x0][0x190], RZ ;  /* 0x0000640014147a24 */ /* 0x004fc400078e02ff */
[----:B---3--:R-:W-:Y:S02]  /*bd10*/  IMAD R21, R21, c[0x0][0x190], RZ ;  /* 0x0000640015157a24 */ /* 0x008fe400078e02ff */
[----:B----4-:R-:W-:Y:S02]  /*bd20*/  IMAD R22, R22, c[0x0][0x190], RZ ;  /* 0x0000640016167a24 */ /* 0x010fe400078e02ff */
[----:B------:R-:W-:Y:S02]  /*bd30*/  IMAD R23, R23, c[0x0][0x190], RZ ;  /* 0x0000640017177a24 */ /* 0x000fe400078e02ff */
[----:B------:R-:W-:Y:S02]  /*bd40*/  IMAD R24, R24, c[0x0][0x190], RZ ;  /* 0x0000640018187a24 */ /* 0x000fe400078e02ff */
[----:B------:R-:W-:Y:S02]  /*bd50*/  IMAD R25, R25, c[0x0][0x190], RZ ;  /* 0x0000640019197a24 */ /* 0x000fe400078e02ff */
[----:B------:R-:W-:-:S02]  /*bd60*/  IMAD R19, R19, c[0x0][0x190], RZ ;  /* 0x0000640013137a24 */ /* 0x000fc400078e02ff */
[----:B------:R-:W-:-:S03]  /*bd70*/  IMAD R26, R26, c[0x0][0x190], RZ ;  /* 0x000064001a1a7a24 */ /* 0x000fc600078e02ff */
[----:B------:R-:W-:Y:S01]  /*bd80*/  STL [R1+0xf00], R19 ;  /* 0x000f001301007387 */ /* 0x000fe20000100800 */
[----:B0-----:R-:W-:Y:S02]  /*bd90*/  IMAD R2, R15, c[0x0][0x190], RZ ;  /* 0x000064000f027a24 */ /* 0x001fe400078e02ff */
[----:B------:R-:W-:Y:S02]  /*bda0*/  IMAD R4, R14, c[0x0][0x190], RZ ;  /* 0x000064000e047a24 */ /* 0x000fe400078e02ff */
[----:B------:R-:W-:Y:S02]  /*bdb0*/  IMAD R28, R13, c[0x0][0x190], RZ ;  /* 0x000064000d1c7a24 */ /* 0x000fe400078e02ff */
[----:B-1----:R-:W-:-:S05]  /*bdc0*/  IMAD R0, R12, c[0x0][0x190], RZ ;  /* 0x000064000c007a24 */ /* 0x002fca00078e02ff */
[----:B------:R0:W-:Y:S04]  /*bdd0*/  STL [R1+0x1ac], R0 ;  /* 0x0001ac0001007387 */ /* 0x0001e80000100800 */
[----:B------:R-:W-:Y:S04]  /*bde0*/  STL [R1+0xf04], R20 ;  /* 0x000f041401007387 */ /* 0x000fe80000100800 */
[----:B------:R-:W-:Y:S04]  /*bdf0*/  STL [R1+0xf08], R21 ;  /* 0x000f081501007387 */ /* 0x000fe80000100800 */
[----:B------:R-:W-:Y:S04]  /*be00*/  STL [R1+0xf0c], R22 ;  /* 0x000f0c1601007387 */ /* 0x000fe80000100800 */
[----:B------:R-:W-:Y:S04]  /*be10*/  STL [R1+0xf10], R23 ;  /* 0x000f101701007387 */ /* 0x000fe80000100800 */
[----:B------:R-:W-:Y:S01]  /*be20*/  STL [R1+0xf14], R24 ;  /* 0x000f141801007387 */ /* 0x000fe20000100800 */
[----:B0-----:R-:W-:-:S03]  /*be30*/  IMAD R0, R16, c[0x0][0x190], RZ ;  /* 0x0000640010007a24 */ /* 0x001fc600078e02ff */
[----:B------:R-:W-:Y:S04]  /*be40*/  STL [R1+0xf18], R25 ;  /* 0x000f181901007387 */ /* 0x000fe80000100800 */
[----:B------:R-:W-:Y:S04]  /*be50*/  STL [R1+0xf1c], R26 ;  /* 0x000f1c1a01007387 */ /* 0x000fe80000100800 */
[----:B------:R-:W-:Y:S04]  /*be60*/  STL [R1+0xf20], R28 ;  /* 0x000f201c01007387 */ /* 0x000fe80000100800 */
[----:B------:R0:W-:Y:S04]  /*be70*/  STL [R1+0x8c], R4 ;  /* 0x00008c0401007387 */ /* 0x0001e80000100800 */
[----:B------:R1:W-:Y:S01]  /*be80*/  STL [R1+0xa0], R2 ;  /* 0x0000a00201007387 */ /* 0x0003e20000100800 */
[----:B0-----:R-:W-:-:S03]  /*be90*/  IMAD R4, R17, c[0x0][0x190], RZ ;  /* 0x0000640011047a24 */ /* 0x001fc600078e02ff */
[----:B------:R0:W-:Y:S04]  /*bea0*/  STL [R1+0xb4], R0 ;  /* 0x0000b40001007387 */ /* 0x0001e80000100800 */
[----:B------:R-:W-:Y:S04]  /*beb0*/  STL [R1+0xcc], R4 ;  /* 0x0000cc0401007387 */ /* 0x000fe80000100800 */
[----:B------:R-:W2:Y:S01]  /*bec0*/  LDL.LU R28, [R1+0x12c] ;  /* 0x00012c00011c7983 */ /* 0x000ea20000300800 */
[----:B-1----:R-:W-:Y:S02]  /*bed0*/  IMAD R2, R29, c[0x0][0x190], RZ ;  /* 0x000064001d027a24 */ /* 0x002fe400078e02ff */
[----:B0-----:R-:W-:-:S03]  /*bee0*/  IMAD R0, R3, c[0x0][0x190], RZ ;  /* 0x0000640003007a24 */ /* 0x001fc600078e02ff */
[----:B------:R-:W-:Y:S04]  /*bef0*/  STL [R1+0xdc], R2 ;  /* 0x0000dc0201007387 */ /* 0x000fe80000100800 */
[----:B--2---:R0:W-:Y:S04]  /*bf00*/  STL [R1+0xf34], R28 ;  /* 0x000f341c01007387 */ /* 0x0041e80000100800 */
[----:B------:R-:W-:Y:S04]  /*bf10*/  STL [R1+0xf4], R0 ;  /* 0x0000f40001007387 */ /* 0x000fe80000100800 */
        /* <DEDUP_REMOVED lines=31> */
[----:B--2---:R-:W-:-:S05]  /*c110*/  IMAD R28, R28, c[0x0][0x190], RZ ;  /* 0x000064001c1c7a24 */ /* 0x004fca00078e02ff */
[----:B------:R0:W-:Y:S04]  /*c120*/  STL [R1+0x104], R28 ;  /* 0x0001041c01007387 */ /* 0x0001e80000100800 */
[----:B0-----:R-:W2:Y:S02]  /*c130*/  LDL.LU R28, [R1+0xf38] ;  /* 0x000f3800011c7983 */ /* 0x001ea40000300800 */
[----:B--2---:R-:W-:-:S05]  /*c140*/  IMAD R28, R28, c[0x0][0x190], RZ ;  /* 0x000064001c1c7a24 */ /* 0x004fca00078e02ff */
[----:B------:R0:W-:Y:S04]  /*c150*/  STL [R1+0x11c], R28 ;  /* 0x00011c1c01007387 */ /* 0x0001e80000100800 */
[----:B0-----:R-:W2:Y:S01]  /*c160*/  LDL.LU R28, [R1+0xf34] ;  /* 0x000f3400011c7983 */ /* 0x001ea20000300800 */
[----:B---3--:R-:W-:Y:S02]  /*c170*/  IMAD R26, R26, c[0x0][0x190], RZ ;  /* 0x000064001a1a7a24 */ /* 0x008fe400078e02ff */
[----:B------:R-:W-:Y:S02]  /*c180*/  IMAD R2, R2, c[0x0][0x190], RZ ;  /* 0x0000640002027a24 */ /* 0x000fe400078e02ff */
[----:B--2---:R-:W-:-:S05]  /*c190*/  IMAD R28, R28, c[0x0][0x190], RZ ;  /* 0x000064001c1c7a24 */ /* 0x004fca00078e02ff */
[----:B------:R4:W-:Y:S04]  /*c1a0*/  STL [R1+0x12c], R28 ;  /* 0x00012c1c01007387 */ /* 0x0009e80000100800 */
[----:B------:R0:W-:Y:S01]  /*c1b0*/  STL [R1+0x144], R26 ;  /* 0x0001441a01007387 */ /* 0x0001e20000100800 */
[----:B----4-:R-:W-:Y:S02]  /*c1c0*/  IMAD R28, R25, c[0x0][0x190], RZ ;  /* 0x00006400191c7a24 */ /* 0x010fe400078e02ff */
[----:B------:R-:W-:Y:S02]  /*c1d0*/  IMAD R25, R23, c[0x0][0x190], RZ ;  /* 0x0000640017197a24 */ /* 0x000fe400078e02ff */
[----:B0-----:R-:W-:Y:S02]  /*c1e0*/  IMAD R26, R24, c[0x0][0x190], RZ ;  /* 0x00006400181a7a24 */ /* 0x001fe400078e02ff */
[----:B------:R-:W-:Y:S01]  /*c1f0*/  IMAD R24, R22, c[0x0][0x190], RZ ;  /* 0x0000640016187a24 */ /* 0x000fe200078e02ff */
[----:B------:R-:W-:Y:S01]  /*c200*/  STL [R1+0x158], R28 ;  /* 0x0001581c01007387 */ /* 0x000fe20000100800 */
[----:B------:R-:W-:-:S02]  /*c210*/  IMAD R23, R21, c[0x0][0x190], RZ ;  /* 0x0000640015177a24 */ /* 0x000fc400078e02ff */
[----:B------:R-:W-:Y:S01]  /*c220*/  IMAD R22, R20, c[0x0][0x190], RZ ;  /* 0x0000640014167a24 */ /* 0x000fe200078e02ff */
[----:B------:R-:W-:Y:S01]  /*c230*/  STL [R1+0x16c], R26 ;  /* 0x00016c1a01007387 */ /* 0x000fe20000100800 */
[----:B------:R-:W-:Y:S02]  /*c240*/  IMAD R21, R19, c[0x0][0x190], RZ ;  /* 0x0000640013157a24 */ /* 0x000fe400078e02ff */
[----:B------:R-:W-:Y:S01]  /*c250*/  IMAD R20, R18, c[0x0][0x190], RZ ;  /* 0x0000640012147a24 */ /* 0x000fe200078e02ff */
[----:B------:R-:W-:Y:S01]  /*c260*/  STL [R1+0x184], R25 ;  /* 0x0001841901007387 */ /* 0x000fe20000100800 */
[----:B------:R-:W-:Y:S02]  /*c270*/  IMAD R19, R27, c[0x0][0x190], RZ ;  /* 0x000064001b137a24 */ /* 0x000fe400078e02ff */
[----:B------:R-:W-:Y:S01]  /*c280*/  IMAD R18, R0, c[0x0][0x190], RZ ;  /* 0x0000640000127a24 */ /* 0x000fe200078e02ff */
[----:B------:R-:W-:Y:S01]  /*c290*/  STL [R1+0x18c], R24 ;  /* 0x00018c1801007387 */ /* 0x000fe20000100800 */
[----:B------:R-:W-:-:S03]  /*c2a0*/  IMAD R0, R4, c[0x0][0x190], RZ ;  /* 0x0000640004007a24 */ /* 0x000fc600078e02ff */
[----:B------:R-:W-:Y:S01]  /*c2b0*/  STL [R1+0x188], R23 ;  /* 0x0001881701007387 */ /* 0x000fe20000100800 */
[----:B------:R-:W-:-:S03]  /*c2c0*/  IMAD R4, R5, c[0x0][0x190], RZ ;  /* 0x0000640005047a24 */ /* 0x000fc600078e02ff */
[----:B------:R-:W-:Y:S04]  /*c2d0*/  STL [R1+0x180], R22 ;  /* 0x0001801601007387 */ /* 0x000fe80000100800 */
[----:B------:R-:W-:Y:S04]  /*c2e0*/  STL [R1+0x17c], R21 ;  /* 0x00017c1501007387 */ /* 0x000fe80000100800 */
[----:B------:R-:W-:Y:S04]  /*c2f0*/  STL [R1+0x178], R20 ;  /* 0x0001781401007387 */ /* 0x000fe80000100800 */
[----:B------:R-:W-:Y:S04]  /*c300*/  STL [R1+0x174], R19 ;  /* 0x0001741301007387 */ /* 0x000fe80000100800 */
[----:B------:R-:W-:Y:S04]  /*c310*/  STL [R1+0x170], R18 ;  /* 0x0001701201007387 */ /* 0x000fe80000100800 */
[----:B------:R0:W-:Y:S04]  /*c320*/  STL [R1+0x168], R2 ;  /* 0x0001680201007387 */ /* 0x0001e80000100800 */
[----:B------:R1:W-:Y:S04]  /*c330*/  STL [R1+0x164], R0 ;  /* 0x0001640001007387 */ /* 0x0003e80000100800 */
[----:B------:R2:W-:Y:S01]  /*c340*/  STL [R1+0x160], R4 ;  /* 0x0001600401007387 */ /* 0x0005e20000100800 */
[----:B0-----:R-:W-:-:S02]  /*c350*/  IMAD R2, R6, c[0x0][0x190], RZ ;  /* 0x0000640006027a24 */ /* 0x001fc400078e02ff */
[----:B-1----:R-:W-:-:S03]  /*c360*/  IMAD R0, R7, c[0x0][0x190], RZ ;  /* 0x0000640007007a24 */ /* 0x002fc600078e02ff */
[----:B------:R0:W-:Y:S01]  /*c370*/  STL [R1+0x15c], R2 ;  /* 0x00015c0201007387 */ /* 0x0001e20000100800 */
[----:B--2---:R-:W-:-:S03]  /*c380*/  IMAD R4, R8, c[0x0][0x190], RZ ;  /* 0x0000640008047a24 */ /* 0x004fc600078e02ff */
[----:B------:R1:W-:Y:S04]  /*c390*/  STL [R1+0x154], R0 ;  /* 0x0001540001007387 */ /* 0x0003e80000100800 */
[----:B------:R2:W-:Y:S01]  /*c3a0*/  STL [R1+0x150], R4 ;  /* 0x0001500401007387 */ /* 0x0005e20000100800 */
[----:B0-----:R-:W-:Y:S02]  /*c3b0*/  IMAD R2, R9, c[0x0][0x190], RZ ;  /* 0x0000640009027a24 */ /* 0x001fe400078e02ff */
        /* <DEDUP_REMOVED lines=16> */
[----:B------:R-:W-:Y:S04]  /*c4c0*/  STL [R1+0x124], R4 ;  /* 0x0001240401007387 */ /* 0x000fe80000100800 */
[----:B------:R-:W2:Y:S01]  /*c4d0*/  LDL.LU R28, [R1+0x10c] ;  /* 0x00010c00011c7983 */ /* 0x000ea20000300800 */
[----:B0-----:R-:W-:Y:S02]  /*c4e0*/  IMAD R2, R29, c[0x0][0x190], RZ ;  /* 0x000064001d027a24 */ /* 0x001fe400078e02ff */
[----:B-1----:R-:W-:-:S03]  /*c4f0*/  IMAD R0, R3, c[0x0][0x190], RZ ;  /* 0x0000640003007a24 */ /* 0x002fc600078e02ff */
        /* <DEDUP_REMOVED lines=138> */
[----:B----4-:R-:W-:Y:S02]  /*cda0*/  IMAD R25, R25, c[0x0][0x190], RZ ;  /* 0x0000640019197a24 */ /* 0x010fe400078e02ff */
[----:B------:R-:W-:Y:S02]  /*cdb0*/  IMAD R24, R24, c[0x0][0x190], RZ ;  /* 0x0000640018187a24 */ /* 0x000fe400078e02ff */
[----:B------:R-:W-:-:S02]  /*cdc0*/  IMAD R23, R23, c[0x0][0x190], RZ ;  /* 0x0000640017177a24 */ /* 0x000fc400078e02ff */
[----:B------:R-:W-:Y:S02]  /*cdd0*/  IMAD R22, R22, c[0x0][0x190], RZ ;  /* 0x0000640016167a24 */ /* 0x000fe400078e02ff */
[----:B------:R-:W-:Y:S02]  /*cde0*/  IMAD R21, R21, c[0x0][0x190], RZ ;  /* 0x0000640015157a24 */ /* 0x000fe400078e02ff */
[----:B------:R-:W-:Y:S02]  /*cdf0*/  IMAD R20, R20, c[0x0][0x190], RZ ;  /* 0x0000640014147a24 */ /* 0x000fe400078e02ff */
[----:B------:R-:W-:Y:S02]  /*ce00*/  IMAD R19, R19, c[0x0][0x190], RZ ;  /* 0x0000640013137a24 */ /* 0x000fe400078e02ff */
        /* <DEDUP_REMOVED lines=20> */
[----:B--2---:R-:W-:-:S05]  /*cf50*/  IMAD R28, R28, c[0x0][0x190], RZ ;  /* 0x000064001c1c7a24 */ /* 0x004fca00078e02ff */
        /* <DEDUP_REMOVED lines=57> */
[----:B0-----:R-:W2:Y:S02]  /*d2f0*/  LDL.LU R3, [R1+0xeb0] ;  /* 0x000eb00001037983 */ /* 0x001ea40000300800 */
[----:B--2---:R-:W-:-:S05]  /*d300*/  IMAD R3, R3, c[0x0][0x190], RZ ;  /* 0x0000640003037a24 */ /* 0x004fca00078e02ff */
[----:B------:R0:W-:Y:S04]  /*d310*/  STL [R1], R3 ;  /* 0x0000000301007387 */ /* 0x0001e80000100800 */
[----:B0-----:R-:W2:Y:S01]  /*d320*/  LDL.LU R3, [R1+0xeac] ;  /* 0x000eac0001037983 */ /* 0x001ea20000300800 */
[----:B------:R-:W-:Y:S02]  /*d330*/  IMAD R29, R29, c[0x0][0x190], RZ ;  /* 0x000064001d1d7a24 */ /* 0x000fe400078e02ff */
[----:B------:R-:W-:Y:S02]  /*d340*/  IMAD R17, R17, c[0x0][0x190], RZ ;  /* 0x0000640011117a24 */ /* 0x000fe400078e02ff */
[----:B------:R-:W-:Y:S01]  /*d350*/  IMAD R16, R16, c[0x0][0x190], RZ ;  /* 0x0000640010107a24 */ /* 0x000fe200078e02ff */
[----:B------:R0:W-:Y:S04]  /*d360*/  STL [R1+0xe74], R29 ;  /* 0x000e741d01007387 */ /* 0x0001e80000100800 */
[----:B0-----:R-:W3:Y:S04]  /*d370*/  LDL.LU R29, [R1+0xb4] ;  /* 0x0000b400011d7983 */ /* 0x001ee80000300800 */
[----:B------:R0:W-:Y:S04]  /*d380*/  STL [R1+0xe78], R17 ;  /* 0x000e781101007387 */ /* 0x0001e80000100800 */
[----:B0-----:R-:W3:Y:S04]  /*d390*/  LDL.LU R17, [R1+0xa0] ;  /* 0x0000a00001117983 */ /* 0x001ee80000300800 */
[----:B------:R0:W-:Y:S04]  /*d3a0*/  STL [R1+0xe7c], R16 ;  /* 0x000e7c1001007387 */ /* 0x0001e80000100800 */
[----:B0-----:R-:W3:Y:S01]  /*d3b0*/  LDL.LU R16, [R1+0x8c] ;  /* 0x00008c0001107983 */ /* 0x001ee20000300800 */
[----:B------:R-:W-:-:S02]  /*d3c0*/  IMAD R15, R15, c[0x0][0x190], RZ ;  /* 0x000064000f0f7a24 */ /* 0x000fc400078e02ff */
[----:B------:R-:W-:Y:S02]  /*d3d0*/  IMAD R14, R14, c[0x0][0x190], RZ ;  /* 0x000064000e0e7a24 */ /* 0x000fe400078e02ff */
[----:B------:R-:W-:Y:S02]  /*d3e0*/  IMAD R13, R13, c[0x0][0x190], RZ ;  /* 0x000064000d0d7a24 */ /* 0x000fe400078e02ff */
[----:B------:R-:W-:Y:S01]  /*d3f0*/  IMAD R12, R12, c[0x0][0x190], RZ ;  /* 0x000064000c0c7a24 */ /* 0x000fe200078e02ff */
[----:B------:R-:W-:Y:S01]  /*d400*/  STL [R1+0xe80], R15 ;  /* 0x000e800f01007387 */ /* 0x000fe20000100800 */
[----:B------:R-:W-:Y:S02]  /*d410*/  IMAD R11, R11, c[0x0][0x190], RZ ;  /* 0x000064000b0b7a24 */ /* 0x000fe400078e02ff */
        /* <DEDUP_REMOVED lines=15> */
[----:B------:R0:W-:Y:S01]  /*d510*/  STL [R1+0xea8], R5 ;  /* 0x000ea80501007387 */ /* 0x0001e20000100800 */
[----:B--2---:R-:W-:-:S02]  /*d520*/  LEA R6, P3, R19, R3, 0x1 ;  /* 0x0000000313067211 */ /* 0x004fc400078608ff */
[-C--:B0-----:R-:W-:Y:S02]  /*d530*/  LEA R5, P2, R20, R3.reuse, 0x1 ;  /* 0x0000000314057211 */ /* 0x081fe400078408ff */
[-C--:B------:R-:W-:Y:S01]  /*d540*/  LEA R7, P1, R21, R3.reuse, 0x1 ;  /* 0x0000000315077211 */ /* 0x080fe200078208ff */
[----:B------:R0:W-:Y:S04]  /*d550*/  STL [R1+0xc1c], R6 ;  /* 0x000c1c0601007387 */ /* 0x0001e80000100800 */
[----:B------:R1:W-:Y:S01]  /*d560*/  STL [R1+0xc20], R5 ;  /* 0x000c200501007387 */ /* 0x0003e20000100800 */
[-C--:B------:R-:W-:Y:S02]  /*d570*/  LEA R8, P5, R24, R3.reuse, 0x1 ;  /* 0x0000000318087211 */ /* 0x080fe400078a08ff */
[-C--:B0-----:R-:W-:Y:S01]  /*d580*/  LEA R6, P0, R22, R3.reuse, 0x1 ;  /* 0x0000000316067211 */ /* 0x081fe200078008ff */
[----:B-1----:R-:W2:Y:S04]  /*d590*/  LDL.LU R5, [R1+0x104] ;  /* 0x0001040001057983 */ /* 0x002ea80000300800 */
[----:B------:R0:W-:Y:S04]  /*d5a0*/  STL [R1+0xc24], R7 ;  /* 0x000c240701007387 */ /* 0x0001e80000100800 */
[----:B------:R1:W-:Y:S01]  /*d5b0*/  STL [R1+0xc28], R6 ;  /* 0x000c280601007387 */ /* 0x0003e20000100800 */
[----:B0-----:R-:W-:-:S03]  /*d5c0*/  LEA R7, P6, R23, R3, 0x1 ;  /* 0x0000000317077211 */ /* 0x001fc600078c08ff */
[----:B-1----:R-:W2:Y:S04]  /*d5d0*/  LDL.LU R6, [R1+0x11c] ;  /* 0x00011c0001067983 */ /* 0x002ea80000300800 */
[----:B------:R4:W-:Y:S04]  /*d5e0*/  STL [R1+0xc2c], R7 ;  /* 0x000c2c0701007387 */ /* 0x0009e80000100800 */
[----:B------:R0:W-:Y:S01]  /*d5f0*/  STL [R1+0xc30], R8 ;  /* 0x000c300801007387 */ /* 0x0001e20000100800 */
[----:B----4-:R-:W-:Y:S02]  /*d600*/  LEA R7, P4, R25, R3, 0x1 ;  /* 0x0000000319077211 */ /* 0x010fe400078808ff */
[----:B0-----:R-:W-:-:S02]  /*d610*/  LEA.HI.X.SX32 R8, R19, R18, 0x1, P3 ;  /* 0x0000001213087211 */ /* 0x001fc400018f0eff */
[----:B------:R-:W4:Y:S04]  /*d620*/  LDL.LU R19, [R1+0xf4] ;  /* 0x0000f40001137983 */ /* 0x000f280000300800 */
[----:B------:R0:W-:Y:S01]  /*d630*/  STL [R1+0xc34], R7 ;  /* 0x000c340701007387 */ /* 0x0001e20000100800 */
[----:B------:R-:W-:-:S03]  /*d640*/  LEA.HI.X.SX32 R9, R20, R18, 0x1, P2 ;  /* 0x0000001214097211 */ /* 0x000fc600010f0eff */
[----:B0-----:R-:W2:Y:S04]  /*d650*/  LDL.LU R7, [R1+0x12c] ;  /* 0x00012c0001077983 */ /* 0x001ea80000300800 */
[----:B------:R3:W-:Y:S01]  /*d660*/  STL [R1+0xc14], R8 ;  /* 0x000c140801007387 */ /* 0x0007e20000100800 */
[----:B------:R-:W-:-:S03]  /*d670*/  LEA.HI.X.SX32 R10, R21, R18, 0x1, P1 ;  /* 0x00000012150a7211 */ /* 0x000fc600008f0eff */
[----:B------:R-:W2:Y:S01]  /*d680*/  LDL.LU R20, [R1+0xdc] ;  /* 0x0000dc0001147983 */ /* 0x000ea20000300800 */
[----:B---3--:R-:W-:-:S05]  /*d690*/  LEA R8, P3, R26, R3, 0x1 ;  /* 0x000000031a087211 */ /* 0x008fca00078608ff */
[----:B------:R0:W-:Y:S04]  /*d6a0*/  STL [R1+0xc18], R8 ;  /* 0x000c180801007387 */ /* 0x0001e80000100800 */
[----:B0-----:R-:W3:Y:S04]  /*d6b0*/  LDL.LU R8, [R1+0x144] ;  /* 0x0001440001087983 */ /* 0x001ee80000300800 */
[----:B------:R0:W-:Y:S04]  /*d6c0*/  STL [R1+0xc0c], R9 ;  /* 0x000c0c0901007387 */ /* 0x0001e80000100800 */
[----:B------:R-:W3:Y:S01]  /*d6d0*/  LDL.LU R21, [R1+0xcc] ;  /* 0x0000cc0001157983 */ /* 0x000ee20000300800 */
[----:B0-----:R-:W-:-:S05]  /*d6e0*/  LEA R9, P2, R28, R3, 0x1 ;  /* 0x000000031c097211 */ /* 0x001fca00078408ff */
[----:B------:R0:W-:Y:S04]  /*d6f0*/  STL [R1+0xc10], R9 ;  /* 0x000c100901007387 */ /* 0x0001e80000100800 */
[----:B0-----:R-:W4:Y:S01]  /*d700*/  LDL.LU R9, [R1+0x158] ;  /* 0x0001580001097983 */ /* 0x001f220000300800 */
[-C--:B------:R-:W-:Y:S02]  /*d710*/  LEA R12, P1, R16, R3.reuse, 0x1 ;  /* 0x00000003100c7211 */ /* 0x080fe400078208ff */
[----:B------:R-:W-:Y:S01]  /*d720*/  LEA.HI.X.SX32 R11, R22, R18, 0x1, P0 ;  /* 0x00000012160b7211 */ /* 0x000fe200000f0eff */
[----:B------:R0:W-:Y:S04]  /*d730*/  STL [R1+0xc04], R10 ;  /* 0x000c040a01007387 */ /* 0x0001e80000100800 */
[----:B0-----:R-:W4:Y:S04]  /*d740*/  LDL.LU R10, [R1+0x16c] ;  /* 0x00016c00010a7983 */ /* 0x001f280000300800 */
[----:B------:R-:W-:Y:S04]  /*d750*/  STL [R1+0xc08], R12 ;  /* 0x000c080c01007387 */ /* 0x000fe80000100800 */
[----:B------:R0:W-:Y:S04]  /*d760*/  STL [R1+0xbfc], R11 ;  /* 0x000bfc0b01007387 */ /* 0x0001e80000100800 */
[----:B0-----:R-:W4:Y:S01]  /*d770*/  LDL.LU R11, [R1+0x184] ;  /* 0x00018400010b7983 */ /* 0x001f220000300800 */
[----:B------:R-:W-:-:S02]  /*d780*/  LEA R13, P0, R17, R3, 0x1 ;  /* 0x00000003110d7211 */ /* 0x000fc400078008ff */
[-C--:B------:R-:W-:Y:S02]  /*d790*/  LEA.HI.X.SX32 R12, R23, R18.reuse, 0x1, P6 ;  /* 0x00000012170c7211 */ /* 0x080fe400030f0eff */
[----:B------:R-:W-:Y:S01]  /*d7a0*/  LEA R14, P6, R29, R3, 0x1 ;  /* 0x000000031d0e7211 */ /* 0x000fe200078c08ff */
[----:B------:R0:W-:Y:S04]  /*d7b0*/  STL [R1+0xc00], R13 ;  /* 0x000c000d01007387 */ /* 0x0001e80000100800 */
[----:B------:R1:W-:Y:S01]  /*d7c0*/  STL [R1+0xbf4], R12 ;  /* 0x000bf40c01007387 */ /* 0x0003e20000100800 */
[----:B0-----:R-:W-:-:S03]  /*d7d0*/  LEA.HI.X.SX32 R13, R24, R18, 0x1, P5 ;  /* 0x00000012180d7211 */ /* 0x001fc600028f0eff */
[----:B-1----:R-:W4:Y:S04]  /*d7e0*/  LDL.LU R12, [R1+0x18c] ;  /* 0x00018c00010c7983 */ /* 0x002f280000300800 */
[----:B------:R0:W-:Y:S04]  /*d7f0*/  STL [R1+0xbf8], R14 ;  /* 0x000bf80e01007387 */ /* 0x0001e80000100800 */
[----:B------:R1:W-:Y:S01]  /*d800*/  STL [R1+0xbec], R13 ;  /* 0x000bec0d01007387 */ /* 0x0003e20000100800 */
[----:B0-----:R-:W-:-:S03]  /*d810*/  LEA.HI.X.SX32 R14, R25, R18, 0x1, P4 ;  /* 0x00000012190e7211 */ /* 0x001fc600020f0eff */
[----:B-1----:R-:W4:Y:S01]  /*d820*/  LDL.LU R13, [R1+0x188] ;  /* 0x00018800010d7983 */ /* 0x002f220000300800 */
[-C--:B--2---:R-:W-:Y:S02]  /*d830*/  LEA R22, P4, R20, R3.reuse, 0x1 ;  /* 0x0000000314167211 */ /* 0x084fe400078808ff */
[----:B---3--:R-:W-:-:S05]  /*d840*/  LEA R15, P5, R21, R3, 0x1 ;  /* 0x00000003150f7211 */ /* 0x008fca00078a08ff */
[----:B------:R0:W-:Y:S04]  /*d850*/  STL [R1+0xbf0], R15 ;  /* 0x000bf00f01007387 */ /* 0x0001e80000100800 */
[----:B------:R1:W-:Y:S01]  /*d860*/  STL [R1+0xbe4], R14 ;  /* 0x000be40e01007387 */ /* 0x0003e20000100800 */
[----:B0-----:R-:W-:-:S03]  /*d870*/  LEA.HI.X.SX32 R15, R26, R18, 0x1, P3 ;  /* 0x000000121a0f7211 */ /* 0x001fc600018f0eff */
[----:B-1----:R-:W2:Y:S04]  /*d880*/  LDL.LU R14, [R1+0x180] ;  /* 0x00018000010e7983 */ /* 0x002ea80000300800 */
[----:B------:R-:W-:Y:S04]  /*d890*/  STL [R1+0xbe8], R22 ;  /* 0x000be81601007387 */ /* 0x000fe80000100800 */
[----:B------:R0:W-:Y:S01]  /*d8a0*/  STL [R1+0x858], R15 ;  /* 0x0008580f01007387 */ /* 0x0001e20000100800 */
[----:B----4-:R-:W-:-:S03]  /*d8b0*/  LEA R23, P3, R19, R3, 0x1 ;  /* 0x0000000313177211 */ /* 0x010fc600078608ff */
[----:B0-----:R-:W3:Y:S01]  /*d8c0*/  LDL.LU R15, [R1+0x17c] ;  /* 0x00017c00010f7983 */ /* 0x001ee20000300800 */
[----:B------:R-:W-:-:S03]  /*d8d0*/  LEA.HI.X.SX32 R22, R28, R18, 0x1, P2 ;  /* 0x000000121c167211 */ /* 0x000fc600010f0eff */
[----:B------:R0:W-:Y:S04]  /*d8e0*/  STL [R1+0x878], R23 ;  /* 0x0008781701007387 */ /* 0x0001e80000100800 */
[----:B------:R1:W-:Y:S01]  /*d8f0*/  STL [R1+0x85c], R22 ;  /* 0x00085c1601007387 */ /* 0x0003e20000100800 */
[-C--:B0-----:R-:W-:Y:S02]  /*d900*/  LEA R23, P2, R5, R3.reuse, 0x1 ;  /* 0x0000000305177211 */ /* 0x081fe400078408ff */
[----:B-1----:R-:W-:Y:S02]  /*d910*/  LEA.HI.X.SX32 R22, R16, R18, 0x1, P1 ;  /* 0x0000001210167211 */ /* 0x002fe400008f0eff */
[----:B------:R-:W4:Y:S04]  /*d920*/  LDL.LU R16, [R1+0x178] ;  /* 0x0001780001107983 */ /* 0x000f280000300800 */
[----:B------:R0:W-:Y:S04]  /*d930*/  STL [R1+0x880], R23 ;  /* 0x0008801701007387 */ /* 0x0001e80000100800 */
[----:B------:R1:W-:Y:S01]  /*d940*/  STL [R1+0x860], R22 ;  /* 0x0008601601007387 */ /* 0x0003e20000100800 */
[----:B0-----:R-:W-:-:S02]  /*d950*/  LEA R23, P1, R6, R3, 0x1 ;  /* 0x0000000306177211 */ /* 0x001fc400078208ff */
[-C--:B-1----:R-:W-:Y:S02]  /*d960*/  LEA.HI.X.SX32 R22, R17, R18.reuse, 0x1, P0 ;  /* 0x0000001211167211 */ /* 0x082fe400000f0eff */
[----:B------:R-:W4:Y:S04]  /*d970*/  LDL.LU R17, [R1+0x174] ;  /* 0x0001740001117983 */ /* 0x000f280000300800 */
[----:B------:R-:W-:Y:S04]  /*d980*/  STL [R1+0x888], R23 ;  /* 0x0008881701007387 */ /* 0x000fe80000100800 */
[----:B------:R0:W-:Y:S02]  /*d990*/  STL [R1+0x864], R22 ;  /* 0x0008641601007387 */ /* 0x0001e40000100800 */
[----:B0-----:R-:W-:-:S02]  /*d9a0*/  LEA.HI.X.SX32 R22, R29, R18, 0x1, P6 ;  /* 0x000000121d167211 */ /* 0x001fc400030f0eff */
[----:B------:R-:W4:Y:S01]  /*d9b0*/  LDL.LU R29, [R1+0x170] ;  /* 0x00017000011d7983 */ /* 0x000f220000300800 */
[----:B------:R-:W-:-:S05]  /*d9c0*/  LEA R23, P0, R7, R3, 0x1 ;  /* 0x0000000307177211 */ /* 0x000fca00078008ff */
[----:B------:R-:W-:Y:S04]  /*d9d0*/  STL [R1+0x890], R23 ;  /* 0x0008901701007387 */ /* 0x000fe80000100800 */
[----:B------:R0:W-:Y:S02]  /*d9e0*/  STL [R1+0x868], R22 ;  /* 0x0008681601007387 */ /* 0x0001e40000100800 */
[----:B0-----:R-:W-:Y:S02]  /*d9f0*/  LEA.HI.X.SX32 R22, R21, R18, 0x1, P5 ;  /* 0x0000001215167211 */ /* 0x001fe400028f0eff */
        /* <DEDUP_REMOVED lines=12> */
[----:B------:R0:W-:Y:S04]  /*dac0*/  STL [R1+0x8a8], R23 ;  /* 0x0008a81701007387 */ /* 0x0001e80000100800 */
[----:B------:R1:W-:Y:S01]  /*dad0*/  STL [R1+0x874], R22 ;  /* 0x0008741601007387 */ /* 0x0003e20000100800 */
[----:B0-----:R-:W-:Y:S02]  /*dae0*/  LEA R23, P3, R11, R3, 0x1 ;  /* 0x000000030b177211 */ /* 0x001fe400078608ff */
[-C--:B-1----:R-:W-:Y:S02]  /*daf0*/  LEA.HI.X.SX32 R22, R5, R18.reuse, 0x1, P2 ;  /* 0x0000001205167211 */ /* 0x082fe400010f0eff */
[----:B------:R-:W4:Y:S04]  /*db00*/  LDL.LU R5, [R1+0x15c] ;  /* 0x00015c0001057983 */ /* 0x000f280000300800 */
[----:B------:R-:W-:Y:S04]  /*db10*/  STL [R1+0x8b0], R23 ;  /* 0x0008b01701007387 */ /* 0x000fe80000100800 */
[----:B------:R0:W-:Y:S02]  /*db20*/  STL [R1+0x87c], R22 ;  /* 0x00087c1601007387 */ /* 0x0001e40000100800 */
[----:B0-----:R-:W-:-:S02]  /*db30*/  LEA.HI.X.SX32 R22, R6, R18, 0x1, P1 ;  /* 0x0000001206167211 */ /* 0x001fc400008f0eff */
        /* <DEDUP_REMOVED lines=11> */
[----:B--2---:R-:W-:-:S05]  /*dbf0*/  LEA R23, P0, R14, R3, 0x1 ;  /* 0x000000030e177211 */ /* 0x004fca00078008ff */
[----:B------:R-:W-:Y:S04]  /*dc00*/  STL [R1+0x8c8], R23 ;  /* 0x0008c81701007387 */ /* 0x000fe80000100800 */
[----:B------:R0:W-:Y:S02]  /*dc10*/  STL [R1+0x894], R22 ;  /* 0x0008941601007387 */ /* 0x0001e40000100800 */
[----:B0-----:R-:W-:Y:S02]  /*dc20*/  LEA.HI.X.SX32 R22, R9, R18, 0x1, P5 ;  /* 0x0000001209167211 */ /* 0x001fe400028f0eff */
[----:B------:R-:W2:Y:S01]  /*dc30*/  LDL.LU R9, [R1+0x148] ;  /* 0x0001480001097983 */ /* 0x000ea20000300800 */
[----:B---3--:R-:W-:-:S05]  /*dc40*/  LEA R23, P6, R15, R3, 0x1 ;  /* 0x000000030f177211 */ /* 0x008fca00078c08ff */
[----:B------:R-:W-:Y:S04]  /*dc50*/  STL [R1+0x8d0], R23 ;  /* 0x0008d01701007387 */ /* 0x000fe80000100800 */
[----:B------:R0:W-:Y:S02]  /*dc60*/  STL [R1+0x89c], R22 ;  /* 0x00089c1601007387 */ /* 0x0001e40000100800 */
[----:B0-----:R-:W-:Y:S02]  /*dc70*/  LEA.HI.X.SX32 R22, R10, R18, 0x1, P4 ;  /* 0x000000120a167211 */ /* 0x001fe400020f0eff */
[----:B------:R-:W3:Y:S01]  /*dc80*/  LDL.LU R10, [R1+0x140] ;  /* 0x00014000010a7983 */ /* 0x000ee20000300800 */
[----:B----4-:R-:W-:-:S05]  /*dc90*/  LEA R23, P5, R16, R3, 0x1 ;  /* 0x0000000310177211 */ /* 0x010fca00078a08ff */
        /* <DEDUP_REMOVED lines=49> */
[-C--:B------:R-:W-:Y:S02]  /*dfb0*/  LEA.HI.X.SX32 R19, R19, R18.reuse, 0x1, P0 ;  /* 0x0000001213137211 */ /* 0x080fe400000f0eff */
[-C--:B------:R-:W-:Y:S02]  /*dfc0*/  LEA.HI.X.SX32 R5, R5, R18.reuse, 0x1, P6 ;  /* 0x0000001205057211 */ /* 0x080fe400030f0eff */
[-C--:B------:R-:W-:Y:S02]  /*dfd0*/  LEA.HI.X.SX32 R6, R6, R18.reuse, 0x1, P5 ;  /* 0x0000001206067211 */ /* 0x080fe400028f0eff */
[----:B------:R-:W-:Y:S02]  /*dfe0*/  LEA.HI.X.SX32 R7, R7, R18, 0x1, P4 ;  /* 0x0000001207077211 */ /* 0x000fe400020f0eff */
[----:B--2---:R-:W-:-:S05]  /*dff0*/  LEA R23, P2, R9, R3, 0x1 ;  /* 0x0000000309177211 */ /* 0x004fca00078408ff */
[----:B------:R-:W-:Y:S04]  /*e000*/  STL [R1+0x928], R23 ;  /* 0x0009281701007387 */ /* 0x000fe80000100800 */
[----:B------:R0:W-:Y:S04]  /*e010*/  STL [R1+0x8f4], R22 ;  /* 0x0008f41601007387 */ /* 0x0001e80000100800 */
[----:B0-----:R-:W2:Y:S01]  /*e020*/  LDL.LU R22, [R1+0x10c] ;  /* 0x00010c0001167983 */ /* 0x001ea20000300800 */
[----:B---3--:R-:W-:-:S05]  /*e030*/  LEA R23, P1, R10, R3, 0x1 ;  /* 0x000000030a177211 */ /* 0x008fca00078208ff */
[----:B------:R-:W-:Y:S04]  /*e040*/  STL [R1+0x930], R23 ;  /* 0x0009301701007387 */ /* 0x000fe80000100800 */
[----:B------:R0:W-:Y:S04]  /*e050*/  STL [R1+0x8fc], R19 ;  /* 0x0008fc1301007387 */ /* 0x0001e80000100800 */
[----:B0-----:R-:W3:Y:S01]  /*e060*/  LDL.LU R19, [R1+0x108] ;  /* 0x0001080001137983 */ /* 0x001ee20000300800 */
[----:B----4-:R-:W-:-:S05]  /*e070*/  LEA R23, P0, R11, R3, 0x1 ;  /* 0x000000030b177211 */ /* 0x010fca00078008ff */
[----:B------:R-:W-:Y:S04]  /*e080*/  STL [R1+0x938], R23 ;  /* 0x0009381701007387 */ /* 0x000fe80000100800 */
[----:B------:R0:W-:Y:S04]  /*e090*/  STL [R1+0x904], R5 ;  /* 0x0009040501007387 */ /* 0x0001e80000100800 */
[----:B0-----:R-:W4:Y:S01]  /*e0a0*/  LDL.LU R5, [R1+0x100] ;  /* 0x0001000001057983 */ /* 0x001f220000300800 */
[----:B------:R-:W-:-:S05]  /*e0b0*/  LEA R23, P6, R12, R3, 0x1 ;  /* 0x000000030c177211 */ /* 0x000fca00078c08ff */
[----:B------:R-:W-:Y:S04]  /*e0c0*/  STL [R1+0x940], R23 ;  /* 0x0009401701007387 */ /* 0x000fe80000100800 */
[----:B------:R0:W-:Y:S04]  /*e0d0*/  STL [R1+0x90c], R6 ;  /* 0x00090c0601007387 */ /* 0x0001e80000100800 */
[----:B0-----:R-:W4:Y:S01]  /*e0e0*/  LDL.LU R6, [R1+0xfc] ;  /* 0x0000fc0001067983 */ /* 0x001f220000300800 */
[----:B------:R-:W-:-:S05]  /*e0f0*/  LEA R23, P5, R13, R3, 0x1 ;  /* 0x000000030d177211 */ /* 0x000fca00078a08ff */
[----:B------:R-:W-:Y:S04]  /*e100*/  STL [R1+0x948], R23 ;  /* 0x0009481701007387 */ /* 0x000fe80000100800 */
[----:B------:R0:W-:Y:S01]  /*e110*/  STL [R1+0x914], R7 ;  /* 0x0009140701007387 */ /* 0x0001e20000100800 */
[----:B------:R-:W-:-:S03]  /*e120*/  LEA.HI.X.SX32 R8, R8, R18, 0x1, P3 ;  /* 0x0000001208087211 */ /* 0x000fc600018f0eff */
        /* <DEDUP_REMOVED lines=16> */
[----:B------:R-:W-:Y:S02]  /*e230*/  LEA R23, P1, R17, R3, 0x1 ;  /* 0x0000000311177211 */ /* 0x000fe400078208ff */
[----:B------:R-:W-:-:S03]  /*e240*/  LEA.HI.X.SX32 R12, R12, R18, 0x1, P6 ;  /* 0x000000120c0c7211 */ /* 0x000fc600030f0eff */
[----:B------:R-:W-:Y:S04]  /*e250*/  STL [R1+0x968], R23 ;  /* 0x0009681701007387 */ /* 0x000fe80000100800 */
[----:B------:R0:W-:Y:S04]  /*e260*/  STL [R1+0x934], R11 ;  /* 0x0009340b01007387 */ /* 0x0001e80000100800 */
[----:B0-----:R-:W4:Y:S01]  /*e270*/  LDL.LU R11, [R1+0xe4] ;  /* 0x0000e400010b7983 */ /* 0x001f220000300800 */
[----:B------:R-:W-:-:S05]  /*e280*/  LEA R23, P0, R29, R3, 0x1 ;  /* 0x000000031d177211 */ /* 0x000fca00078008ff */
[----:B------:R-:W-:Y:S04]  /*e290*/  STL [R1+0x970], R23 ;  /* 0x0009701701007387 */ /* 0x000fe80000100800 */
[----:B------:R0:W-:Y:S04]  /*e2a0*/  STL [R1+0x93c], R12 ;  /* 0x00093c0c01007387 */ /* 0x0001e80000100800 */
[----:B0-----:R-:W4:Y:S01]  /*e2b0*/  LDL.LU R12, [R1+0xe0] ;  /* 0x0000e000010c7983 */ /* 0x001f220000300800 */
[----:B------:R-:W-:Y:S02]  /*e2c0*/  LEA.HI.X.SX32 R13, R13, R18, 0x1, P5 ;  /* 0x000000120d0d7211 */ /* 0x000fe400028f0eff */
[----:B------:R-:W-:-:S05]  /*e2d0*/  LEA R23, P6, R21, R3, 0x1 ;  /* 0x0000000315177211 */ /* 0x000fca00078c08ff */
[----:B------:R-:W-:Y:S01]  /*e2e0*/  STL [R1+0x978], R23 ;  /* 0x0009781701007387 */ /* 0x000fe20000100800 */
[----:B------:R-:W-:-:S03]  /*e2f0*/  LEA.HI.X.SX32 R14, R14, R18, 0x1, P4 ;  /* 0x000000120e0e7211 */ /* 0x000fc600020f0eff */
        /* <DEDUP_REMOVED lines=18> */
[----:B------:R0:W-:Y:S04]  /*e420*/  STL [R1+0x998], R23 ;  /* 0x0009981701007387 */ /* 0x0001e80000100800 */
[----:B------:R-:W4:Y:S04]  /*e430*/  LDL.LU R17, [R1+0xc4] ;  /* 0x0000c40001117983 */ /* 0x000f280000300800 */
[----:B------:R1:W-:Y:S01]  /*e440*/  STL [R1+0x964], R24 ;  /* 0x0009641801007387 */ /* 0x0003e20000100800 */
[----:B0-----:R-:W-:Y:S02]  /*e450*/  LEA R23, P1, R6, R3, 0x1 ;  /* 0x0000000306177211 */ /* 0x001fe400078208ff */
[----:B-1----:R-:W-:-:S03]  /*e460*/  LEA.HI.X.SX32 R24, R29, R18, 0x1, P0 ;  /* 0x000000121d187211 */ /* 0x002fc600000f0eff */
        /* <DEDUP_REMOVED lines=16> */
[----:B------:R-:W-:Y:S01]  /*e570*/  STL [R1+0x984], R24 ;  /* 0x0009841801007387 */ /* 0x000fe20000100800 */
[----:B0-----:R-:W-:-:S03]  /*e580*/  LEA.HI.X.SX32 R23, R19, R18, 0x1, P3 ;  /* 0x0000001213177211 */ /* 0x001fc600018f0eff */
[----:B------:R-:W4:Y:S01]  /*e590*/  LDL.LU R19, [R1+0xb0] ;  /* 0x0000b00001137983 */ /* 0x000f220000300800 */
        /* <DEDUP_REMOVED lines=16> */
[----:B------:R0:W-:Y:S04]  /*e6a0*/  STL [R1+0x9d8], R22 ;  /* 0x0009d81601007387 */ /* 0x0001e80000100800 */
[----:B------:R1:W-:Y:S01]  /*e6b0*/  STL [R1+0x9a4], R7 ;  /* 0x0009a40701007387 */ /* 0x0003e20000100800 */
[----:B0-----:R-:W-:-:S03]  /*e6c0*/  LEA.HI.X.SX32 R22, R8, R18, 0x1, P6 ;  /* 0x0000001208167211 */ /* 0x001fc600030f0eff */
[----:B-1----:R-:W4:Y:S01]  /*e6d0*/  LDL.LU R7, [R1+0x9c] ;  /* 0x00009c0001077983 */ /* 0x002f220000300800 */
[----:B------:R-:W-:-:S05]  /*e6e0*/  LEA R24, P0, R14, R3, 0x1 ;  /* 0x000000030e187211 */ /* 0x000fca00078008ff */
[----:B------:R-:W-:Y:S04]  /*e6f0*/  STL [R1+0x9e0], R24 ;  /* 0x0009e01801007387 */ /* 0x000fe80000100800 */
[----:B------:R0:W-:Y:S02]  /*e700*/  STL [R1+0x9ac], R22 ;  /* 0x0009ac1601007387 */ /* 0x0001e40000100800 */
[----:B0-----:R-:W-:Y:S02]  /*e710*/  LEA.HI.X.SX32 R22, R9, R18, 0x1, P5 ;  /* 0x0000001209167211 */ /* 0x001fe400028f0eff */
[----:B--2---:R-:W-:-:S05]  /*e720*/  LEA R8, P6, R15, R3, 0x1 ;  /* 0x000000030f087211 */ /* 0x004fca00078c08ff */
[----:B------:R0:W-:Y:S04]  /*e730*/  STL [R1+0x9e8], R8 ;  /* 0x0009e80801007387 */ /* 0x0001e80000100800 */
[----:B0-----:R-:W2:Y:S01]  /*e740*/  LDL.LU R8, [R1+0x98] ;  /* 0x0000980001087983 */ /* 0x001ea20000300800 */
[----:B---3--:R-:W-:-:S03]  /*e750*/  LEA R9, P5, R16, R3, 0x1 ;  /* 0x0000000310097211 */ /* 0x008fc600078a08ff */
[----:B------:R-:W-:Y:S04]  /*e760*/  STL [R1+0x9b4], R22 ;  /* 0x0009b41601007387 */ /* 0x000fe80000100800 */
[----:B------:R0:W-:Y:S04]  /*e770*/  STL [R1+0x9f0], R9 ;  /* 0x0009f00901007387 */ /* 0x0001e80000100800 */
[----:B0-----:R-:W3:Y:S01]  /*e780*/  LDL.LU R9, [R1+0x94] ;  /* 0x0000940001097983 */ /* 0x001ee20000300800 */
[----:B------:R-:W-:Y:S02]  /*e790*/  LEA.HI.X.SX32 R22, R10, R18, 0x1, P4 ;  /* 0x000000120a167211 */ /* 0x000fe400020f0eff */
[----:B----4-:R-:W-:-:S03]  /*e7a0*/  LEA R10, P4, R17, R3, 0x1 ;  /* 0x00000003110a7211 */ /* 0x010fc600078808ff */
[----:B------:R0:W-:Y:S04]  /*e7b0*/  STL [R1+0x9bc], R22 ;  /* 0x0009bc1601007387 */ /* 0x0001e80000100800 */
[----:B------:R1:W-:Y:S01]  /*e7c0*/  STL [R1+0x9f8], R10 ;  /* 0x0009f80a01007387 */ /* 0x0003e20000100800 */
[----:B0-----:R-:W-:-:S03]  /*e7d0*/  LEA.HI.X.SX32 R22, R11, R18, 0x1, P3 ;  /* 0x000000120b167211 */ /* 0x001fc600018f0eff */
[----:B-1----:R-:W4:Y:S01]  /*e7e0*/  LDL.LU R10, [R1+0x90] ;  /* 0x00009000010a7983 */ /* 0x002f220000300800 */
[----:B------:R-:W-:-:S03]  /*e7f0*/  LEA R11, P3, R29, R3, 0x1 ;  /* 0x000000031d0b7211 */ /* 0x000fc600078608ff */
[----:B------:R0:W-:Y:S04]  /*e800*/  STL [R1+0x9c4], R22 ;  /* 0x0009c41601007387 */ /* 0x0001e80000100800 */
[----:B------:R1:W-:Y:S01]  /*e810*/  STL [R1+0xa00], R11 ;  /* 0x000a000b01007387 */ /* 0x0003e20000100800 */
[-C--:B0-----:R-:W-:Y:S02]  /*e820*/  LEA.HI.X.SX32 R22, R12, R18.reuse, 0x1, P2 ;  /* 0x000000120c167211 */ /* 0x081fe400010f0eff */
[----:B------:R-:W-:Y:S01]  /*e830*/  LEA R12, P2, R21, R3, 0x1 ;  /* 0x00000003150c7211 */ /* 0x000fe200078408ff */
[----:B-1----:R-:W4:Y:S04]  /*e840*/  LDL.LU R11, [R1+0x88] ;  /* 0x00008800010b7983 */ /* 0x002f280000300800 */
[----:B------:R-:W-:Y:S04]  /*e850*/  STL [R1+0x9cc], R22 ;  /* 0x0009cc1601007387 */ /* 0x000fe80000100800 */
[----:B------:R0:W-:Y:S04]  /*e860*/  STL [R1+0xa08], R12 ;  /* 0x000a080c01007387 */ /* 0x0001e80000100800 */
[----:B0-----:R-:W4:Y:S01]  /*e870*/  LDL.LU R12, [R1+0x84] ;  /* 0x00008400010c7983 */ /* 0x001f220000300800 */
[----:B------:R-:W-:-:S02]  /*e880*/  LEA.HI.X.SX32 R22, R13, R18, 0x1, P1 ;  /* 0x000000120d167211 */ /* 0x000fc400008f0eff */
[----:B------:R-:W-:-:S03]  /*e890*/  LEA R13, P1, R20, R3, 0x1 ;  /* 0x00000003140d7211 */ /* 0x000fc600078208ff */
[----:B------:R-:W-:Y:S04]  /*e8a0*/  STL [R1+0x9d4], R22 ;  /* 0x0009d41601007387 */ /* 0x000fe80000100800 */
[----:B------:R0:W-:Y:S01]  /*e8b0*/  STL [R1+0xa10], R13 ;  /* 0x000a100d01007387 */ /* 0x0001e20000100800 */
[----:B------:R-:W-:-:S03]  /*e8c0*/  LEA.HI.X.SX32 R14, R14, R18, 0x1, P0 ;  /* 0x000000120e0e7211 */ /* 0x000fc600000f0eff */
[----:B0-----:R-:W4:Y:S01]  /*e8d0*/  LDL.LU R13, [R1+0x80] ;  /* 0x00008000010d7983 */ /* 0x001f220000300800 */
[----:B------:R-:W-:-:S03]  /*e8e0*/  LEA.HI.X.SX32 R15, R15, R18, 0x1, P6 ;  /* 0x000000120f0f7211 */ /* 0x000fc600030f0eff */
[----:B------:R0:W-:Y:S01]  /*e8f0*/  STL [R1+0x9dc], R14 ;  /* 0x0009dc0e01007387 */ /* 0x0001e20000100800 */
[----:B------:R-:W-:-:S03]  /*e900*/  LEA R22, P0, R19, R3, 0x1 ;  /* 0x0000000313167211 */ /* 0x000fc600078008ff */
[----:B0-----:R-:W4:Y:S04]  /*e910*/  LDL.LU R14, [R1+0x7c] ;  /* 0x00007c00010e7983 */ /* 0x001f280000300800 */
[----:B------:R-:W-:Y:S04]  /*e920*/  STL [R1+0xa18], R22 ;  /* 0x000a181601007387 */ /* 0x000fe80000100800 */
[----:B------:R0:W-:Y:S01]  /*e930*/  STL [R1+0x9e4], R15 ;  /* 0x0009e40f01007387 */ /* 0x0001e20000100800 */
[----:B------:R-:W-:-:S03]  /*e940*/  LEA.HI.X.SX32 R16, R16, R18, 0x1, P5 ;  /* 0x0000001210107211 */ /* 0x000fc600028f0eff */
[----:B0-----:R-:W4:Y:S01]  /*e950*/  LDL.LU R15, [R1+0x78] ;  /* 0x00007800010f7983 */ /* 0x001f220000300800 */
[----:B------:R-:W-:-:S05]  /*e960*/  LEA R22, P6, R23, R3, 0x1 ;  /* 0x0000000317167211 */ /* 0x000fca00078c08ff */
[----:B------:R-:W-:Y:S04]  /*e970*/  STL [R1+0xa20], R22 ;  /* 0x000a201601007387 */ /* 0x000fe80000100800 */
[----:B------:R0:W-:Y:S04]  /*e980*/  STL [R1+0x9ec], R16 ;  /* 0x0009ec1001007387 */ /* 0x0001e80000100800 */
[----:B0-----:R-:W4:Y:S01]  /*e990*/  LDL.LU R16, [R1+0x74] ;  /* 0x0000740001107983 */ /* 0x001f220000300800 */
[----:B------:R-:W-:Y:S02]  /*e9a0*/  LEA R22, P5, R5, R3, 0x1 ;  /* 0x0000000305167211 */ /* 0x000fe400078a08ff */
[----:B------:R-:W-:-:S03]  /*e9b0*/  LEA.HI.X.SX32 R24, R17, R18, 0x1, P4 ;  /* 0x0000001211187211 */ /* 0x000fc600020f0eff */
[----:B------:R0:W-:Y:S04]  /*e9c0*/  STL [R1+0xa28], R22 ;  /* 0x000a281601007387 */ /* 0x0001e80000100800 */
[----:B------:R-:W4:Y:S04]  /*e9d0*/  LDL.LU R17, [R1+0x70] ;  /* 0x0000700001117983 */ /* 0x000f280000300800 */
[----:B------:R1:W-:Y:S01]  /*e9e0*/  STL [R1+0x9f4], R24 ;  /* 0x0009f41801007387 */ /* 0x0003e20000100800 */
[----:B0-----:R-:W-:Y:S02]  /*e9f0*/  LEA R22, P4, R6, R3, 0x1 ;  /* 0x0000000306167211 */ /* 0x001fe400078808ff */
[----:B-1----:R-:W-:-:S03]  /*ea00*/  LEA.HI.X.SX32 R24, R29, R18, 0x1, P3 ;  /* 0x000000121d187211 */ /* 0x002fc600018f0eff */
[----:B------:R0:W-:Y:S04]  /*ea10*/  STL [R1+0xa30], R22 ;  /* 0x000a301601007387 */ /* 0x0001e80000100800 */
[----:B------:R-:W4:Y:S01]  /*ea20*/  LDL.LU R29, [R1+0x6c] ;  /* 0x00006c00011d7983 */ /* 0x000f220000300800 */
[----:B------:R-:W-:-:S03]  /*ea30*/  LEA.HI.X.SX32 R21, R21, R18, 0x1, P2 ;  /* 0x0000001215157211 */ /* 0x000fc600010f0eff */
[----:B------:R-:W-:Y:S01]  /*ea40*/  STL [R1+0x9fc], R24 ;  /* 0x0009fc1801007387 */ /* 0x000fe20000100800 */
[----:B0-----:R-:W-:-:S05]  /*ea50*/  LEA R22, P3, R7, R3, 0x1 ;  /* 0x0000000307167211 */ /* 0x001fca00078608ff */
[----:B------:R0:W-:Y:S01]  /*ea60*/  STL [R1+0xa38], R22 ;  /* 0x000a381601007387 */ /* 0x0001e20000100800 */
[----:B------:R-:W-:-:S03]  /*ea70*/  LEA.HI.X.SX32 R20, R20, R18, 0x1, P1 ;  /* 0x0000001214147211 */ /* 0x000fc600008f0eff */
[----:B0-----:R-:W4:Y:S04]  /*ea80*/  LDL.LU R22, [R1+0x68] ;  /* 0x0000680001167983 */ /* 0x001f280000300800 */
[----:B------:R0:W-:Y:S04]  /*ea90*/  STL [R1+0xa04], R21 ;  /* 0x000a041501007387 */ /* 0x0001e80000100800 */
[----:B0-----:R-:W4:Y:S01]  /*eaa0*/  LDL.LU R21, [R1+0x64] ;  /* 0x0000640001157983 */ /* 0x001f220000300800 */
[-C--:B------:R-:W-:Y:S02]  /*eab0*/  LEA.HI.X.SX32 R25, R23, R18.reuse, 0x1, P6 ;  /* 0x0000001217197211 */ /* 0x080fe400030f0eff */
[----:B------:R-:W-:-:S02]  /*eac0*/  LEA.HI.X.SX32 R23, R5, R18, 0x1, P5 ;  /* 0x0000001205177211 */ /* 0x000fc400028f0eff */
[----:B------:R-:W-:Y:S02]  /*ead0*/  LEA.HI.X.SX32 R7, R7, R18, 0x1, P3 ;  /* 0x0000001207077211 */ /* 0x000fe400018f0eff */
[----:B--2---:R-:W-:-:S05]  /*eae0*/  LEA R24, P2, R8, R3, 0x1 ;  /* 0x0000000308187211 */ /* 0x004fca00078408ff */
[----:B------:R-:W-:Y:S04]  /*eaf0*/  STL [R1+0xa40], R24 ;  /* 0x000a401801007387 */ /* 0x000fe80000100800 */
[----:B------:R0:W-:Y:S02]  /*eb00*/  STL [R1+0xa0c], R20 ;  /* 0x000a0c1401007387 */ /* 0x0001e40000100800 */
[----:B0-----:R-:W-:Y:S02]  /*eb10*/  LEA.HI.X.SX32 R20, R19, R18, 0x1, P0 ;  /* 0x0000001213147211 */ /* 0x001fe400000f0eff */
[----:B------:R-:W2:Y:S01]  /*eb20*/  LDL.LU R19, [R1+0x60] ;  /* 0x0000600001137983 */ /* 0x000ea20000300800 */
[----:B---3--:R-:W-:-:S05]  /*eb30*/  LEA R24, P1, R9, R3, 0x1 ;  /* 0x0000000309187211 */ /* 0x008fca00078208ff */
[----:B------:R-:W-:Y:S04]  /*eb40*/  STL [R1+0xa48], R24 ;  /* 0x000a481801007387 */ /* 0x000fe80000100800 */
[----:B------:R0:W-:Y:S04]  /*eb50*/  STL [R1+0xa14], R20 ;  /* 0x000a141401007387 */ /* 0x0001e80000100800 */
[----:B0-----:R-:W3:Y:S01]  /*eb60*/  LDL.LU R20, [R1+0x5c] ;  /* 0x00005c0001147983 */ /* 0x001ee20000300800 */
[----:B----4-:R-:W-:-:S05]  /*eb70*/  LEA R24, P0, R10, R3, 0x1 ;  /* 0x000000030a187211 */ /* 0x010fca00078008ff */
[----:B------:R0:W-:Y:S04]  /*eb80*/  STL [R1+0xa50], R24 ;  /* 0x000a501801007387 */ /* 0x0001e80000100800 */
[----:B------:R1:W-:Y:S04]  /*eb90*/  STL [R1+0xa1c], R25 ;  /* 0x000a1c1901007387 */ /* 0x0003e80000100800 */
[----:B------:R-:W4:Y:S01]  /*eba0*/  LDL.LU R5, [R1+0x58] ;  /* 0x0000580001057983 */ /* 0x000f220000300800 */
[----:B0-----:R-:W-:-:S05]  /*ebb0*/  LEA R24, P6, R11, R3, 0x1 ;  /* 0x000000030b187211 */ /* 0x001fca00078c08ff */
[----:B------:R0:W-:Y:S04]  /*ebc0*/  STL [R1+0xa58], R24 ;  /* 0x000a581801007387 */ /* 0x0001e80000100800 */
[----:B------:R0:W-:Y:S01]  /*ebd0*/  STL [R1+0xa24], R23 ;  /* 0x000a241701007387 */ /* 0x0001e20000100800 */
[----:B-1----:R-:W-:Y:S02]  /*ebe0*/  LEA R25, P5, R12, R3, 0x1 ;  /* 0x000000030c197211 */ /* 0x002fe400078a08ff */
[----:B0-----:R-:W-:-:S03]  /*ebf0*/  LEA.HI.X.SX32 R24, R6, R18, 0x1, P4 ;  /* 0x0000001206187211 */ /* 0x001fc600020f0eff */
[----:B------:R-:W-:Y:S04]  /*ec00*/  STL [R1+0xa60], R25 ;  /* 0x000a601901007387 */ /* 0x000fe80000100800 */
[----:B------:R-:W4:Y:S04]  /*ec10*/  LDL.LU R6, [R1+0x54] ;  /* 0x0000540001067983 */ /* 0x000f280000300800 */
[----:B------:R-:W-:Y:S01]  /*ec20*/  STL [R1+0xa2c], R24 ;  /* 0x000a2c1801007387 */ /* 0x000fe20000100800 */
[----:B------:R-:W-:-:S05]  /*ec30*/  LEA R23, P4, R13, R3, 0x1 ;  /* 0x000000030d177211 */ /* 0x000fca00078808ff */
[----:B------:R-:W-:Y:S04]  /*ec40*/  STL [R1+0xa68], R23 ;  /* 0x000a681701007387 */ /* 0x000fe80000100800 */
[----:B------:R0:W-:Y:S04]  /*ec50*/  STL [R1+0xa34], R7 ;  /* 0x000a340701007387 */ /* 0x0001e80000100800 */
[----:B0-----:R-:W4:Y:S01]  /*ec60*/  LDL.LU R7, [R1+0x50] ;  /* 0x0000500001077983 */ /* 0x001f220000300800 */
[----:B------:R-:W-:Y:S02]  /*ec70*/  LEA R24, P3, R14, R3, 0x1 ;  /* 0x000000030e187211 */ /* 0x000fe400078608ff */
[----:B------:R-:W-:-:S03]  /*ec80*/  LEA.HI.X.SX32 R23, R8, R18, 0x1, P2 ;  /* 0x0000001208177211 */ /* 0x000fc600010f0eff */
[----:B------:R-:W-:Y:S01]  /*ec90*/  STL [R1+0xa70], R24 ;  /* 0x000a701801007387 */ /* 0x000fe20000100800 */
[----:B------:R-:W-:-:S03]  /*eca0*/  LEA R8, P2, R15, R3, 0x1 ;  /* 0x000000030f087211 */ /* 0x000fc600078408ff */
[----:B------:R-:W-:Y:S04]  /*ecb0*/  STL [R1+0xa3c], R23 ;  /* 0x000a3c1701007387 */ /* 0x000fe80000100800 */
[----:B------:R0:W-:Y:S01]  /*ecc0*/  STL [R1+0xa78], R8 ;  /* 0x000a780801007387 */ /* 0x0001e20000100800 */
[----:B------:R-:W-:-:S03]  /*ecd0*/  LEA.HI.X.SX32 R9, R9, R18, 0x1, P1 ;  /* 0x0000001209097211 */ /* 0x000fc600008f0eff */
[----:B0-----:R-:W4:Y:S04]  /*ece0*/  LDL.LU R8, [R1+0x4c] ;  /* 0x00004c0001087983 */ /* 0x001f280000300800 */
[----:B------:R0:W-:Y:S01]  /*ecf0*/  STL [R1+0xa44], R9 ;  /* 0x000a440901007387 */ /* 0x0001e20000100800 */
[----:B------:R-:W-:Y:S02]  /*ed00*/  LEA R23, P1, R16, R3, 0x1 ;  /* 0x0000000310177211 */ /* 0x000fe400078208ff */
[----:B0-----:R-:W-:-:S03]  /*ed10*/  LEA.HI.X.SX32 R9, R10, R18, 0x1, P0 ;  /* 0x000000120a097211 */ /* 0x001fc600000f0eff */
[----:B------:R-:W-:Y:S04]  /*ed20*/  STL [R1+0xa80], R23 ;  /* 0x000a801701007387 */ /* 0x000fe80000100800 */
[----:B------:R0:W-:Y:S01]  /*ed30*/  STL [R1+0xa4c], R9 ;  /* 0x000a4c0901007387 */ /* 0x0001e20000100800 */
[----:B------:R-:W-:-:S03]  /*ed40*/  LEA R10, P0, R17, R3, 0x1 ;  /* 0x00000003110a7211 */ /* 0x000fc600078008ff */
[----:B0-----:R-:W4:Y:S01]  /*ed50*/  LDL.LU R9, [R1+0x48] ;  /* 0x0000480001097983 */ /* 0x001f220000300800 */
[----:B------:R-:W-:-:S03]  /*ed60*/  LEA.HI.X.SX32 R11, R11, R18, 0x1, P6 ;  /* 0x000000120b0b7211 */ /* 0x000fc600030f0eff */
[----:B------:R0:W-:Y:S04]  /*ed70*/  STL [R1+0xa88], R10 ;  /* 0x000a880a01007387 */ /* 0x0001e80000100800 */
[----:B------:R-:W-:Y:S01]  /*ed80*/  STL [R1+0xa54], R11 ;  /* 0x000a540b01007387 */ /* 0x000fe20000100800 */
[----:B0-----:R-:W-:-:S05]  /*ed90*/  LEA R10, P6, R29, R3, 0x1 ;  /* 0x000000031d0a7211 */ /* 0x001fca00078c08ff */
[----:B------:R0:W-:Y:S04]  /*eda0*/  STL [R1+0xa90], R10 ;  /* 0x000a900a01007387 */ /* 0x0001e80000100800 */
[----:B0-----:R-:W4:Y:S01]  /*edb0*/  LDL.LU R10, [R1+0x44] ;  /* 0x00004400010a7983 */ /* 0x001f220000300800 */
[----:B------:R-:W-:-:S05]  /*edc0*/  LEA.HI.X.SX32 R11, R12, R18, 0x1, P5 ;  /* 0x000000120c0b7211 */ /* 0x000fca00028f0eff */
[----:B------:R0:W-:Y:S01]  /*edd0*/  STL [R1+0xa5c], R11 ;  /* 0x000a5c0b01007387 */ /* 0x0001e20000100800 */
[----:B------:R-:W-:Y:S02]  /*ede0*/  LEA R12, P5, R22, R3, 0x1 ;  /* 0x00000003160c7211 */ /* 0x000fe400078a08ff */
[----:B0-----:R-:W-:-:S03]  /*edf0*/  LEA.HI.X.SX32 R11, R13, R18, 0x1, P4 ;  /* 0x000000120d0b7211 */ /* 0x001fc600020f0eff */
[----:B------:R0:W-:Y:S01]  /*ee00*/  STL [R1+0xa98], R12 ;  /* 0x000a980c01007387 */ /* 0x0001e20000100800 */
[----:B------:R-:W-:-:S03]  /*ee10*/  LEA.HI.X.SX32 R13, R14, R18, 0x1, P3 ;  /* 0x000000120e0d7211 */ /* 0x000fc600018f0eff */
[----:B------:R1:W-:Y:S01]  /*ee20*/  STL [R1+0xa64], R11 ;  /* 0x000a640b01007387 */ /* 0x0003e20000100800 */
[----:B0-----:R-:W-:-:S03]  /*ee30*/  LEA R12, P4, R21, R3, 0x1 ;  /* 0x00000003150c7211 */ /* 0x001fc600078808ff */
[----:B-1----:R-:W4:Y:S04]  /*ee40*/  LDL.LU R11, [R1+0x40] ;  /* 0x00004000010b7983 */ /* 0x002f280000300800 */
[----:B------:R2:W-:Y:S01]  /*ee50*/  STL [R1+0xaa0], R12 ;  /* 0x000aa00c01007387 */ /* 0x0005e20000100800 */
[----:B------:R-:W-:-:S03]  /*ee60*/  LEA.HI.X.SX32 R14, R15, R18, 0x1, P2 ;  /* 0x000000120f0e7211 */ /* 0x000fc600010f0eff */
[----:B------:R-:W-:Y:S01]  /*ee70*/  STL [R1+0xa6c], R13 ;  /* 0x000a6c0d01007387 */ /* 0x000fe20000100800 */
[----:B------:R-:W-:Y:S02]  /*ee80*/  LEA.HI.X.SX32 R23, R29, R18, 0x1, P6 ;  /* 0x000000121d177211 */ /* 0x000fe400030f0eff */
[----:B--2---:R-:W-:-:S05]  /*ee90*/  LEA R12, P3, R19, R3, 0x1 ;  /* 0x00000003130c7211 */ /* 0x004fca00078608ff */
[----:B------:R0:W-:Y:S04]  /*eea0*/  STL [R1+0xaa8], R12 ;  /* 0x000aa80c01007387 */ /* 0x0001e80000100800 */
[----:B0-----:R-:W2:Y:S01]  /*eeb0*/  LDL.LU R12, [R1+0x3c] ;  /* 0x00003c00010c7983 */ /* 0x001ea20000300800 */
[----:B---3--:R-:W-:-:S03]  /*eec0*/  LEA R13, P2, R20, R3, 0x1 ;  /* 0x00000003140d7211 */ /* 0x008fc600078408ff */
[----:B------:R0:W-:Y:S04]  /*eed0*/  STL [R1+0xa74], R14 ;  /* 0x000a740e01007387 */ /* 0x0001e80000100800 */
[----:B------:R1:W-:Y:S01]  /*eee0*/  STL [R1+0xab0], R13 ;  /* 0x000ab00d01007387 */ /* 0x0003e20000100800 */
[----:B0-----:R-:W-:-:S03]  /*eef0*/  LEA.HI.X.SX32 R14, R16, R18, 0x1, P1 ;  /* 0x00000012100e7211 */ /* 0x001fc600008f0eff */
[----:B-1----:R-:W3:Y:S01]  /*ef00*/  LDL.LU R13, [R1+0x38] ;  /* 0x00003800010d7983 */ /* 0x002ee20000300800 */
[----:B----4-:R-:W-:-:S03]  /*ef10*/  LEA R15, P1, R5, R3, 0x1 ;  /* 0x00000003050f7211 */ /* 0x010fc600078208ff */
[----:B------:R0:W-:Y:S04]  /*ef20*/  STL [R1+0xa7c], R14 ;  /* 0x000a7c0e01007387 */ /* 0x0001e80000100800 */
[----:B0-----:R-:W4:Y:S01]  /*ef30*/  LDL.LU R14, [R1+0x34] ;  /* 0x00003400010e7983 */ /* 0x001f220000300800 */
[----:B------:R-:W-:-:S03]  /*ef40*/  LEA.HI.X.SX32 R16, R17, R18, 0x1, P0 ;  /* 0x0000001211107211 */ /* 0x000fc600000f0eff */
[----:B------:R0:W-:Y:S04]  /*ef50*/  STL [R1+0xab8], R15 ;  /* 0x000ab80f01007387 */ /* 0x0001e80000100800 */
[----:B0-----:R-:W4:Y:S04]  /*ef60*/  LDL.LU R15, [R1+0x30] ;  /* 0x00003000010f7983 */ /* 0x001f280000300800 */
[----:B------:R0:W-:Y:S01]  /*ef70*/  STL [R1+0xa84], R16 ;  /* 0x000a841001007387 */ /* 0x0001e20000100800 */
[----:B------:R-:W-:-:S03]  /*ef80*/  LEA R17, P0, R6, R3, 0x1 ;  /* 0x0000000306117211 */ /* 0x000fc600078008ff */
[----:B0-----:R-:W4:Y:S04]  /*ef90*/  LDL.LU R16, [R1+0x2c] ;  /* 0x00002c0001107983 */ /* 0x001f280000300800 */
[----:B------:R0:W-:Y:S04]  /*efa0*/  STL [R1+0xac0], R17 ;  /* 0x000ac01101007387 */ /* 0x0001e80000100800 */
[----:B0-----:R-:W4:Y:S04]  /*efb0*/  LDL.LU R17, [R1+0x28] ;  /* 0x0000280001117983 */ /* 0x001f280000300800 */
[----:B------:R0:W-:Y:S01]  /*efc0*/  STL [R1+0xa8c], R23 ;  /* 0x000a8c1701007387 */ /* 0x0001e20000100800 */
[----:B------:R-:W-:-:S03]  /*efd0*/  LEA R24, P6, R7, R3, 0x1 ;  /* 0x0000000307187211 */ /* 0x000fc600078c08ff */
[----:B------:R-:W4:Y:S04]  /*efe0*/  LDL.LU R29, [R1+0x24] ;  /* 0x00002400011d7983 */ /* 0x000f280000300800 */
[----:B------:R1:W-:Y:S01]  /*eff0*/  STL [R1+0xac8], R24 ;  /* 0x000ac81801007387 */ /* 0x0003e20000100800 */
[----:B0-----:R-:W-:-:S03]  /*f000*/  LEA.HI.X.SX32 R23, R22, R18, 0x1, P5 ;  /* 0x0000001216177211 */ /* 0x001fc600028f0eff */
[----:B------:R-:W4:Y:S04]  /*f010*/  LDL.LU R28, [R1+0x20] ;  /* 0x00002000011c7983 */ /* 0x000f280000300800 */
[----:B------:R-:W-:Y:S04]  /*f020*/  STL [R1+0xa94], R23 ;  /* 0x000a941701007387 */ /* 0x000fe80000100800 */
[----:B------:R-:W4:Y:S01]  /*f030*/  LDL.LU R26, [R1+0x1c] ;  /* 0x00001c00011a7983 */ /* 0x000f220000300800 */
[----:B------:R-:W-:Y:S02]  /*f040*/  LEA.HI.X.SX32 R21, R21, R18, 0x1, P4 ;  /* 0x0000001215157211 */ /* 0x000fe400020f0eff */
[----:B------:R-:W-:-:S05]  /*f050*/  LEA R22, P5, R8, R3, 0x1 ;  /* 0x0000000308167211 */ /* 0x000fca00078a08ff */
[----:B------:R-:W-:Y:S04]  /*f060*/  STL [R1+0xad0], R22 ;  /* 0x000ad01601007387 */ /* 0x000fe80000100800 */
[----:B------:R-:W4:Y:S04]  /*f070*/  LDL.LU R25, [R1+0x18] ;  /* 0x0000180001197983 */ /* 0x000f280000300800 */
[----:B------:R0:W-:Y:S04]  /*f080*/  STL [R1+0xa9c], R21 ;  /* 0x000a9c1501007387 */ /* 0x0001e80000100800 */
[----:B-1----:R-:W4:Y:S01]  /*f090*/  LDL.LU R24, [R1+0x14] ;  /* 0x0000140001187983 */ /* 0x002f220000300800 */
[----:B0-----:R-:W-:-:S02]  /*f0a0*/  LEA.HI.X.SX32 R21, R19, R18, 0x1, P3 ;  /* 0x0000001213157211 */ /* 0x001fc400018f0eff */
[----:B------:R-:W-:-:S05]  /*f0b0*/  LEA R22, P4, R9, R3, 0x1 ;  /* 0x0000000309167211 */ /* 0x000fca00078808ff */
[----:B------:R0:W-:Y:S04]  /*f0c0*/  STL [R1+0xad8], R22 ;  /* 0x000ad81601007387 */ /* 0x0001e80000100800 */
[----:B------:R-:W4:Y:S04]  /*f0d0*/  LDL.LU R19, [R1+0x10] ;  /* 0x0000100001137983 */ /* 0x000f280000300800 */
[----:B------:R-:W-:Y:S04]  /*f0e0*/  STL [R1+0xaa4], R21 ;  /* 0x000aa41501007387 */ /* 0x000fe80000100800 */
[----:B------:R-:W4:Y:S01]  /*f0f0*/  LDL.LU R23, [R1+0xc] ;  /* 0x00000c0001177983 */ /* 0x000f220000300800 */
[----:B0-----:R-:W-:-:S05]  /*f100*/  LEA R22, P3, R10, R3, 0x1 ;  /* 0x000000030a167211 */ /* 0x001fca00078608ff */
[----:B------:R0:W-:Y:S04]  /*f110*/  STL [R1+0xae0], R22 ;  /* 0x000ae01601007387 */ /* 0x0001e80000100800 */
[----:B0-----:R-:W4:Y:S01]  /*f120*/  LDL.LU R22, [R1+0x8] ;  /* 0x0000080001167983 */ /* 0x001f220000300800 */
[-C--:B------:R-:W-:Y:S02]  /*f130*/  LEA.HI.X.SX32 R21, R20, R18.reuse, 0x1, P2 ;  /* 0x0000001214157211 */ /* 0x080fe400010f0eff */
[----:B------:R-:W-:-:S03]  /*f140*/  LEA.HI.X.SX32 R5, R5, R18, 0x1, P1 ;  /* 0x0000001205057211 */ /* 0x000fc600008f0eff */
[----:B------:R0:W-:Y:S01]  /*f150*/  STL [R1+0xaac], R21 ;  /* 0x000aac1501007387 */ /* 0x0001e20000100800 */
[----:B------:R-:W-:-:S03]  /*f160*/  LEA R20, P2, R11, R3, 0x1 ;  /* 0x000000030b147211 */ /* 0x000fc600078408ff */
[----:B0-----:R-:W4:Y:S04]  /*f170*/  LDL.LU R21, [R1+0x4] ;  /* 0x0000040001157983 */ /* 0x001f280000300800 */
[----:B------:R0:W-:Y:S01]  /*f180*/  STL [R1+0xae8], R20 ;  /* 0x000ae81401007387 */ /* 0x0001e20000100800 */
[----:B------:R-:W-:-:S03]  /*f190*/  LEA.HI.X.SX32 R6, R6, R18, 0x1, P0 ;  /* 0x0000001206067211 */ /* 0x000fc600000f0eff */
[----:B0-----:R-:W4:Y:S04]  /*f1a0*/  LDL.LU R20, [R1] ;  /* 0x0000000001147983 */ /* 0x001f280000300800 */
[----:B------:R2:W-:Y:S01]  /*f1b0*/  STL [R1+0xab4], R5 ;  /* 0x000ab40501007387 */ /* 0x0005e20000100800 */
[-C--:B------:R-:W-:Y:S02]  /*f1c0*/  LEA.HI.X.SX32 R7, R7, R18.reuse, 0x1, P6 ;  /* 0x0000001207077211 */ /* 0x080fe400030f0eff */
[-C--:B------:R-:W-:Y:S02]  /*f1d0*/  LEA.HI.X.SX32 R8, R8, R18.reuse, 0x1, P5 ;  /* 0x0000001208087211 */ /* 0x080fe400028f0eff */
[-C--:B------:R-:W-:Y:S02]  /*f1e0*/  LEA.HI.X.SX32 R9, R9, R18.reuse, 0x1, P4 ;  /* 0x0000001209097211 */ /* 0x080fe400020f0eff */
[----:B------:R-:W-:-:S02]  /*f1f0*/  LEA.HI.X.SX32 R10, R10, R18, 0x1, P3 ;  /* 0x000000120a0a7211 */ /* 0x000fc400018f0eff */
[----:B------:R-:W-:Y:S02]  /*f200*/  LEA.HI.X.SX32 R11, R11, R18, 0x1, P2 ;  /* 0x000000120b0b7211 */ /* 0x000fe400010f0eff */
[----:B--2---:R-:W-:-:S05]  /*f210*/  LEA R5, P1, R12, R3, 0x1 ;  /* 0x000000030c057211 */ /* 0x004fca00078208ff */
[----:B------:R0:W-:Y:S04]  /*f220*/  STL [R1+0xaf0], R5 ;  /* 0x000af00501007387 */ /* 0x0001e80000100800 */
[----:B0-----:R-:W2:Y:S04]  /*f230*/  LDL.LU R5, [R1+0xea8] ;  /* 0x000ea80001057983 */ /* 0x001ea80000300800 */
[----:B------:R3:W-:Y:S02]  /*f240*/  STL [R1+0xabc], R6 ;  /* 0x000abc0601007387 */ /* 0x0007e40000100800 */
[----:B---3--:R-:W-:-:S05]  /*f250*/  LEA R6, P0, R13, R3, 0x1 ;  /* 0x000000030d067211 */ /* 0x008fca00078008ff */
[----:B------:R0:W-:Y:S04]  /*f260*/  STL [R1+0xaf8], R6 ;  /* 0x000af80601007387 */ /* 0x0001e80000100800 */
[----:B0-----:R-:W3:Y:S04]  /*f270*/  LDL.LU R6, [R1+0xea4] ;  /* 0x000ea40001067983 */ /* 0x001ee80000300800 */
[----:B------:R4:W-:Y:S02]  /*f280*/  STL [R1+0xac4], R7 ;  /* 0x000ac40701007387 */ /* 0x0009e40000100800 */
[----:B----4-:R-:W-:-:S05]  /*f290*/  LEA R7, P6, R14, R3, 0x1 ;  /* 0x000000030e077211 */ /* 0x010fca00078c08ff */
[----:B------:R0:W-:Y:S04]  /*f2a0*/  STL [R1+0xb00], R7 ;  /* 0x000b000701007387 */ /* 0x0001e80000100800 */
[----:B0-----:R-:W4:Y:S04]  /*f2b0*/  LDL.LU R7, [R1+0xea0] ;  /* 0x000ea00001077983 */ /* 0x001f280000300800 */
[----:B------:R0:W-:Y:S02]  /*f2c0*/  STL [R1+0xacc], R8 ;  /* 0x000acc0801007387 */ /* 0x0001e40000100800 */
[----:B0-----:R-:W-:-:S05]  /*f2d0*/  LEA R8, P5, R15, R3, 0x1 ;  /* 0x000000030f087211 */ /* 0x001fca00078a08ff */
[----:B------:R0:W-:Y:S04]  /*f2e0*/  STL [R1+0xb08], R8 ;  /* 0x000b080801007387 */ /* 0x0001e80000100800 */
[----:B0-----:R-:W2:Y:S04]  /*f2f0*/  LDL.LU R8, [R1+0xe9c] ;  /* 0x000e9c0001087983 */ /* 0x001ea80000300800 */
[----:B------:R0:W-:Y:S02]  /*f300*/  STL [R1+0xad4], R9 ;  /* 0x000ad40901007387 */ /* 0x0001e40000100800 */
[----:B0-----:R-:W-:-:S05]  /*f310*/  LEA R9, P4, R16, R3, 0x1 ;  /* 0x0000000310097211 */ /* 0x001fca00078808ff */
[----:B------:R0:W-:Y:S04]  /*f320*/  STL [R1+0xb10], R9 ;  /* 0x000b100901007387 */ /* 0x0001e80000100800 */
[----:B0-----:R-:W2:Y:S04]  /*f330*/  LDL.LU R9, [R1+0xe98] ;  /* 0x000e980001097983 */ /* 0x001ea80000300800 */
[----:B------:R0:W-:Y:S02]  /*f340*/  STL [R1+0xadc], R10 ;  /* 0x000adc0a01007387 */ /* 0x0001e40000100800 */
[----:B0-----:R-:W-:-:S05]  /*f350*/  LEA R10, P3, R17, R3, 0x1 ;  /* 0x00000003110a7211 */ /* 0x001fca00078608ff */
[----:B------:R0:W-:Y:S01]  /*f360*/  STL [R1+0xb18], R10 ;  /* 0x000b180a01007387 */ /* 0x0001e20000100800 */
[----:B------:R-:W-:-:S03]  /*f370*/  LEA.HI.X.SX32 R12, R12, R18, 0x1, P1 ;  /* 0x000000120c0c7211 */ /* 0x000fc600008f0eff */
        /* <DEDUP_REMOVED lines=33> */
[----:B------:R0:W-:Y:S04]  /*f590*/  STL [R1+0xb50], R17 ;  /* 0x000b501101007387 */ /* 0x0001e80000100800 */
[----:B0-----:R-:W2:Y:S04]  /*f5a0*/  LDL.LU R17, [R1+0xe78] ;  /* 0x000e780001117983 */ /* 0x001ea80000300800 */
[----:B------:R0:W-:Y:S02]  /*f5b0*/  STL [R1+0xb1c], R29 ;  /* 0x000b1c1d01007387 */ /* 0x0001e40000100800 */
[----:B0-----:R-:W-:-:S05]  /*f5c0*/  LEA R29, P2, R22, R3, 0x1 ;  /* 0x00000003161d7211 */ /* 0x001fca00078408ff */
[----:B------:R0:W-:Y:S04]  /*f5d0*/  STL [R1+0xb58], R29 ;  /* 0x000b581d01007387 */ /* 0x0001e80000100800 */
[----:B0-----:R-:W3:Y:S01]  /*f5e0*/  LDL.LU R29, [R1+0xe74] ;  /* 0x000e7400011d7983 */ /* 0x001ee20000300800 */
[-C--:B------:R-:W-:Y:S02]  /*f5f0*/  LEA.HI.X.SX32 R28, R28, R18.reuse, 0x1, P1 ;  /* 0x000000121c1c7211 */ /* 0x080fe400008f0eff */
[----:B------:R-:W-:-:S03]  /*f600*/  LEA.HI.X.SX32 R26, R26, R18, 0x1, P0 ;  /* 0x000000121a1a7211 */ /* 0x000fc600000f0eff */
[----:B------:R0:W-:Y:S02]  /*f610*/  STL [R1+0xb24], R28 ;  /* 0x000b241c01007387 */ /* 0x0001e40000100800 */
[----:B0-----:R-:W-:-:S05]  /*f620*/  LEA R28, P1, R21, R3, 0x1 ;  /* 0x00000003151c7211 */ /* 0x001fca00078208ff */
[----:B------:R0:W-:Y:S04]  /*f630*/  STL [R1+0xb60], R28 ;  /* 0x000b601c01007387 */ /* 0x0001e80000100800 */
[----:B------:R1:W-:Y:S01]  /*f640*/  STL [R1+0xb2c], R26 ;  /* 0x000b2c1a01007387 */ /* 0x0003e20000100800 */
[----:B0-----:R-:W-:Y:S02]  /*f650*/  LEA R28, P0, R20, R3, 0x1 ;  /* 0x00000003141c7211 */ /* 0x001fe400078008ff */
[----:B-1----:R-:W-:-:S03]  /*f660*/  LEA.HI.X.SX32 R26, R25, R18, 0x1, P6 ;  /* 0x00000012191a7211 */ /* 0x002fc600030f0eff */
[----:B------:R-:W-:Y:S01]  /*f670*/  STL [R1+0xb68], R28 ;  /* 0x000b681c01007387 */ /* 0x000fe20000100800 */
[----:B------:R-:W-:-:S03]  /*f680*/  LEA.HI.X.SX32 R25, R24, R18, 0x1, P5 ;  /* 0x0000001218197211 */ /* 0x000fc600028f0eff */
[----:B------:R2:W-:Y:S01]  /*f690*/  STL [R1+0xb34], R26 ;  /* 0x000b341a01007387 */ /* 0x0005e20000100800 */
[----:B------:R-:W-:Y:S02]  /*f6a0*/  LEA.HI.X.SX32 R24, R19, R18, 0x1, P4 ;  /* 0x0000001213187211 */ /* 0x000fe400020f0eff */
[-C--:B--2---:R-:W-:Y:S02]  /*f6b0*/  LEA R26, P5, R17, R3.reuse, 0x1 ;  /* 0x00000003111a7211 */ /* 0x084fe400078a08ff */
[----:B---3--:R-:W-:-:S05]  /*f6c0*/  LEA R28, P6, R29, R3, 0x1 ;  /* 0x000000031d1c7211 */ /* 0x008fca00078c08ff */
[----:B------:R-:W-:Y:S04]  /*f6d0*/  STL [R1+0xb70], R28 ;  /* 0x000b701c01007387 */ /* 0x000fe80000100800 */
[----:B------:R0:W-:Y:S04]  /*f6e0*/  STL [R1+0xb3c], R25 ;  /* 0x000b3c1901007387 */ /* 0x0001e80000100800 */
[----:B------:R-:W-:Y:S04]  /*f6f0*/  STL [R1+0xb78], R26 ;  /* 0x000b781a01007387 */ /* 0x000fe80000100800 */
[----:B------:R-:W2:Y:S01]  /*f700*/  LDL.LU R19, [R1+0x1ac] ;  /* 0x0001ac0001137983 */ /* 0x000ea20000300800 */
[----:B0-----:R-:W-:-:S03]  /*f710*/  LEA R25, P4, R16, R3, 0x1 ;  /* 0x0000000310197211 */ /* 0x001fc600078808ff */
[----:B------:R0:W-:Y:S04]  /*f720*/  STL [R1+0xb44], R24 ;  /* 0x000b441801007387 */ /* 0x0001e80000100800 */
[----:B------:R1:W-:Y:S01]  /*f730*/  STL [R1+0xb80], R25 ;  /* 0x000b801901007387 */ /* 0x0003e20000100800 */
[-C--:B0-----:R-:W-:Y:S02]  /*f740*/  LEA.HI.X.SX32 R24, R23, R18.reuse, 0x1, P3 ;  /* 0x0000001217187211 */ /* 0x081fe400018f0eff */
[-C--:B------:R-:W-:Y:S02]  /*f750*/  LEA.HI.X.SX32 R23, R22, R18.reuse, 0x1, P2 ;  /* 0x0000001216177211 */ /* 0x080fe400010f0eff */
[----:B-1----:R-:W-:Y:S01]  /*f760*/  LEA R25, P3, R15, R3, 0x1 ;  /* 0x000000030f197211 */ /* 0x002fe200078608ff */
[----:B------:R0:W-:Y:S01]  /*f770*/  STL [R1+0xb4c], R24 ;  /* 0x000b4c1801007387 */ /* 0x0001e20000100800 */
[----:B------:R-:W-:-:S03]  /*f780*/  LEA.HI.X.SX32 R22, R21, R18, 0x1, P1 ;  /* 0x0000001215167211 */ /* 0x000fc600008f0eff */
[----:B------:R-:W-:Y:S01]  /*f790*/  STL [R1+0xb88], R25 ;  /* 0x000b881901007387 */ /* 0x000fe20000100800 */
[----:B------:R-:W-:-:S03]  /*f7a0*/  LEA.HI.X.SX32 R21, R20, R18, 0x1, P0 ;  /* 0x0000001214157211 */ /* 0x000fc600000f0eff */
[----:B------:R1:W-:Y:S01]  /*f7b0*/  STL [R1+0xb54], R23 ;  /* 0x000b541701007387 */ /* 0x0003e20000100800 */
[----:B0-----:R-:W-:Y:S02]  /*f7c0*/  LEA R24, P2, R14, R3, 0x1 ;  /* 0x000000030e187211 */ /* 0x001fe400078408ff */
[----:B------:R-:W-:-:S03]  /*f7d0*/  LEA.HI.X.SX32 R20, R29, R18, 0x1, P6 ;  /* 0x000000121d147211 */ /* 0x000fc600030f0eff */
[----:B------:R-:W-:Y:S01]  /*f7e0*/  STL [R1+0xb90], R24 ;  /* 0x000b901801007387 */ /* 0x000fe20000100800 */
[----:B-1----:R-:W-:-:S03]  /*f7f0*/  LEA R23, P1, R13, R3, 0x1 ;  /* 0x000000030d177211 */ /* 0x002fc600078208ff */
[----:B------:R0:W-:Y:S01]  /*f800*/  STL [R1+0xb5c], R22 ;  /* 0x000b5c1601007387 */ /* 0x0001e20000100800 */
[----:B------:R-:W-:-:S03]  /*f810*/  LEA.HI.X.SX32 R17, R17, R18, 0x1, P5 ;  /* 0x0000001211117211 */ /* 0x000fc600028f0eff */
[----:B------:R-:W-:Y:S04]  /*f820*/  STL [R1+0xb98], R23 ;  /* 0x000b981701007387 */ /* 0x000fe80000100800 */
[----:B------:R1:W-:Y:S01]  /*f830*/  STL [R1+0xb64], R21 ;  /* 0x000b641501007387 */ /* 0x0003e20000100800 */
[----:B0-----:R-:W-:-:S05]  /*f840*/  LEA R22, P0, R12, R3, 0x1 ;  /* 0x000000030c167211 */ /* 0x001fca00078008ff */
[----:B------:R-:W-:Y:S01]  /*f850*/  STL [R1+0xba0], R22 ;  /* 0x000ba01601007387 */ /* 0x000fe20000100800 */
[----:B-1----:R-:W-:-:S03]  /*f860*/  LEA R21, P6, R11, R3, 0x1 ;  /* 0x000000030b157211 */ /* 0x002fc600078c08ff */
[----:B------:R0:W-:Y:S01]  /*f870*/  STL [R1+0xb6c], R20 ;  /* 0x000b6c1401007387 */ /* 0x0001e20000100800 */
[----:B------:R-:W-:-:S03]  /*f880*/  LEA.HI.X.SX32 R15, R15, R18, 0x1, P3 ;  /* 0x000000120f0f7211 */ /* 0x000fc600018f0eff */
[----:B0-----:R-:W3:Y:S04]  /*f890*/  LDL R20, [R1+0xc60] ;  /* 0x000c600001147983 */ /* 0x001ee80000100800 */
[----:B------:R0:W-:Y:S04]  /*f8a0*/  STL [R1+0xba8], R21 ;  /* 0x000ba81501007387 */ /* 0x0001e80000100800 */
[----:B------:R1:W-:Y:S01]  /*f8b0*/  STL [R1+0xb74], R17 ;  /* 0x000b741101007387 */ /* 0x0003e20000100800 */
[----:B0-----:R-:W-:Y:S02]  /*f8c0*/  LEA R21, P5, R10, R3, 0x1 ;  /* 0x000000030a157211 */ /* 0x001fe400078a08ff */
[----:B-1----:R-:W-:-:S02]  /*f8d0*/  LEA.HI.X.SX32 R17, R16, R18, 0x1, P4 ;  /* 0x0000001210117211 */ /* 0x002fc400020f0eff */
[-C--:B------:R-:W-:Y:S01]  /*f8e0*/  LEA R16, P4, R9, R3.reuse, 0x1 ;  /* 0x0000000309107211 */ /* 0x080fe200078808ff */
[----:B------:R-:W-:Y:S04]  /*f8f0*/  STL [R1+0xbb0], R21 ;  /* 0x000bb01501007387 */ /* 0x000fe80000100800 */
[----:B------:R0:W-:Y:S04]  /*f900*/  STL [R1+0xb7c], R17 ;  /* 0x000b7c1101007387 */ /* 0x0001e80000100800 */
[----:B------:R1:W-:Y:S04]  /*f910*/  STL [R1+0xbb8], R16 ;  /* 0x000bb81001007387 */ /* 0x0003e80000100800 */
[----:B------:R4:W-:Y:S01]  /*f920*/  STL [R1+0xb84], R15 ;  /* 0x000b840f01007387 */ /* 0x0009e20000100800 */
[----:B0-----:R-:W-:-:S02]  /*f930*/  LEA R17, P3, R8, R3, 0x1 ;  /* 0x0000000308117211 */ /* 0x001fc400078608ff */
[-C--:B-1----:R-:W-:Y:S02]  /*f940*/  LEA.HI.X.SX32 R16, R14, R18.reuse, 0x1, P2 ;  /* 0x000000120e107211 */ /* 0x082fe400010f0eff */
[-C--:B------:R-:W-:Y:S02]  /*f950*/  LEA.HI.X.SX32 R14, R13, R18.reuse, 0x1, P1 ;  /* 0x000000120d0e7211 */ /* 0x080fe400008f0eff */
[-C--:B----4-:R-:W-:Y:S01]  /*f960*/  LEA R15, P2, R7, R3.reuse, 0x1 ;  /* 0x00000003070f7211 */ /* 0x090fe200078408ff */
[----:B------:R-:W-:Y:S01]  /*f970*/  STL [R1+0xbc0], R17 ;  /* 0x000bc01101007387 */ /* 0x000fe20000100800 */
[----:B------:R-:W-:Y:S01]  /*f980*/  LEA R13, P1, R6, R3, 0x1 ;  /* 0x00000003060d7211 */ /* 0x000fe200078208ff */
[----:B------:R-:W-:Y:S01]  /*f990*/  IMAD R4, R4, c[0x0][0x190], RZ ;  /* 0x0000640004047a24 */ /* 0x000fe200078e02ff */
[----:B------:R-:W-:Y:S01]  /*f9a0*/  LEA.HI.X.SX32 R12, R12, R18, 0x1, P0 ;  /* 0x000000120c0c7211 */ /* 0x000fe200000f0eff */
[----:B------:R-:W-:Y:S01]  /*f9b0*/  STL [R1+0xb8c], R16 ;  /* 0x000b8c1001007387 */ /* 0x000fe20000100800 */
[----:B------:R-:W-:-:S03]  /*f9c0*/  IMAD R2, R2, c[0x0][0x190], RZ ;  /* 0x0000640002027a24 */ /* 0x000fc600078e02ff */
[----:B------:R-:W-:Y:S04]  /*f9d0*/  STL [R1+0xbc8], R15 ;  /* 0x000bc80f01007387 */ /* 0x000fe80000100800 */
[----:B------:R0:W-:Y:S04]  /*f9e0*/  STL [R1+0xb94], R14 ;  /* 0x000b940e01007387 */ /* 0x0001e80000100800 */
[----:B------:R1:W-:Y:S01]  /*f9f0*/  STL [R1+0xbcc], R13 ;  /* 0x000bcc0d01007387 */ /* 0x0003e20000100800 */
[----:B------:R-:W-:-:S03]  /*fa00*/  IMAD R0, R0, c[0x0][0x190], RZ ;  /* 0x0000640000007a24 */ /* 0x000fc600078e02ff */
[----:B------:R4:W-:Y:S01]  /*fa10*/  STL [R1+0xb9c], R12 ;  /* 0x000b9c0c01007387 */ /* 0x0009e20000100800 */
[-C--:B0-----:R-:W-:Y:S02]  /*fa20*/  LEA R14, P0, R5, R3.reuse, 0x1 ;  /* 0x00000003050e7211 */ /* 0x081fe400078008ff */
[-C--:B-1----:R-:W-:Y:S02]  /*fa30*/  LEA.HI.X.SX32 R13, R11, R18.reuse, 0x1, P6 ;  /* 0x000000120b0d7211 */ /* 0x082fe400030f0eff */
[-C--:B------:R-:W-:Y:S02]  /*fa40*/  LEA.HI.X.SX32 R11, R10, R18.reuse, 0x1, P5 ;  /* 0x000000120a0b7211 */ /* 0x080fe400028f0eff */
[-C--:B----4-:R-:W-:Y:S01]  /*fa50*/  LEA R12, P6, R4, R3.reuse, 0x1 ;  /* 0x00000003040c7211 */ /* 0x090fe200078c08ff */
[----:B------:R-:W-:Y:S01]  /*fa60*/  STL [R1+0xbd0], R14 ;  /* 0x000bd00e01007387 */ /* 0x000fe20000100800 */
[----:B------:R-:W-:Y:S02]  /*fa70*/  LEA R10, P5, R2, R3, 0x1 ;  /* 0x00000003020a7211 */ /* 0x000fe400078a08ff */
[----:B------:R-:W-:Y:S01]  /*fa80*/  LEA.HI.X.SX32 R9, R9, R18, 0x1, P4 ;  /* 0x0000001209097211 */ /* 0x000fe200020f0eff */
[----:B------:R-:W-:Y:S01]  /*fa90*/  STL [R1+0xba4], R13 ;  /* 0x000ba40d01007387 */ /* 0x000fe20000100800 */
[----:B------:R-:W-:-:S03]  /*faa0*/  IMAD R27, R27, c[0x0][0x190], RZ ;  /* 0x000064001b1b7a24 */ /* 0x000fc600078e02ff */
[----:B------:R-:W-:Y:S04]  /*fab0*/  STL [R1+0xbd4], R12 ;  /* 0x000bd40c01007387 */ /* 0x000fe80000100800 */
[----:B------:R0:W-:Y:S04]  /*fac0*/  STL [R1+0xbac], R11 ;  /* 0x000bac0b01007387 */ /* 0x0001e80000100800 */
[----:B------:R1:W-:Y:S04]  /*fad0*/  STL [R1+0xbd8], R10 ;  /* 0x000bd80a01007387 */ /* 0x0003e80000100800 */
[----:B------:R2:W-:Y:S01]  /*fae0*/  STL [R1+0xbb4], R9 ;  /* 0x000bb40901007387 */ /* 0x0005e20000100800 */
[----:B0-----:R-:W-:-:S02]  /*faf0*/  LEA R11, P4, R0, R3, 0x1 ;  /* 0x00000003000b7211 */ /* 0x001fc400078808ff */
[-C--:B-1----:R-:W-:Y:S02]  /*fb00*/  LEA.HI.X.SX32 R10, R8, R18.reuse, 0x1, P3 ;  /* 0x00000012080a7211 */ /* 0x082fe400018f0eff */
[-C--:B------:R-:W-:Y:S01]  /*fb10*/  LEA.HI.X.SX32 R8, R7, R18.reuse, 0x1, P2 ;  /* 0x0000001207087211 */ /* 0x080fe200010f0eff */
[----:B------:R-:W-:Y:S01]  /*fb20*/  STL [R1+0xbdc], R11 ;  /* 0x000bdc0b01007387 */ /* 0x000fe20000100800 */
[-C--:B------:R-:W-:Y:S02]  /*fb30*/  LEA R7, P2, R27, R3.reuse, 0x1 ;  /* 0x000000031b077211 */ /* 0x080fe400078408ff */
[-C--:B------:R-:W-:Y:S01]  /*fb40*/  LEA.HI.X.SX32 R6, R6, R18.reuse, 0x1, P1 ;  /* 0x0000001206067211 */ /* 0x080fe200008f0eff */
[----:B------:R-:W-:Y:S01]  /*fb50*/  STL [R1+0xbbc], R10 ;  /* 0x000bbc0a01007387 */ /* 0x000fe20000100800 */
[----:B--2---:R-:W-:Y:S02]  /*fb60*/  LEA R9, P3, R19, R3, 0x1 ;  /* 0x0000000313097211 */ /* 0x004fe400078608ff */
[----:B------:R-:W-:-:S03]  /*fb70*/  LEA.HI.X.SX32 R3, R5, R18, 0x1, P0 ;  /* 0x0000001205037211 */ /* 0x000fc600000f0eff */
[----:B------:R-:W-:Y:S01]  /*fb80*/  STL [R1+0xbe0], R9 ;  /* 0x000be00901007387 */ /* 0x000fe20000100800 */
[----:B------:R-:W-:-:S03]  /*fb90*/  LEA.HI.X.SX32 R5, R4, R18, 0x1, P6 ;  /* 0x0000001204057211 */ /* 0x000fc600030f0eff */
[----:B------:R-:W-:Y:S01]  /*fba0*/  STL [R1+0xbc4], R8 ;  /* 0x000bc40801007387 */ /* 0x000fe20000100800 */
[----:B------:R-:W-:-:S03]  /*fbb0*/  LEA.HI.X.SX32 R4, R2, R18, 0x1, P5 ;  /* 0x0000001202047211 */ /* 0x000fc600028f0eff */
[----:B------:R-:W-:Y:S01]  /*fbc0*/  STL [R1+0x850], R7 ;  /* 0x0008500701007387 */ /* 0x000fe20000100800 */
[----:B------:R-:W-:-:S03]  /*fbd0*/  LEA.HI.X.SX32 R2, R19, R18, 0x1, P3 ;  /* 0x0000001213027211 */ /* 0x000fc600018f0eff */
[----:B------:R-:W-:Y:S04]  /*fbe0*/  STL [R1+0x83c], R6 ;  /* 0x00083c0601007387 */ /* 0x000fe80000100800 */
[----:B------:R0:W-:Y:S04]  /*fbf0*/  STL [R1+0x840], R3 ;  /* 0x0008400301007387 */ /* 0x0001e80000100800 */
[----:B------:R-:W-:Y:S01]  /*fc00*/  STL [R1+0x844], R5 ;  /* 0x0008440501007387 */ /* 0x000fe20000100800 */
[-C--:B0-----:R-:W-:Y:S02]  /*fc10*/  LEA.HI.X.SX32 R3, R0, R18.reuse, 0x1, P4 ;  /* 0x0000001200037211 */ /* 0x081fe400020f0eff */
[----:B------:R-:W-:Y:S01]  /*fc20*/  LEA.HI.X.SX32 R0, R27, R18, 0x1, P2 ;  /* 0x000000121b007211 */ /* 0x000fe200010f0eff */
[----:B------:R-:W-:Y:S04]  /*fc30*/  STL [R1+0x848], R4 ;  /* 0x0008480401007387 */ /* 0x000fe80000100800 */
[----:B------:R-:W-:Y:S04]  /*fc40*/  STL [R1+0x84c], R3 ;  /* 0x00084c0301007387 */ /* 0x000fe80000100800 */
[----:B------:R0:W-:Y:S04]  /*fc50*/  STL [R1+0x854], R2 ;  /* 0x0008540201007387 */ /* 0x0001e80000100800 */
[----:B------:R1:W-:Y:S04]  /*fc60*/  STL [R1+0x440], R0 ;  /* 0x0004400001007387 */ /* 0x0003e80000100800 */
[----:B------:R-:W-:Y:S04]  /*fc70*/  STL [R1+0x43c], RZ ;  /* 0x00043cff01007387 */ /* 0x000fe80000100800 */
        /* <DEDUP_REMOVED lines=59> */
[----:B------:R-:W1:Y:S04]  /*10030*/  S2R R19, SR_TID.X ;  /* 0x0000000000137919 */ /* 0x000e680000002100 */
        /* <DEDUP_REMOVED lines=20> */
[----:B------:R-:W-:Y:S01]  /*10180*/  STL [R1+0x1ec], RZ ;  /* 0x0001ecff01007387 */ /* 0x000fe20000100800 */
[----:B0-----:R-:W-:-:S03]  /*10190*/  IMAD.MOV.U32 R2, RZ, RZ, c[0x0][0x188] ;  /* 0x00006200ff027624 */ /* 0x001fc600078e00ff */
[----:B------:R-:W-:Y:S01]  /*101a0*/  STL [R1+0x1d0], RZ ;  /* 0x0001d0ff01007387 */ /* 0x000fe20000100800 */
[----:B-1----:R-:W-:-:S03]  /*101b0*/  IMAD.SHL.U32 R0, R19, 0x40, RZ ;  /* 0x0000004013007824 */ /* 0x002fc600078e00ff */
[----:B------:R-:W-:Y:S04]  /*101c0*/  STL [R1+0x1d4], RZ ;  /* 0x0001d4ff01007387 */ /* 0x000fe80000100800 */
[----:B------:R-:W-:Y:S04]  /*101d0*/  STL [R1+0x1d8], RZ ;  /* 0x0001d8ff01007387 */ /* 0x000fe80000100800 */
[----:B------:R-:W-:Y:S01]  /*101e0*/  STL [R1+0x1dc], RZ ;  /* 0x0001dcff01007387 */ /* 0x000fe20000100800 */
[----:B------:R-:W-:-:S03]  /*101f0*/  IMAD R27, R2, 0x5f, RZ ;  /* 0x0000005f021b7824 */ /* 0x000fc600078e02ff */
[----:B------:R-:W-:Y:S01]  /*10200*/  STL [R1+0x1c0], RZ ;  /* 0x0001c0ff01007387 */ /* 0x000fe20000100800 */
[----:B------:R-:W-:-:S03]  /*10210*/  LOP3.LUT R0, R0, 0x800, RZ, 0xc0, !PT ;  /* 0x0000080000007812 */ /* 0x000fc600078ec0ff */
[----:B------:R-:W-:Y:S01]  /*10220*/  STL [R1+0x1c4], RZ ;  /* 0x0001c4ff01007387 */ /* 0x000fe20000100800 */
[----:B------:R-:W-:-:S03]  /*10230*/  IMAD R24, R2, 0x5b, RZ ;  /* 0x0000005b02187824 */ /* 0x000fc600078e02ff */
[----:B------:R-:W-:Y:S01]  /*10240*/  STL [R1+0x1c8], RZ ;  /* 0x0001c8ff01007387 */ /* 0x000fe20000100800 */
[----:B------:R-:W-:-:S03]  /*10250*/  IMAD R21, R2, 0x57, RZ ;  /* 0x0000005702157824 */ /* 0x000fc600078e02ff */
[----:B------:R-:W-:Y:S04]  /*10260*/  STL [R1+0x1cc], RZ ;  /* 0x0001ccff01007387 */ /* 0x000fe80000100800 */
[----:B------:R-:W-:Y:S04]  /*10270*/  STL [R1+0x170], RZ ;  /* 0x000170ff01007387 */ /* 0x000fe80000100800 */
[----:B------:R-:W-:Y:S04]  /*10280*/  STL [R1+0x174], RZ ;  /* 0x000174ff01007387 */ /* 0x000fe80000100800 */
[----:B------:R-:W-:Y:S04]  /*10290*/  STL [R1+0x178], RZ ;  /* 0x000178ff01007387 */ /* 0x000fe80000100800 */
[----:B------:R-:W-:Y:S04]  /*102a0*/  STL [R1+0x17c], RZ ;  /* 0x00017cff01007387 */ /* 0x000fe80000100800 */
[----:B------:R-:W-:Y:S04]  /*102b0*/  STL [R1+0xe68], R27 ;  /* 0x000e681b01007387 */ /* 0x000fe80000100800 */
[----:B------:R0:W-:Y:S04]  /*102c0*/  STL [R1+0xc5c], R0 ;  /* 0x000c5c0001007387 */ /* 0x0001e80000100800 */
[----:B------:R-:W-:Y:S04]  /*102d0*/  STL [R1+0xe6c], R24 ;  /* 0x000e6c1801007387 */ /* 0x000fe80000100800 */
[----:B------:R1:W-:Y:S04]  /*102e0*/  STL [R1+0xe70], R21 ;  /* 0x000e701501007387 */ /* 0x0003e80000100800 */
[----:B0-----:R-:W2:Y:S01]  /*102f0*/  LDL.LU R0, [R1+0x250] ;  /* 0x0002500001007983 */ /* 0x001ea20000300800 */
[----:B-1----:R-:W-:-:S05]  /*10300*/  IMAD.MOV.U32 R21, RZ, RZ, 0x7f ;  /* 0x0000007fff157424 */ /* 0x002fca00078e00ff */
[----:B------:R-:W-:-:S04]  /*10310*/  IADD3 R21, R21, c[0x0][0x180], RZ ;  /* 0x0000600015157a10 */ /* 0x000fc80007ffe0ff */
[----:B------:R-:W-:-:S04]  /*10320*/  SHF.R.S32.HI R24, RZ, 0x1f, R21 ;  /* 0x0000001fff187819 */ /* 0x000fc80000011415 */
[----:B------:R-:W-:Y:S02]  /*10330*/  LEA.HI R21, R24, R21, RZ, 0x7 ;  /* 0x0000001518157211 */ /* 0x000fe400078f38ff */
[----:B---3--:R-:W-:Y:S01]  /*10340*/  ISETP.GE.AND P1, PT, R20, RZ, PT ;  /* 0x000000ff1400720c */ /* 0x008fe20003f26270 */
[----:B------:R-:W0:Y:S01]  /*10350*/  S2R R24, SR_TID.X ;  /* 0x0000000000187919 */ /* 0x000e220000002100 */
[----:B------:R-:W-:Y:S02]  /*10360*/  SHF.R.S32.HI R21, RZ, 0x7, R21 ;  /* 0x00000007ff157819 */ /* 0x000fe40000011415 */
[----:B------:R-:W-:-:S04]  /*10370*/  ISETP.NE.AND P0, PT, RZ, c[0x0][0x178], PT ;  /* 0x00005e00ff007a0c */ /* 0x000fc80003f05270 */
[----:B------:R-:W1:Y:S01]  /*10380*/  S2R R21, SR_TID.X ;  /* 0x0000000000157919 */ /* 0x000e620000002100 */
[C---:B------:R-:W-:Y:S02]  /*10390*/  IMAD.SHL.U32 R4, R2.reuse, 0x80, RZ ;  /* 0x0000008002047824 */ /* 0x040fe400078e00ff */
[C---:B------:R-:W-:Y:S02]  /*103a0*/  IMAD R27, R2.reuse, 0xae, RZ ;  /* 0x000000ae021b7824 */ /* 0x040fe400078e02ff */
[----:B------:R-:W-:Y:S01]  /*103b0*/  IMAD R29, R2, 0xaa, RZ ;  /* 0x000000aa021d7824 */ /* 0x000fe200078e02ff */
[----:B0-----:R-:W-:-:S05]  /*103c0*/  LOP3.LUT R24, R24, 0x7, RZ, 0xc0, !PT ;  /* 0x0000000718187812 */ /* 0x001fca00078ec0ff */
[----:B------:R-:W-:Y:S02]  /*103d0*/  IMAD R24, R24, 0x110, RZ ;  /* 0x0000011018187824 */ /* 0x000fe400078e02ff */
[C---:B------:R-:W-:Y:S02]  /*103e0*/  IMAD R18, R2.reuse, 0x53, RZ ;  /* 0x0000005302127824 */ /* 0x040fe400078e02ff */
[C---:B------:R-:W-:Y:S02]  /*103f0*/  IMAD R28, R2.reuse, 0xa6, RZ ;  /* 0x000000a6021c7824 */ /* 0x040fe400078e02ff */
[C---:B------:R-:W-:Y:S02]  /*10400*/  IMAD R26, R2.reuse, 0xa2, RZ ;  /* 0x000000a2021a7824 */ /* 0x040fe400078e02ff */
[C---:B------:R-:W-:Y:S02]  /*10410*/  IMAD R15, R2.reuse, 0x4f, RZ ;  /* 0x0000004f020f7824 */ /* 0x040fe400078e02ff */
[----:B------:R-:W-:-:S02]  /*10420*/  IMAD R25, R2, 0x9e, RZ ;  /* 0x0000009e02197824 */ /* 0x000fc400078e02ff */
[C---:B------:R-:W-:Y:S02]  /*10430*/  IMAD R23, R2.reuse, 0x9a, RZ ;  /* 0x0000009a02177824 */ /* 0x040fe400078e02ff */
        /* <DEDUP_REMOVED lines=14> */
[----:B------:R-:W-:Y:S02]  /*10520*/  IMAD R7, R2, 0xd4, RZ ;  /* 0x000000d402077824 */ /* 0x000fe400078e02ff */
[----:B--2---:R-:W-:Y:S01]  /*10530*/  @!P1 IMAD.MOV R0, RZ, RZ, -R0 ;  /* 0x000000ffff009224 */ /* 0x004fe200078e0a00 */
[----:B------:R-:W-:-:S05]  /*10540*/  @!P0 LOP3.LUT R0, RZ, c[0x0][0x178], RZ, 0x33, !PT ;  /* 0x00005e00ff008a12 */ /* 0x000fca00078e33ff */
[----:B------:R-:W-:Y:S01]  /*10550*/  IMAD R3, R0, c[0x0][0x184], RZ ;  /* 0x0000610000037a24 */ /* 0x000fe200078e02ff */
[----:B------:R-:W-:-:S04]  /*10560*/  SHF.R.S32.HI R0, RZ, 0x1f, R4 ;  /* 0x0000001fff007819 */ /* 0x000fc80000011404 */
[----:B------:R-:W-:-:S05]  /*10570*/  SHF.L.U64.HI R0, R4, 0x1, R0 ;  /* 0x0000000104007819 */ /* 0x000fca0000010200 */
[----:B------:R1:W-:Y:S01]  /*10580*/  STL [R1+0xe60], R0 ;  /* 0x000e600001007387 */ /* 0x0003e20000100800 */
[----:B------:R-:W-:Y:S02]  /*10590*/  IMAD R4, R2, 0xfe, RZ ;  /* 0x000000fe02047824 */ /* 0x000fe400078e02ff */
[----:B-1----:R-:W-:-:S05]  /*105a0*/  IMAD.SHL.U32 R0, R21, 0x2, RZ ;  /* 0x0000000215007824 */ /* 0x002fca00078e00ff */
[----:B------:R-:W-:Y:S01]  /*105b0*/  LOP3.LUT R0, R24, 0x30, R0, 0x78, !PT ;  /* 0x0000003018007812 */ /* 0x000fe200078e7800 */
[----:B------:R-:W-:Y:S02]  /*105c0*/  IMAD R24, R2, 0xfa, RZ ;  /* 0x000000fa02187824 */ /* 0x000fe400078e02ff */
[----:B------:R-:W2:Y:S01]  /*105d0*/  LDL R2, [R1+0xc5c] ;  /* 0x000c5c0001027983 */ /* 0x000ea20000100800 */
[----:B------:R-:W-:-:S04]  /*105e0*/  LEA R21, P0, R3, c[0x0][0x160], 0x1 ;  /* 0x0000580003157a11 */ /* 0x000fc800078008ff */
[-C--:B------:R-:W-:Y:S01]  /*105f0*/  IADD3 R4, P2, R4, R21.reuse, RZ ;  /* 0x0000001504047210 */ /* 0x080fe20007f5e0ff */
[----:B------:R-:W-:Y:S04]  /*10600*/  STL [R1+0x398], R21 ;  /* 0x0003981501007387 */ /* 0x000fe80000100800 */
[----:B------:R0:W-:Y:S02]  /*10610*/  STL [R1+0x448], R4 ;  /* 0x0004480401007387 */ /* 0x0001e40000100800 */
[----:B0-----:R-:W-:Y:S02]  /*10620*/  IADD3 R4, P4, R24, R21, RZ ;  /* 0x0000001518047210 */ /* 0x001fe40007f9e0ff */
[----:B--2---:R-:W-:-:S05]  /*10630*/  LOP3.LUT R0, R0, R2, RZ, 0xfc, !PT ;  /* 0x0000000200007212 */ /* 0x004fca00078efcff */
[----:B------:R-:W-:Y:S04]  /*10640*/  STL [R1+0x388], R0 ;  /* 0x0003880001007387 */ /* 0x000fe80000100800 */
[----:B------:R0:W-:Y:S04]  /*10650*/  STL [R1+0xe64], R0 ;  /* 0x000e640001007387 */ /* 0x0001e80000100800 */
[----:B------:R1:W-:Y:S04]  /*10660*/  STL [R1+0x458], R4 ;  /* 0x0004580401007387 */ /* 0x0003e80000100800 */
[----:B0-----:R-:W2:Y:S01]  /*10670*/  LDL R0, [R1+0x398] ;  /* 0x0003980001007983 */ /* 0x001ea20000100800 */
[----:B------:R-:W-:-:S04]  /*10680*/  IMAD.MOV.U32 R2, RZ, RZ, c[0x0][0x188] ;  /* 0x00006200ff027624 */ /* 0x000fc800078e00ff */
[C---:B-1----:R-:W-:Y:S02]  /*10690*/  IMAD R4, R2.reuse, 0xf2, RZ ;  /* 0x000000f202047824 */ /* 0x042fe400078e02ff */
[C---:B------:R-:W-:Y:S02]  /*106a0*/  IMAD R21, R2.reuse, 0xee, RZ ;  /* 0x000000ee02157824 */ /* 0x040fe400078e02ff */
[C---:B------:R-:W-:Y:S02]  /*106b0*/  IMAD R24, R2.reuse, 0xea, RZ ;  /* 0x000000ea02187824 */ /* 0x040fe400078e02ff */
[----:B------:R-:W-:Y:S01]  /*106c0*/  IMAD R2, R2, 0xf6, RZ ;  /* 0x000000f602027824 */ /* 0x000fe200078e02ff */
[----:B------:R-:W-:-:S05]  /*106d0*/  LEA.HI.X.SX32 R3, R3, c[0x0][0x164], 0x1, P0 ;  /* 0x0000590003037a11 */ /* 0x000fca00000f0eff */
[----:B------:R-:W-:Y:S01]  /*106e0*/  STL [R1+0x394], R3 ;  /* 0x0003940301007387 */ /* 0x000fe20000100800 */
[-C--:B--2---:R-:W-:Y:S02]  /*106f0*/  IADD3 R2, P5, R2, R0.reuse, RZ ;  /* 0x0000000002027210 */ /* 0x084fe40007fbe0ff */
[-C--:B------:R-:W-:Y:S02]  /*10700*/  IADD3 R4, P6, R4, R0.reuse, RZ ;  /* 0x0000000004047210 */ /* 0x080fe40007fde0ff */
[-C--:B------:R-:W-:Y:S01]  /*10710*/  IADD3 R21, P0, R21, R0.reuse, RZ ;  /* 0x0000000015157210 */ /* 0x080fe20007f1e0ff */
[----:B------:R0:W-:Y:S01]  /*10720*/  STL [R1+0x468], R2 ;  /* 0x0004680201007387 */ /* 0x0001e20000100800 */
[----:B------:R-:W-:-:S03]  /*10730*/  IADD3 R24, P3, R24, R0, RZ ;  /* 0x0000000018187210 */ /* 0x000fc60007f7e0ff */
[----:B------:R1:W-:Y:S04]  /*10740*/  STL [R1+0x478], R4 ;  /* 0x0004780401007387 */ /* 0x0003e80000100800 */
[----:B------:R2:W-:Y:S01]  /*10750*/  STL [R1+0x488], R21 ;  /* 0x0004881501007387 */ /* 0x0005e20000100800 */
[----:B0-----:R-:W-:-:S03]  /*10760*/  IMAD.MOV.U32 R2, RZ, RZ, c[0x0][0x188] ;  /* 0x00006200ff027624 */ /* 0x001fc600078e00ff */
[----:B------:R0:W-:Y:S01]  /*10770*/  STL [R1+0x498], R24 ;  /* 0x0004981801007387 */ /* 0x0001e20000100800 */
[C---:B-1----:R-:W-:Y:S02]  /*10780*/  IMAD R4, R2.reuse, 0x7f, RZ ;  /* 0x0000007f02047824 */ /* 0x042fe400078e02ff */
[C---:B--2---:R-:W-:Y:S02]  /*10790*/  IMAD R21, R2.reuse, 0xe2, RZ ;  /* 0x000000e202157824 */ /* 0x044fe400078e02ff */
[C---:B0-----:R-:W-:Y:S02]  /*107a0*/  IMAD R24, R2.reuse, 0x7d, RZ ;  /* 0x0000007d02187824 */ /* 0x041fe400078e02ff */
[----:B------:R-:W-:Y:S01]  /*107b0*/  IMAD R2, R2, 0xe6, RZ ;  /* 0x000000e602027824 */ /* 0x000fe200078e02ff */
[----:B------:R-:W-:-:S04]  /*107c0*/  LEA.HI.X.SX32 R4, R4, R3, 0x1, P2 ;  /* 0x0000000304047211 */ /* 0x000fc800010f0eff */
[-C--:B------:R-:W-:Y:S02]  /*107d0*/  IADD3 R2, P1, R2, R0.reuse, RZ ;  /* 0x0000000002027210 */ /* 0x080fe40007f3e0ff */
[----:B------:R-:W-:Y:S02]  /*107e0*/  IADD3 R21, P2, R21, R0, RZ ;  /* 0x0000000015157210 */ /* 0x000fe40007f5e0ff */
[----:B------:R-:W-:Y:S01]  /*107f0*/  LEA.HI.X.SX32 R24, R24, R3, 0x1, P4 ;  /* 0x0000000318187211 */ /* 0x000fe200020f0eff */
[----:B------:R0:W-:Y:S04]  /*10800*/  STL [R1+0x4a8], R2 ;  /* 0x0004a80201007387 */ /* 0x0001e80000100800 */
        /* <DEDUP_REMOVED lines=61> */
[----:B------:R-:W-:-:S05]  /*10be0*/  IADD3 R2, P5, R2, R0, RZ ;  /* 0x0000000002027210 */ /* 0x000fca0007fbe0ff */
[----:B------:R-:W-:Y:S04]  /*10bf0*/  STL [R1+0x548], R2 ;  /* 0x0005480201007387 */ /* 0x000fe80000100800 */
[----:B------:R0:W-:Y:S02]  /*10c00*/  STL [R1+0x4e4], R4 ;  /* 0x0004e40401007387 */ /* 0x0001e40000100800 */
[----:B0-----:R-:W-:Y:S02]  /*10c10*/  IADD3 R4, P6, R21, R0, RZ ;  /* 0x0000000015047210 */ /* 0x001fe40007fde0ff */
[----:B------:R-:W-:-:S03]  /*10c20*/  LEA.HI.X.SX32 R21, R24, R3, 0x1, P0 ;  /* 0x0000000318157211 */ /* 0x000fc600000f0eff */
[----:B------:R-:W-:Y:S01]  /*10c30*/  STL [R1+0x558], R4 ;  /* 0x0005580401007387 */ /* 0x000fe20000100800 */
[----:B------:R-:W-:-:S03]  /*10c40*/  IMAD.MOV.U32 R24, RZ, RZ, c[0x0][0x188] ;  /* 0x00006200ff187624 */ /* 0x000fc600078e00ff */
[----:B------:R0:W-:Y:S01]  /*10c50*/  STL [R1+0x4f4], R21 ;  /* 0x0004f41501007387 */ /* 0x0001e20000100800 */
[----:B------:R-:W-:Y:S02]  /*10c60*/  IMAD.MOV.U32 R2, RZ, RZ, c[0x0][0x188] ;  /* 0x00006200ff027624 */ /* 0x000fe400078e00ff */
[----:B------:R-:W-:Y:S02]  /*10c70*/  IMAD R24, R24, 0x67, RZ ;  /* 0x0000006718187824 */ /* 0x000fe400078e02ff */
[----:B0-----:R-:W-:-:S04]  /*10c80*/  IMAD.MOV.U32 R21, RZ, RZ, c[0x0][0x188] ;  /* 0x00006200ff157624 */ /* 0x001fc800078e00ff */
[----:B------:R-:W-:Y:S02]  /*10c90*/  IMAD R21, R21, 0xb6, RZ ;  /* 0x000000b615157824 */ /* 0x000fe400078e02ff */
[C---:B------:R-:W-:Y:S02]  /*10ca0*/  IMAD R4, R2.reuse, 0x65, RZ ;  /* 0x0000006502047824 */ /* 0x040fe400078e02ff */
[----:B------:R-:W-:Y:S01]  /*10cb0*/  IMAD R2, R2, 0xb2, RZ ;  /* 0x000000b202027824 */ /* 0x000fe200078e02ff */
[-C--:B------:R-:W-:Y:S02]  /*10cc0*/  IADD3 R21, P0, R21, R0.reuse, RZ ;  /* 0x0000000015157210 */ /* 0x080fe40007f1e0ff */
[-C--:B------:R-:W-:Y:S02]  /*10cd0*/  LEA.HI.X.SX32 R24, R24, R3.reuse, 0x1, P3 ;  /* 0x0000000318187211 */ /* 0x080fe400018f0eff */
[----:B------:R-:W-:Y:S01]  /*10ce0*/  IADD3 R2, P3, R2, R0, RZ ;  /* 0x0000000002027210 */ /* 0x000fe20007f7e0ff */
[----:B------:R0:W-:Y:S01]  /*10cf0*/  STL [R1+0x568], R21 ;  /* 0x0005681501007387 */ /* 0x0001e20000100800 */
[----:B------:R-:W-:-:S02]  /*10d00*/  LEA.HI.X.SX32 R4, R4, R3, 0x1, P1 ;  /* 0x0000000304047211 */ /* 0x000fc400008f0eff */
[----:B------:R-:W-:Y:S01]  /*10d10*/  IADD3 R27, P1, R27, R0, RZ ;  /* 0x000000001b1b7210 */ /* 0x000fe20007f3e0ff */
[----:B0-----:R-:W2:Y:S04]  /*10d20*/  LDL.LU R21, [R1+0xe70] ;  /* 0x000e700001157983 */ /* 0x001ea80000300800 */
[----:B------:R0:W-:Y:S04]  /*10d30*/  STL [R1+0x504], R24 ;  /* 0x0005041801007387 */ /* 0x0001e80000100800 */
[----:B0-----:R-:W3:Y:S04]  /*10d40*/  LDL.LU R24, [R1+0xe6c] ;  /* 0x000e6c0001187983 */ /* 0x001ee80000300800 */
[----:B------:R-:W-:Y:S04]  /*10d50*/  STL [R1+0x578], R2 ;  /* 0x0005780201007387 */ /* 0x000fe80000100800 */
[----:B------:R-:W-:Y:S04]  /*10d60*/  STL [R1+0x514], R4 ;  /* 0x0005140401007387 */ /* 0x000fe80000100800 */
[----:B------:R0:W-:Y:S04]  /*10d70*/  STL [R1+0x588], R27 ;  /* 0x0005881b01007387 */ /* 0x0001e80000100800 */
[----:B0-----:R-:W4:Y:S01]  /*10d80*/  LDL.LU R27, [R1+0xe68] ;  /* 0x000e6800011b7983 */ /* 0x001f220000300800 */
[----:B------:R-:W-:-:S04]  /*10d90*/  IMAD.MOV.U32 R2, RZ, RZ, c[0x0][0x188] ;  /* 0x00006200ff027624 */ /* 0x000fc800078e00ff */
[C---:B------:R-:W-:Y:S02]  /*10da0*/  IMAD R4, R2.reuse, 0x61, RZ ;  /* 0x0000006102047824 */ /* 0x040fe400078e02ff */
[----:B------:R-:W-:-:S05]  /*10db0*/  IMAD R2, R2, 0x63, RZ ;  /* 0x0000006302027824 */ /* 0x000fca00078e02ff */
[-C--:B------:R-:W-:Y:S02]  /*10dc0*/  LEA.HI.X.SX32 R2, R2, R3.reuse, 0x1, P2 ;  /* 0x0000000302027211 */ /* 0x080fe400010f0eff */
[----:B------:R-:W-:Y:S02]  /*10dd0*/  IADD3 R29, P2, R29, R0, RZ ;  /* 0x000000001d1d7210 */ /* 0x000fe40007f5e0ff */
[----:B------:R-:W-:Y:S01]  /*10de0*/  LEA.HI.X.SX32 R4, R4, R3, 0x1, P4 ;  /* 0x0000000304047211 */ /* 0x000fe200020f0eff */
[----:B------:R0:W-:Y:S04]  /*10df0*/  STL [R1+0x524], R2 ;  /* 0x0005240201007387 */ /* 0x0001e80000100800 */
[----:B------:R-:W-:Y:S01]  /*10e00*/  STL [R1+0x598], R29 ;  /* 0x0005981d01007387 */ /* 0x000fe20000100800 */
[----:B0-----:R-:W-:-:S03]  /*10e10*/  IMAD.MOV.U32 R2, RZ, RZ, c[0x0][0x188] ;  /* 0x00006200ff027624 */ /* 0x001fc600078e00ff */
[----:B------:R0:W-:Y:S01]  /*10e20*/  STL [R1+0x534], R4 ;  /* 0x0005340401007387 */ /* 0x0001e20000100800 */
[----:B------:R-:W-:Y:S01]  /*10e30*/  IADD3 R28, P4, R28, R0, RZ ;  /* 0x000000001c1c7210 */ /* 0x000fe20007f9e0ff */
[----:B0-----:R-:W-:-:S04]  /*10e40*/  IMAD R4, R2, 0x5d, RZ ;  /* 0x0000005d02047824 */ /* 0x001fc800078e02ff */
[----:B------:R-:W-:Y:S01]  /*10e50*/  STL [R1+0x5a8], R28 ;  /* 0x0005a81c01007387 */ /* 0x000fe20000100800 */
[-C--:B------:R-:W-:Y:S02]  /*10e60*/  LEA.HI.X.SX32 R4, R4, R3.reuse, 0x1, P6 ;  /* 0x0000000304047211 */ /* 0x080fe400030f0eff */
[-C--:B------:R-:W-:Y:S02]  /*10e70*/  IADD3 R25, P6, R25, R0.reuse, RZ ;  /* 0x0000000019197210 */ /* 0x080fe40007fde0ff */
[-C--:B------:R-:W-:Y:S02]  /*10e80*/  LEA.HI.X.SX32 R18, R18, R3.reuse, 0x1, P4 ;  /* 0x0000000312127211 */ /* 0x080fe400020f0eff */
[-C--:B------:R-:W-:Y:S02]  /*10e90*/  IADD3 R17, P4, R17, R0.reuse, RZ ;  /* 0x0000000011117210 */ /* 0x080fe40007f9e0ff */
[----:B------:R-:W-:Y:S02]  /*10ea0*/  LEA.HI.X.SX32 R15, R15, R3, 0x1, P6 ;  /* 0x000000030f0f7211 */ /* 0x000fe400030f0eff */
[----:B------:R-:W-:-:S02]  /*10eb0*/  IADD3 R14, P6, R14, R0, RZ ;  /* 0x000000000e0e7210 */ /* 0x000fc40007fde0ff */
[-C--:B--2---:R-:W-:Y:S02]  /*10ec0*/  LEA.HI.X.SX32 R21, R21, R3.reuse, 0x1, P1 ;  /* 0x0000000315157211 */ /* 0x084fe400008f0eff */
[-C--:B------:R-:W-:Y:S02]  /*10ed0*/  IADD3 R20, P1, R20, R0.reuse, RZ ;  /* 0x0000000014147210 */ /* 0x080fe40007f3e0ff */
[-C--:B---3--:R-:W-:Y:S02]  /*10ee0*/  LEA.HI.X.SX32 R24, R24, R3.reuse, 0x1, P0 ;  /* 0x0000000318187211 */ /* 0x088fe400000f0eff */
[-C--:B------:R-:W-:Y:S02]  /*10ef0*/  IADD3 R23, P0, R23, R0.reuse, RZ ;  /* 0x0000000017177210 */ /* 0x080fe40007f1e0ff */
[----:B----4-:R-:W-:Y:S02]  /*10f00*/  LEA.HI.X.SX32 R27, R27, R3, 0x1, P5 ;  /* 0x000000031b1b7211 */ /* 0x010fe400028f0eff */
[----:B------:R-:W-:-:S03]  /*10f10*/  IADD3 R26, P5, R26, R0, RZ ;  /* 0x000000001a1a7210 */ /* 0x000fc60007fbe0ff */
[----:B------:R-:W-:Y:S04]  /*10f20*/  STL [R1+0x544], R27 ;  /* 0x0005441b01007387 */ /* 0x000fe80000100800 */
[----:B------:R-:W-:Y:S04]  /*10f30*/  STL [R1+0x5b8], R26 ;  /* 0x0005b81a01007387 */ /* 0x000fe80000100800 */
[----:B------:R0:W-:Y:S02]  /*10f40*/  STL [R1+0x554], R4 ;  /* 0x0005540401007387 */ /* 0x0001e40000100800 */
[----:B0-----:R-:W-:-:S02]  /*10f50*/  IMAD R4, R2, 0x59, RZ ;  /* 0x0000005902047824 */ /* 0x001fc400078e02ff */
[----:B------:R-:W-:Y:S03]  /*10f60*/  STL [R1+0x5c8], R25 ;  /* 0x0005c81901007387 */ /* 0x000fe60000100800 */
[----:B------:R-:W-:Y:S01]  /*10f70*/  LEA.HI.X.SX32 R4, R4, R3, 0x1, P3 ;  /* 0x0000000304047211 */ /* 0x000fe200018f0eff */
[----:B------:R-:W-:Y:S04]  /*10f80*/  STL [R1+0x564], R24 ;  /* 0x0005641801007387 */ /* 0x000fe80000100800 */
[----:B------:R-:W-:Y:S01]  /*10f90*/  STL [R1+0x5d8], R23 ;  /* 0x0005d81701007387 */ /* 0x000fe20000100800 */
[----:B------:R-:W-:-:S03]  /*10fa0*/  IADD3 R22, P3, R22, R0, RZ ;  /* 0x0000000016167210 */ /* 0x000fc60007f7e0ff */
[----:B------:R0:W-:Y:S02]  /*10fb0*/  STL [R1+0x574], R4 ;  /* 0x0005740401007387 */ /* 0x0001e40000100800 */
[----:B0-----:R-:W-:Y:S02]  /*10fc0*/  IMAD R4, R2, 0x55, RZ ;  /* 0x0000005502047824 */ /* 0x001fe400078e02ff */
        /* <DEDUP_REMOVED lines=19> */
[----:B------:R0:W-:Y:S01]  /*11100*/  STL [R1+0x5d4], R4 ;  /* 0x0005d40401007387 */ /* 0x0001e20000100800 */
[-C--:B------:R-:W-:Y:S02]  /*11110*/  LEA.HI.X.SX32 R12, R12, R3.reuse, 0x1, P3 ;  /* 0x000000030c0c7211 */ /* 0x080fe400018f0eff */
[-C--:B------:R-:W-:Y:S01]  /*11120*/  IADD3 R11, P3, R11, R0.reuse, RZ ;  /* 0x000000000b0b7210 */ /* 0x080fe20007f7e0ff */
[----:B0-----:R-:W-:Y:S01]  /*11130*/  IMAD R4, R2, 0x49, RZ ;  /* 0x0000004902047824 */ /* 0x001fe200078e02ff */
[----:B------:R-:W-:Y:S04]  /*11140*/  STL [R1+0x450], R13 ;  /* 0x0004500d01007387 */ /* 0x000fe80000100800 */
        /* <DEDUP_REMOVED lines=9> */
[-C--:B------:R-:W-:Y:S02]  /*111e0*/  LEA.HI.X.SX32 R4, R4, R3.reuse, 0x1, P4 ;  /* 0x0000000304047211 */ /* 0x080fe400020f0eff */
[----:B------:R-:W-:Y:S01]  /*111f0*/  IADD3 R5, P4, R5, R0, RZ ;  /* 0x0000000005057210 */ /* 0x000fe20007f9e0ff */
[----:B------:R-:W-:Y:S01]  /*11200*/  STL [R1+0x604], R9 ;  /* 0x0006040901007387 */ /* 0x000fe20000100800 */
[----:B------:R-:W-:-:S03]  /*11210*/  LEA.HI.X.SX32 R6, R6, R3, 0x1, P5 ;  /* 0x0000000306067211 */ /* 0x000fc600028f0eff */
[----:B------:R-:W-:Y:S04]  /*11220*/  STL [R1+0x4b0], R8 ;  /* 0x0004b00801007387 */ /* 0x000fe80000100800 */
[----:B------:R0:W-:Y:S04]  /*11230*/  STL [R1+0x614], R4 ;  /* 0x0006140401007387 */ /* 0x0001e80000100800 */
[----:B------:R1:W-:Y:S01]  /*11240*/  STL [R1+0x4d0], R5 ;  /* 0x0004d00501007387 */ /* 0x0003e20000100800 */
[C---:B0-----:R-:W-:Y:S02]  /*11250*/  IMAD R4, R2.reuse, 0x41, RZ ;  /* 0x0000004102047824 */ /* 0x041fe400078e02ff */
[----:B-1----:R-:W-:Y:S01]  /*11260*/  IMAD R5, R2, 0x7e, RZ ;  /* 0x0000007e02057824 */ /* 0x002fe200078e02ff */
[----:B------:R0:W-:Y:S02]  /*11270*/  STL [R1+0x624], R6 ;  /* 0x0006240601007387 */ /* 0x0001e40000100800 */
[----:B------:R-:W-:-:S02]  /*11280*/  LEA.HI.X.SX32 R4, R4, R3, 0x1, P6 ;  /* 0x0000000304047211 */ /* 0x000fc400030f0eff */
[-C--:B------:R-:W-:Y:S02]  /*11290*/  IADD3 R7, P6, R7, R0.reuse, RZ ;  /* 0x0000000007077210 */ /* 0x080fe40007fde0ff */
[----:B0-----:R-:W-:-:S05]  /*112a0*/  IADD3 R6, P5, R5, R0, RZ ;  /* 0x0000000005067210 */ /* 0x001fca0007fbe0ff */
[----:B------:R0:W-:Y:S04]  /*112b0*/  STL [R1+0x648], R6 ;  /* 0x0006480601007387 */ /* 0x0001e80000100800 */
[----:B------:R-:W-:Y:S04]  /*112c0*/  STL [R1+0x634], R4 ;  /* 0x0006340401007387 */ /* 0x000fe80000100800 */
[----:B------:R1:W-:Y:S01]  /*112d0*/  STL [R1+0x4f0], R7 ;  /* 0x0004f00701007387 */ /* 0x0003e20000100800 */
[C---:B0-----:R-:W-:Y:S01]  /*112e0*/  IMAD R6, R2.reuse, 0x7a, RZ ;  /* 0x0000007a02067824 */ /* 0x041fe200078e02ff */
[----:B-1----:R-:W-:Y:S01]  /*112f0*/  LEA.HI.X.SX32 R7, R5, R3, 0x1, P0 ;  /* 0x0000000305077211 */ /* 0x002fe200000f0eff */
[----:B------:R-:W-:-:S02]  /*11300*/  IMAD R5, R2, 0x3f, RZ ;  /* 0x0000003f02057824 */ /* 0x000fc400078e02ff */
[----:B------:R-:W-:Y:S02]  /*11310*/  IMAD R4, R2, 0xcc, RZ ;  /* 0x000000cc02047824 */ /* 0x000fe400078e02ff */
[----:B------:R0:W-:Y:S01]  /*11320*/  STL [R1+0x44c], R7 ;  /* 0x00044c0701007387 */ /* 0x0001e20000100800 */
[-C--:B------:R-:W-:Y:S02]  /*11330*/  LEA.HI.X.SX32 R5, R5, R3.reuse, 0x1, P5 ;  /* 0x0000000305057211 */ /* 0x080fe400028f0eff */
[-C--:B------:R-:W-:Y:S02]  /*11340*/  IADD3 R4, P5, R4, R0.reuse, RZ ;  /* 0x0000000004047210 */ /* 0x080fe40007fbe0ff */
[C---:B0-----:R-:W-:Y:S02]  /*11350*/  IADD3 R7, P0, R6.reuse, R0, RZ ;  /* 0x0000000006077210 */ /* 0x041fe40007f1e0ff */
[----:B------:R-:W-:-:S03]  /*11360*/  LEA.HI.X.SX32 R6, R6, R3, 0x1, P3 ;  /* 0x0000000306067211 */ /* 0x000fc600018f0eff */
[----:B------:R0:W-:Y:S04]  /*11370*/  STL [R1+0x658], R7 ;  /* 0x0006580701007387 */ /* 0x0001e80000100800 */
[----:B------:R1:W-:Y:S01]  /*11380*/  STL [R1+0x644], R5 ;  /* 0x0006440501007387 */ /* 0x0003e20000100800 */
[----:B0-----:R-:W-:-:S03]  /*11390*/  IMAD R7, R2, 0x76, RZ ;  /* 0x0000007602077824 */ /* 0x001fc600078e02ff */
[----:B------:R0:W-:Y:S01]  /*113a0*/  STL [R1+0x510], R4 ;  /* 0x0005100401007387 */ /* 0x0001e20000100800 */
[----:B-1----:R-:W-:-:S03]  /*113b0*/  IMAD R5, R2, 0x3d, RZ ;  /* 0x0000003d02057824 */ /* 0x002fc600078e02ff */
[----:B------:R1:W-:Y:S01]  /*113c0*/  STL [R1+0x46c], R6 ;  /* 0x00046c0601007387 */ /* 0x0003e20000100800 */
[C---:B0-----:R-:W-:Y:S01]  /*113d0*/  IMAD R4, R2.reuse, 0xc4, RZ ;  /* 0x000000c402047824 */ /* 0x041fe200078e02ff */
[----:B-1----:R-:W-:Y:S02]  /*113e0*/  IADD3 R6, P3, R7, R0, RZ ;  /* 0x0000000007067210 */ /* 0x002fe40007f7e0ff */
[-C--:B------:R-:W-:Y:S01]  /*113f0*/  LEA.HI.X.SX32 R5, R5, R3.reuse, 0x1, P0 ;  /* 0x0000000305057211 */ /* 0x080fe200000f0eff */
[----:B------:R-:W-:Y:S02]  /*11400*/  IMAD R8, R2, 0x72, RZ ;  /* 0x0000007202087824 */ /* 0x000fe400078e02ff */
[----:B------:R0:W-:Y:S01]  /*11410*/  STL [R1+0x668], R6 ;  /* 0x0006680601007387 */ /* 0x0001e20000100800 */
[----:B------:R-:W-:-:S03]  /*11420*/  LEA.HI.X.SX32 R7, R7, R3, 0x1, P1 ;  /* 0x0000000307077211 */ /* 0x000fc600008f0eff */
[----:B------:R1:W-:Y:S01]  /*11430*/  STL [R1+0x654], R5 ;  /* 0x0006540501007387 */ /* 0x0003e20000100800 */
[-C--:B0-----:R-:W-:Y:S01]  /*11440*/  IADD3 R6, P0, R4, R0.reuse, RZ ;  /* 0x0000000004067210 */ /* 0x081fe20007f1e0ff */
[C---:B------:R-:W-:Y:S02]  /*11450*/  IMAD R4, R2.reuse, 0xbc, RZ ;  /* 0x000000bc02047824 */ /* 0x040fe400078e02ff */
[----:B-1----:R-:W-:Y:S02]  /*11460*/  IMAD R5, R2, 0x3b, RZ ;  /* 0x0000003b02057824 */ /* 0x002fe400078e02ff */
[----:B------:R0:W-:Y:S04]  /*11470*/  STL [R1+0x530], R6 ;  /* 0x0005300601007387 */ /* 0x0001e80000100800 */
[----:B------:R1:W-:Y:S01]  /*11480*/  STL [R1+0x48c], R7 ;  /* 0x00048c0701007387 */ /* 0x0003e20000100800 */
[----:B0-----:R-:W-:-:S02]  /*11490*/  IADD3 R6, P1, R8, R0, RZ ;  /* 0x0000000008067210 */ /* 0x001fc40007f3e0ff */
[----:B-1----:R-:W-:-:S03]  /*114a0*/  LEA.HI.X.SX32 R7, R5, R3, 0x1, P3 ;  /* 0x0000000305077211 */ /* 0x002fc600018f0eff */
[----:B------:R0:W-:Y:S01]  /*114b0*/  STL [R1+0x678], R6 ;  /* 0x0006780601007387 */ /* 0x0001e20000100800 */
[----:B------:R-:W-:-:S03]  /*114c0*/  IMAD R9, R2, 0x6e, RZ ;  /* 0x0000006e02097824 */ /* 0x000fc600078e02ff */
[----:B------:R1:W-:Y:S01]  /*114d0*/  STL [R1+0x664], R7 ;  /* 0x0006640701007387 */ /* 0x0003e20000100800 */
[-C--:B0-----:R-:W-:Y:S01]  /*114e0*/  IADD3 R6, P3, R4, R0.reuse, RZ ;  /* 0x0000000004067210 */ /* 0x081fe20007f7e0ff */
[C---:B------:R-:W-:Y:S02]  /*114f0*/  IMAD R5, R2.reuse, 0x39, RZ ;  /* 0x0000003902057824 */ /* 0x040fe400078e02ff */
[----:B------:R-:W-:Y:S02]  /*11500*/  IMAD R4, R2, 0xb4, RZ ;  /* 0x000000b402047824 */ /* 0x000fe400078e02ff */
[----:B------:R0:W-:Y:S01]  /*11510*/  STL [R1+0x550], R6 ;  /* 0x0005500601007387 */ /* 0x0001e20000100800 */
[-C--:B-1----:R-:W-:Y:S02]  /*11520*/  LEA.HI.X.SX32 R7, R5, R3.reuse, 0x1, P1 ;  /* 0x0000000305077211 */ /* 0x082fe400008f0eff */
[----:B0-----:R-:W-:Y:S02]  /*11530*/  LEA.HI.X.SX32 R6, R8, R3, 0x1, P2 ;  /* 0x0000000308067211 */ /* 0x001fe400010f0eff */
[----:B------:R-:W-:-:S03]  /*11540*/  IADD3 R8, P2, R9, R0, RZ ;  /* 0x0000000009087210 */ /* 0x000fc60007f5e0ff */
[----:B------:R0:W-:Y:S01]  /*11550*/  STL [R1+0x4ac], R6 ;  /* 0x0004ac0601007387 */ /* 0x0001e20000100800 */
[----:B------:R-:W-:-:S03]  /*11560*/  IMAD R10, R2, 0x6a, RZ ;  /* 0x0000006a020a7824 */ /* 0x000fc600078e02ff */
[----:B------:R-:W-:Y:S01]  /*11570*/  STL [R1+0x688], R8 ;  /* 0x0006880801007387 */ /* 0x000fe20000100800 */
[----:B0-----:R-:W-:-:S03]  /*11580*/  IADD3 R6, P1, R4, R0, RZ ;  /* 0x0000000004067210 */ /* 0x001fc60007f3e0ff */
[----:B------:R-:W-:Y:S01]  /*11590*/  STL [R1+0x674], R7 ;  /* 0x0006740701007387 */ /* 0x000fe20000100800 */
[----:B------:R-:W-:-:S03]  /*115a0*/  IMAD R5, R2, 0x37, RZ ;  /* 0x0000003702057824 */ /* 0x000fc600078e02ff */
[----:B------:R0:W-:Y:S01]  /*115b0*/  STL [R1+0x570], R6 ;  /* 0x0005700601007387 */ /* 0x0001e20000100800 */
[----:B------:R-:W-:Y:S01]  /*115c0*/  IMAD R4, R2, 0xac, RZ ;  /* 0x000000ac02047824 */ /* 0x000fe200078e02ff */
[-C--:B0-----:R-:W-:Y:S02]  /*115d0*/  LEA.HI.X.SX32 R6, R9, R3.reuse, 0x1, P4 ;  /* 0x0000000309067211 */ /* 0x081fe400020f0eff */
[----:B------:R-:W-:Y:S02]  /*115e0*/  IADD3 R8, P4, R10, R0, RZ ;  /* 0x000000000a087210 */ /* 0x000fe40007f9e0ff */
[----:B------:R-:W-:Y:S01]  /*115f0*/  LEA.HI.X.SX32 R7, R5, R3, 0x1, P2 ;  /* 0x0000000305077211 */ /* 0x000fe200010f0eff */
        /* <DEDUP_REMOVED lines=86> */
[-C--:B------:R-:W-:Y:S02]  /*11b60*/  IADD3 R8, P6, R18, R0.reuse, RZ ;  /* 0x0000000012087210 */ /* 0x080fe40007fde0ff */
[----:B------:R-:W-:Y:S01]  /*11b70*/  LEA.HI.X.SX32 R7, R5, R3, 0x1, P4 ;  /* 0x0000000305077211 */ /* 0x000fe200020f0eff */
[----:B------:R0:W-:Y:S01]  /*11b80*/  STL [R1+0x5cc], R6 ;  /* 0x0005cc0601007387 */ /* 0x0001e20000100800 */
[C---:B------:R-:W-:Y:S02]  /*11b90*/  IMAD R19, R2.reuse, 0x46, RZ ;  /* 0x0000004602137824 */ /* 0x040fe400078e02ff */
[----:B------:R-:W-:Y:S01]  /*11ba0*/  IMAD R5, R2, 0x25, RZ ;  /* 0x0000002502057824 */ /* 0x000fe200078e02ff */
[----:B------:R-:W-:Y:S01]  /*11bb0*/  STL [R1+0x718], R8 ;  /* 0x0007180801007387 */ /* 0x000fe20000100800 */
[----:B0-----:R-:W-:-:S03]  /*11bc0*/  IADD3 R6, P4, R4, R0, RZ ;  /* 0x0000000004067210 */ /* 0x001fc60007f9e0ff */
[----:B------:R0:W-:Y:S01]  /*11bd0*/  STL [R1+0x704], R7 ;  /* 0x0007040701007387 */ /* 0x0001e20000100800 */
[----:B------:R-:W-:-:S03]  /*11be0*/  IMAD R4, R2, 0xc8, RZ ;  /* 0x000000c802047824 */ /* 0x000fc600078e02ff */
[----:B------:R1:W-:Y:S01]  /*11bf0*/  STL [R1+0x4e0], R6 ;  /* 0x0004e00601007387 */ /* 0x0003e20000100800 */
[----:B------:R-:W-:Y:S01]  /*11c00*/  IMAD R20, R2, 0x42, RZ ;  /* 0x0000004202147824 */ /* 0x000fe200078e02ff */
[-C--:B0-----:R-:W-:Y:S02]  /*11c10*/  LEA.HI.X.SX32 R7, R5, R3.reuse, 0x1, P6 ;  /* 0x0000000305077211 */ /* 0x081fe400030f0eff */
[-C--:B-1----:R-:W-:Y:S02]  /*11c20*/  LEA.HI.X.SX32 R6, R18, R3.reuse, 0x1, P5 ;  /* 0x0000000312067211 */ /* 0x082fe400028f0eff */
[CC--:B------:R-:W-:Y:S01]  /*11c30*/  IADD3 R8, P5, R19.reuse, R0.reuse, RZ ;  /* 0x0000000013087210 */ /* 0x0c0fe20007fbe0ff */
[----:B------:R-:W-:Y:S02]  /*11c40*/  IMAD R5, R2, 0x23, RZ ;  /* 0x0000002302057824 */ /* 0x000fe400078e02ff */
[----:B------:R0:W-:Y:S04]  /*11c50*/  STL [R1+0x5ec], R6 ;  /* 0x0005ec0601007387 */ /* 0x0001e80000100800 */
[----:B------:R1:W-:Y:S04]  /*11c60*/  STL [R1+0x728], R8 ;  /* 0x0007280801007387 */ /* 0x0003e80000100800 */
[----:B------:R2:W-:Y:S01]  /*11c70*/  STL [R1+0x714], R7 ;  /* 0x0007140701007387 */ /* 0x0005e20000100800 */
[----:B0-----:R-:W-:Y:S01]  /*11c80*/  IADD3 R6, P6, R4, R0, RZ ;  /* 0x0000000004067210 */ /* 0x001fe20007fde0ff */
[----:B------:R-:W-:Y:S01]  /*11c90*/  IMAD R4, R2, 0xb8, RZ ;  /* 0x000000b802047824 */ /* 0x000fe200078e02ff */
[----:B-1----:R-:W-:-:S03]  /*11ca0*/  LEA.HI.X.SX32 R8, R19, R3, 0x1, P0 ;  /* 0x0000000313087211 */ /* 0x002fc600000f0eff */
[----:B------:R0:W-:Y:S01]  /*11cb0*/  STL [R1+0x520], R6 ;  /* 0x0005200601007387 */ /* 0x0001e20000100800 */
[----:B--2---:R-:W-:-:S03]  /*11cc0*/  IADD3 R7, P0, R20, R0, RZ ;  /* 0x0000000014077210 */ /* 0x004fc60007f1e0ff */
[----:B------:R-:W-:Y:S01]  /*11cd0*/  STL [R1+0x60c], R8 ;  /* 0x00060c0801007387 */ /* 0x000fe20000100800 */
[----:B------:R-:W-:-:S03]  /*11ce0*/  IMAD R21, R2, 0x7c, RZ ;  /* 0x0000007c02157824 */ /* 0x000fc600078e02ff */
[----:B------:R1:W-:Y:S01]  /*11cf0*/  STL [R1+0x738], R7 ;  /* 0x0007380701007387 */ /* 0x0003e20000100800 */
[-C--:B0-----:R-:W-:Y:S02]  /*11d00*/  LEA.HI.X.SX32 R6, R5, R3.reuse, 0x1, P5 ;  /* 0x0000000305067211 */ /* 0x081fe400028f0eff */
[-C--:B------:R-:W-:Y:S01]  /*11d10*/  IADD3 R4, P5, R4, R0.reuse, RZ ;  /* 0x0000000004047210 */ /* 0x080fe20007fbe0ff */
[C---:B------:R-:W-:Y:S02]  /*11d20*/  IMAD R5, R2.reuse, 0x21, RZ ;  /* 0x0000002102057824 */ /* 0x040fe400078e02ff */
[----:B------:R-:W-:Y:S01]  /*11d30*/  IMAD R22, R2, 0x3e, RZ ;  /* 0x0000003e02167824 */ /* 0x000fe200078e02ff */
[----:B-1----:R-:W-:Y:S01]  /*11d40*/  LEA.HI.X.SX32 R7, R20, R3, 0x1, P3 ;  /* 0x0000000314077211 */ /* 0x002fe200018f0eff */
[----:B------:R0:W-:Y:S04]  /*11d50*/  STL [R1+0x724], R6 ;  /* 0x0007240601007387 */ /* 0x0001e80000100800 */
[----:B------:R1:W-:Y:S04]  /*11d60*/  STL [R1+0x560], R4 ;  /* 0x0005600401007387 */ /* 0x0003e80000100800 */
[----:B------:R2:W-:Y:S01]  /*11d70*/  STL [R1+0x62c], R7 ;  /* 0x00062c0701007387 */ /* 0x0005e20000100800 */
[----:B0-----:R-:W-:Y:S01]  /*11d80*/  IADD3 R6, P3, R21, R0, RZ ;  /* 0x0000000015067210 */ /* 0x001fe20007f7e0ff */
[----:B-1----:R-:W-:-:S04]  /*11d90*/  IMAD R4, R2, 0xa8, RZ ;  /* 0x000000a802047824 */ /* 0x002fc800078e02ff */
[----:B------:R0:W-:Y:S01]  /*11da0*/  STL [R1+0x650], R6 ;  /* 0x0006500601007387 */ /* 0x0001e20000100800 */
[-C--:B--2---:R-:W-:Y:S02]  /*11db0*/  LEA.HI.X.SX32 R7, R5, R3.reuse, 0x1, P0 ;  /* 0x0000000305077211 */ /* 0x084fe400000f0eff */
[-C--:B------:R-:W-:Y:S01]  /*11dc0*/  IADD3 R5, P0, R22, R0.reuse, RZ ;  /* 0x0000000016057210 */ /* 0x080fe20007f1e0ff */
[----:B------:R-:W-:Y:S02]  /*11dd0*/  IMAD R23, R2, 0x74, RZ ;  /* 0x0000007402177824 */ /* 0x000fe400078e02ff */
[----:B------:R1:W-:Y:S01]  /*11de0*/  STL [R1+0x734], R7 ;  /* 0x0007340701007387 */ /* 0x0003e20000100800 */
[-C--:B0-----:R-:W-:Y:S02]  /*11df0*/  LEA.HI.X.SX32 R6, R21, R3.reuse, 0x1, P1 ;  /* 0x0000000315067211 */ /* 0x081fe400008f0eff */
[----:B------:R-:W-:Y:S01]  /*11e00*/  IADD3 R4, P1, R4, R0, RZ ;  /* 0x0000000004047210 */ /* 0x000fe20007f3e0ff */
[----:B------:R0:W-:Y:S01]  /*11e10*/  STL [R1+0x748], R5 ;  /* 0x0007480501007387 */ /* 0x0001e20000100800 */
[----:B------:R-:W-:Y:S01]  /*11e20*/  IMAD R24, R2, 0x3a, RZ ;  /* 0x0000003a02187824 */ /* 0x000fe200078e02ff */
[----:B-1----:R-:W-:-:S02]  /*11e30*/  LEA.HI.X.SX32 R7, R22, R3, 0x1, P3 ;  /* 0x0000000316077211 */ /* 0x002fc400018f0eff */
[----:B------:R1:W-:Y:S01]  /*11e40*/  STL [R1+0x45c], R6 ;  /* 0x00045c0601007387 */ /* 0x0003e20000100800 */
[----:B0-----:R-:W-:-:S03]  /*11e50*/  IMAD R5, R2, 0x1f, RZ ;  /* 0x0000001f02057824 */ /* 0x001fc600078e02ff */
[----:B------:R0:W-:Y:S04]  /*11e60*/  STL [R1+0x5a0], R4 ;  /* 0x0005a00401007387 */ /* 0x0001e80000100800 */
[----:B------:R2:W-:Y:S01]  /*11e70*/  STL [R1+0x64c], R7 ;  /* 0x00064c0701007387 */ /* 0x0005e20000100800 */
[----:B-1----:R-:W-:Y:S01]  /*11e80*/  IADD3 R6, P3, R23, R0, RZ ;  /* 0x0000000017067210 */ /* 0x002fe20007f7e0ff */
[----:B0-----:R-:W-:-:S04]  /*11e90*/  IMAD R4, R2, 0x98, RZ ;  /* 0x0000009802047824 */ /* 0x001fc800078e02ff */
        /* <DEDUP_REMOVED lines=14> */
[-C--:B-1----:R-:W-:Y:S01]  /*11f80*/  IADD3 R6, P3, R25, R0.reuse, RZ ;  /* 0x0000000019067210 */ /* 0x082fe20007f7e0ff */
[C---:B------:R-:W-:Y:S02]  /*11f90*/  IMAD R27, R2.reuse, 0x64, RZ ;  /* 0x00000064021b7824 */ /* 0x040fe400078e02ff */
[----:B0-----:R-:W-:Y:S01]  /*11fa0*/  IMAD R4, R2, 0x88, RZ ;  /* 0x0000008802047824 */ /* 0x001fe200078e02ff */
[----:B--2---:R-:W-:Y:S02]  /*11fb0*/  LEA.HI.X.SX32 R7, R5, R3, 0x1, P0 ;  /* 0x0000000305077211 */ /* 0x004fe400000f0eff */
[----:B------:R-:W-:Y:S01]  /*11fc0*/  IADD3 R5, P0, R26, R0, RZ ;  /* 0x000000001a057210 */ /* 0x000fe20007f1e0ff */
[----:B------:R0:W-:Y:S04]  /*11fd0*/  STL [R1+0x690], R6 ;  /* 0x0006900601007387 */ /* 0x0001e80000100800 */
[----:B------:R1:W-:Y:S01]  /*11fe0*/  STL [R1+0x754], R7 ;  /* 0x0007540701007387 */ /* 0x0003e20000100800 */
[----:B------:R-:W-:-:S03]  /*11ff0*/  IMAD R28, R2, 0x32, RZ ;  /* 0x00000032021c7824 */ /* 0x000fc600078e02ff */
[----:B------:R2:W-:Y:S01]  /*12000*/  STL [R1+0x768], R5 ;  /* 0x0007680501007387 */ /* 0x0005e20000100800 */
[-C--:B0-----:R-:W-:Y:S02]  /*12010*/  LEA.HI.X.SX32 R6, R25, R3.reuse, 0x1, P4 ;  /* 0x0000000319067211 */ /* 0x081fe400020f0eff */
[----:B------:R-:W-:Y:S02]  /*12020*/  IADD3 R4, P4, R4, R0, RZ ;  /* 0x0000000004047210 */ /* 0x000fe40007f9e0ff */
[----:B-1----:R-:W-:Y:S01]  /*12030*/  LEA.HI.X.SX32 R7, R26, R3, 0x1, P3 ;  /* 0x000000031a077211 */ /* 0x002fe200018f0eff */
[----:B------:R0:W-:Y:S01]  /*12040*/  STL [R1+0x4dc], R6 ;  /* 0x0004dc0601007387 */ /* 0x0001e20000100800 */
[----:B--2---:R-:W-:-:S03]  /*12050*/  IMAD R5, R2, 0x1b, RZ ;  /* 0x0000001b02057824 */ /* 0x004fc600078e02ff */
[----:B------:R1:W-:Y:S02]  /*12060*/  STL [R1+0x620], R4 ;  /* 0x0006200401007387 */ /* 0x0003e40000100800 */
[----:B------:R-:W-:Y:S02]  /*12070*/  LEA.HI.X.SX32 R5, R5, R3, 0x1, P0 ;  /* 0x0000000305057211 */ /* 0x000fe400000f0eff */
[----:B0-----:R-:W-:Y:S01]  /*12080*/  IADD3 R6, P3, R27, R0, RZ ;  /* 0x000000001b067210 */ /* 0x001fe20007f7e0ff */
[----:B------:R0:W-:Y:S01]  /*12090*/  STL [R1+0x68c], R7 ;  /* 0x00068c0701007387 */ /* 0x0001e20000100800 */
[----:B-1----:R-:W-:-:S03]  /*120a0*/  IMAD R4, R2, 0xf0, RZ ;  /* 0x000000f002047824 */ /* 0x002fc600078e02ff */
[----:B------:R1:W-:Y:S01]  /*120b0*/  STL [R1+0x6b0], R6 ;  /* 0x0006b00601007387 */ /* 0x0003e20000100800 */
[----:B------:R-:W-:Y:S01]  /*120c0*/  IMAD R29, R2, 0x5c, RZ ;  /* 0x0000005c021d7824 */ /* 0x000fe200078e02ff */
[CC--:B0-----:R-:W-:Y:S02]  /*120d0*/  IADD3 R7, P0, R28.reuse, R0.reuse, RZ ;  /* 0x000000001c077210 */ /* 0x0c1fe40007f1e0ff */
[----:B------:R0:W-:Y:S01]  /*120e0*/  STL [R1+0x764], R5 ;  /* 0x0007640501007387 */ /* 0x0001e20000100800 */
[-C--:B------:R-:W-:Y:S02]  /*120f0*/  LEA.HI.X.SX32 R8, R28, R3.reuse, 0x1, P3 ;  /* 0x000000031c087211 */ /* 0x080fe400018f0eff */
[----:B-1----:R-:W-:Y:S01]  /*12100*/  LEA.HI.X.SX32 R6, R27, R3, 0x1, P6 ;  /* 0x000000031b067211 */ /* 0x002fe200030f0eff */
[----:B------:R1:W-:Y:S01]  /*12110*/  STL [R1+0x778], R7 ;  /* 0x0007780701007387 */ /* 0x0003e20000100800 */
[----:B0-----:R-:W-:Y:S01]  /*12120*/  IADD3 R5, P6, R4, R0, RZ ;  /* 0x0000000004057210 */ /* 0x001fe20007fde0ff */
[----:B------:R-:W-:-:S02]  /*12130*/  IMAD R4, R2, 0x19, RZ ;  /* 0x0000001902047824 */ /* 0x000fc400078e02ff */
[----:B------:R0:W-:Y:S01]  /*12140*/  STL [R1+0x51c], R6 ;  /* 0x00051c0601007387 */ /* 0x0001e20000100800 */
[----:B-1----:R-:W-:-:S03]  /*12150*/  IMAD R7, R2, 0x2e, RZ ;  /* 0x0000002e02077824 */ /* 0x002fc600078e02ff */
[----:B------:R1:W-:Y:S04]  /*12160*/  STL [R1+0x480], R5 ;  /* 0x0004800501007387 */ /* 0x0003e80000100800 */
[----:B------:R2:W-:Y:S01]  /*12170*/  STL [R1+0x6ac], R8 ;  /* 0x0006ac0801007387 */ /* 0x0005e20000100800 */
[-C--:B0-----:R-:W-:Y:S02]  /*12180*/  IADD3 R6, P3, R29, R0.reuse, RZ ;  /* 0x000000001d067210 */ /* 0x081fe40007f7e0ff */
[-C--:B-1----:R-:W-:Y:S01]  /*12190*/  LEA.HI.X.SX32 R5, R4, R3.reuse, 0x1, P0 ;  /* 0x0000000304057211 */ /* 0x082fe200000f0eff */
[C---:B------:R-:W-:Y:S01]  /*121a0*/  IMAD R4, R2.reuse, 0xd0, RZ ;  /* 0x000000d002047824 */ /* 0x040fe200078e02ff */
[-C--:B--2---:R-:W-:Y:S01]  /*121b0*/  IADD3 R8, P0, R7, R0.reuse, RZ ;  /* 0x0000000007087210 */ /* 0x084fe20007f1e0ff */
[----:B------:R0:W-:Y:S04]  /*121c0*/  STL [R1+0x6d0], R6 ;  /* 0x0006d00601007387 */ /* 0x0001e80000100800 */
[----:B------:R1:W-:Y:S04]  /*121d0*/  STL [R1+0x774], R5 ;  /* 0x0007740501007387 */ /* 0x0003e80000100800 */
[----:B------:R2:W-:Y:S01]  /*121e0*/  STL [R1+0x788], R8 ;  /* 0x0007880801007387 */ /* 0x0005e20000100800 */
[----:B0-----:R-:W-:Y:S01]  /*121f0*/  LEA.HI.X.SX32 R6, R29, R3, 0x1, P5 ;  /* 0x000000031d067211 */ /* 0x001fe200028f0eff */
[----:B-1----:R-:W-:Y:S01]  /*12200*/  IMAD R5, R2, 0x54, RZ ;  /* 0x0000005402057824 */ /* 0x002fe200078e02ff */
[----:B--2---:R-:W-:-:S03]  /*12210*/  IADD3 R8, P5, R4, R0, RZ ;  /* 0x0000000004087210 */ /* 0x004fc60007fbe0ff */
[----:B------:R0:W-:Y:S01]  /*12220*/  STL [R1+0x55c], R6 ;  /* 0x00055c0601007387 */ /* 0x0001e20000100800 */
[-C--:B------:R-:W-:Y:S01]  /*12230*/  LEA.HI.X.SX32 R9, R7, R3.reuse, 0x1, P3 ;  /* 0x0000000307097211 */ /* 0x080fe200018f0eff */
[C---:B------:R-:W-:Y:S02]  /*12240*/  IMAD R4, R2.reuse, 0x17, RZ ;  /* 0x0000001702047824 */ /* 0x040fe400078e02ff */
[----:B------:R1:W-:Y:S01]  /*12250*/  STL [R1+0x500], R8 ;  /* 0x0005000801007387 */ /* 0x0003e20000100800 */
[----:B0-----:R-:W-:Y:S01]  /*12260*/  IMAD R6, R2, 0x2a, RZ ;  /* 0x0000002a02067824 */ /* 0x001fe200078e02ff */
[----:B-1----:R-:W-:Y:S02]  /*12270*/  IADD3 R8, P3, R5, R0, RZ ;  /* 0x0000000005087210 */ /* 0x002fe40007f7e0ff */
[----:B------:R-:W-:Y:S01]  /*12280*/  STL [R1+0x6cc], R9 ;  /* 0x0006cc0901007387 */ /* 0x000fe20000100800 */
[----:B------:R-:W-:Y:S01]  /*12290*/  LEA.HI.X.SX32 R7, R4, R3, 0x1, P0 ;  /* 0x0000000304077211 */ /* 0x000fe200000f0eff */
[----:B------:R-:W-:-:S02]  /*122a0*/  IMAD R4, R2, 0xb0, RZ ;  /* 0x000000b002047824 */ /* 0x000fc400078e02ff */
[----:B------:R0:W-:Y:S04]  /*122b0*/  STL [R1+0x6f0], R8 ;  /* 0x0006f00801007387 */ /* 0x0001e80000100800 */
[----:B------:R1:W-:Y:S01]  /*122c0*/  STL [R1+0x784], R7 ;  /* 0x0007840701007387 */ /* 0x0003e20000100800 */
[----:B0-----:R-:W-:Y:S02]  /*122d0*/  IADD3 R8, P0, R6, R0, RZ ;  /* 0x0000000006087210 */ /* 0x001fe40007f1e0ff */
[----:B-1----:R-:W-:-:S03]  /*122e0*/  LEA.HI.X.SX32 R7, R5, R3, 0x1, P1 ;  /* 0x0000000305077211 */ /* 0x002fc600008f0eff */
[----:B------:R0:W-:Y:S01]  /*122f0*/  STL [R1+0x798], R8 ;  /* 0x0007980801007387 */ /* 0x0001e20000100800 */
[----:B------:R-:W-:Y:S01]  /*12300*/  IMAD R5, R2, 0x4c, RZ ;  /* 0x0000004c02057824 */ /* 0x000fe200078e02ff */
[----:B------:R-:W-:Y:S02]  /*12310*/  LEA.HI.X.SX32 R9, R6, R3, 0x1, P3 ;  /* 0x0000000306097211 */ /* 0x000fe400018f0eff */
[----:B------:R1:W-:Y:S01]  /*12320*/  STL [R1+0x59c], R7 ;  /* 0x00059c0701007387 */ /* 0x0003e20000100800 */
[----:B0-----:R-:W-:Y:S01]  /*12330*/  IADD3 R8, P1, R4, R0, RZ ;  /* 0x0000000004087210 */ /* 0x001fe20007f3e0ff */
[----:B------:R-:W-:-:S04]  /*12340*/  IMAD R4, R2, 0x15, RZ ;  /* 0x0000001502047824 */ /* 0x000fc800078e02ff */
[----:B------:R0:W-:Y:S01]  /*12350*/  STL [R1+0x580], R8 ;  /* 0x0005800801007387 */ /* 0x0001e20000100800 */
[----:B-1----:R-:W-:Y:S01]  /*12360*/  IMAD R7, R2, 0x26, RZ ;  /* 0x0000002602077824 */ /* 0x002fe200078e02ff */
[----:B------:R-:W-:Y:S02]  /*12370*/  LEA.HI.X.SX32 R6, R4, R3, 0x1, P0 ;  /* 0x0000000304067211 */ /* 0x000fe400000f0eff */
[----:B------:R-:W-:Y:S01]  /*12380*/  STL [R1+0x6ec], R9 ;  /* 0x0006ec0901007387 */ /* 0x000fe20000100800 */
[----:B0-----:R-:W-:Y:S01]  /*12390*/  IADD3 R8, P3, R5, R0, RZ ;  /* 0x0000000005087210 */ /* 0x001fe20007f7e0ff */
[----:B------:R-:W-:-:S04]  /*123a0*/  IMAD R4, R2, 0x90, RZ ;  /* 0x0000009002047824 */ /* 0x000fc800078e02ff */
[----:B------:R0:W-:Y:S04]  /*123b0*/  STL [R1+0x710], R8 ;  /* 0x0007100801007387 */ /* 0x0001e80000100800 */
[----:B------:R1:W-:Y:S01]  /*123c0*/  STL [R1+0x794], R6 ;  /* 0x0007940601007387 */ /* 0x0003e20000100800 */
[----:B0-----:R-:W-:Y:S02]  /*123d0*/  IADD3 R8, P0, R7, R0, RZ ;  /* 0x0000000007087210 */ /* 0x001fe40007f1e0ff */
[----:B-1----:R-:W-:-:S03]  /*123e0*/  LEA.HI.X.SX32 R6, R5, R3, 0x1, P2 ;  /* 0x0000000305067211 */ /* 0x002fc600010f0eff */
[----:B------:R0:W-:Y:S01]  /*123f0*/  STL [R1+0x7a8], R8 ;  /* 0x0007a80801007387 */ /* 0x0001e20000100800 */
[----:B------:R-:W-:-:S03]  /*12400*/  IMAD R5, R2, 0x44, RZ ;  /* 0x0000004402057824 */ /* 0x000fc600078e02ff */
[----:B------:R1:W-:Y:S01]  /*12410*/  STL [R1+0x5dc], R6 ;  /* 0x0005dc0601007387 */ /* 0x0003e20000100800 */
[----:B------:R-:W-:Y:S02]  /*12420*/  LEA.HI.X.SX32 R9, R7, R3, 0x1, P3 ;  /* 0x0000000307097211 */ /* 0x000fe400018f0eff */
[----:B0-----:R-:W-:Y:S01]  /*12430*/  IADD3 R8, P2, R4, R0, RZ ;  /* 0x0000000004087210 */ /* 0x001fe20007f5e0ff */
[----:B-1----:R-:W-:-:S04]  /*12440*/  IMAD R6, R2, 0x13, RZ ;  /* 0x0000001302067824 */ /* 0x002fc800078e02ff */
[----:B------:R0:W-:Y:S01]  /*12450*/  STL [R1+0x600], R8 ;  /* 0x0006000801007387 */ /* 0x0001e20000100800 */
[----:B------:R-:W-:Y:S01]  /*12460*/  IMAD R4, R2, 0x22, RZ ;  /* 0x0000002202047824 */ /* 0x000fe200078e02ff */
[----:B------:R-:W-:Y:S01]  /*12470*/  LEA.HI.X.SX32 R7, R6, R3, 0x1, P0 ;  /* 0x0000000306077211 */ /* 0x000fe200000f0eff */
[----:B------:R-:W-:Y:S01]  /*12480*/  IMAD R6, R2, 0xe0, RZ ;  /* 0x000000e002067824 */ /* 0x000fe200078e02ff */
[----:B------:R-:W-:Y:S01]  /*12490*/  STL [R1+0x70c], R9 ;  /* 0x00070c0901007387 */ /* 0x000fe20000100800 */
[----:B0-----:R-:W-:-:S05]  /*124a0*/  IADD3 R8, P3, R5, R0, RZ ;  /* 0x0000000005087210 */ /* 0x001fca0007f7e0ff */
[----:B------:R0:W-:Y:S04]  /*124b0*/  STL [R1+0x730], R8 ;  /* 0x0007300801007387 */ /* 0x0001e80000100800 */
[----:B------:R1:W-:Y:S01]  /*124c0*/  STL [R1+0x7a4], R7 ;  /* 0x0007a40701007387 */ /* 0x0003e20000100800 */
[-C--:B0-----:R-:W-:Y:S02]  /*124d0*/  IADD3 R8, P0, R4, R0.reuse, RZ ;  /* 0x0000000004087210 */ /* 0x081fe40007f1e0ff */
[-C--:B-1----:R-:W-:Y:S01]  /*124e0*/  LEA.HI.X.SX32 R7, R5, R3.reuse, 0x1, P4 ;  /* 0x0000000305077211 */ /* 0x082fe200020f0eff */
[----:B------:R-:W-:Y:S01]  /*124f0*/  IMAD R5, R2, 0x78, RZ ;  /* 0x0000007802057824 */ /* 0x000fe200078e02ff */
[----:B------:R-:W-:Y:S01]  /*12500*/  IADD3 R6, P4, R6, R0, RZ ;  /* 0x0000000006067210 */ /* 0x000fe20007f9e0ff */
[----:B------:R0:W-:Y:S01]  /*12510*/  STL [R1+0x7b8], R8 ;  /* 0x0007b80801007387 */ /* 0x0001e20000100800 */
[----:B------:R-:W-:-:S03]  /*12520*/  LEA.HI.X.SX32 R4, R4, R3, 0x1, P3 ;  /* 0x0000000304047211 */ /* 0x000fc600018f0eff */
[----:B------:R1:W-:Y:S04]  /*12530*/  STL [R1+0x61c], R7 ;  /* 0x00061c0701007387 */ /* 0x0003e80000100800 */
[----:B------:R2:W-:Y:S01]  /*12540*/  STL [R1+0x4c0], R6 ;  /* 0x0004c00601007387 */ /* 0x0005e20000100800 */
[----:B0-----:R-:W-:Y:S01]  /*12550*/  IADD3 R8, P3, R5, R0, RZ ;  /* 0x0000000005087210 */ /* 0x001fe20007f7e0ff */
[C---:B-1----:R-:W-:Y:S02]  /*12560*/  IMAD R7, R2.reuse, 0x11, RZ ;  /* 0x0000001102077824 */ /* 0x042fe400078e02ff */
[----:B------:R0:W-:Y:S01]  /*12570*/  STL [R1+0x72c], R4 ;  /* 0x00072c0401007387 */ /* 0x0001e20000100800 */
[C---:B--2---:R-:W-:Y:S02]  /*12580*/  IMAD R6, R2.reuse, 0x3c, RZ ;  /* 0x0000003c02067824 */ /* 0x044fe400078e02ff */
[-C--:B------:R-:W-:Y:S01]  /*12590*/  LEA.HI.X.SX32 R9, R7, R3.reuse, 0x1, P0 ;  /* 0x0000000307097211 */ /* 0x080fe200000f0eff */
[----:B------:R1:W-:Y:S01]  /*125a0*/  STL [R1+0x660], R8 ;  /* 0x0006600801007387 */ /* 0x0003e20000100800 */
[----:B------:R-:W-:Y:S01]  /*125b0*/  LEA.HI.X.SX32 R7, R5, R3, 0x1, P6 ;  /* 0x0000000305077211 */ /* 0x000fe200030f0eff */
[----:B------:R-:W-:-:S02]  /*125c0*/  IMAD R5, R2, 0xa0, RZ ;  /* 0x000000a002057824 */ /* 0x000fc400078e02ff */
[----:B0-----:R-:W-:Y:S01]  /*125d0*/  IMAD R4, R2, 0x1e, RZ ;  /* 0x0000001e02047824 */ /* 0x001fe200078e02ff */
[----:B------:R-:W-:Y:S01]  /*125e0*/  STL [R1+0x7b4], R9 ;  /* 0x0007b40901007387 */ /* 0x000fe20000100800 */
[----:B-1----:R-:W-:-:S05]  /*125f0*/  IADD3 R8, P0, R6, R0, RZ ;  /* 0x0000000006087210 */ /* 0x002fca0007f1e0ff */
        /* <DEDUP_REMOVED lines=13> */
[----:B--2---:R-:W-:Y:S02]  /*126d0*/  IMAD R5, R2, 0x34, RZ ;  /* 0x0000003402057824 */ /* 0x004fe400078e02ff */
[-C--:B------:R-:W-:Y:S01]  /*126e0*/  LEA.HI.X.SX32 R9, R7, R3.reuse, 0x1, P6 ;  /* 0x0000000307097211 */ /* 0x080fe200030f0eff */
[----:B------:R1:W-:Y:S01]  /*126f0*/  STL [R1+0x6a0], R8 ;  /* 0x0006a00801007387 */ /* 0x0003e20000100800 */
[----:B------:R-:W-:Y:S01]  /*12700*/  LEA.HI.X.SX32 R7, R6, R3, 0x1, P5 ;  /* 0x0000000306077211 */ /* 0x000fe200028f0eff */
[----:B0-----:R-:W-:-:S02]  /*12710*/  IMAD R4, R2, 0x1a, RZ ;  /* 0x0000001a02047824 */ /* 0x001fc400078e02ff */
[----:B------:R-:W-:Y:S01]  /*12720*/  STL [R1+0x7c4], R9 ;  /* 0x0007c40901007387 */ /* 0x000fe20000100800 */
[----:B-1----:R-:W-:Y:S01]  /*12730*/  IADD3 R8, P6, R5, R0, RZ ;  /* 0x0000000005087210 */ /* 0x002fe20007fde0ff */
        /* <DEDUP_REMOVED lines=8> */
[----:B0-----:R-:W-:Y:S01]  /*127c0*/  IADD3 R8, P0, R6, R0, RZ ;  /* 0x0000000006087210 */ /* 0x001fe20007f1e0ff */
[----:B------:R-:W-:Y:S01]  /*127d0*/  IMAD R6, R2, 0xd, RZ ;  /* 0x0000000d02067824 */ /* 0x000fe200078e02ff */
[----:B-1----:R-:W-:-:S03]  /*127e0*/  LEA.HI.X.SX32 R7, R4, R3, 0x1, P6 ;  /* 0x0000000304077211 */ /* 0x002fc600030f0eff */
[----:B------:R0:W-:Y:S01]  /*127f0*/  STL [R1+0x540], R8 ;  /* 0x0005400801007387 */ /* 0x0001e20000100800 */
[----:B------:R-:W-:Y:S01]  /*12800*/  IMAD R4, R2, 0x2c, RZ ;  /* 0x0000002c02047824 */ /* 0x000fe200078e02ff */
[-C--:B------:R-:W-:Y:S02]  /*12810*/  LEA.HI.X.SX32 R6, R6, R3.reuse, 0x1, P5 ;  /* 0x0000000306067211 */ /* 0x080fe400028f0eff */
[----:B------:R1:W-:Y:S01]  /*12820*/  STL [R1+0x76c], R7 ;  /* 0x00076c0701007387 */ /* 0x0003e20000100800 */
[C---:B0-----:R-:W-:Y:S02]  /*12830*/  IADD3 R8, P6, R5.reuse, R0, RZ ;  /* 0x0000000005087210 */ /* 0x041fe40007fde0ff */
[----:B------:R-:W-:-:S03]  /*12840*/  LEA.HI.X.SX32 R5, R5, R3, 0x1, P1 ;  /* 0x0000000305057211 */ /* 0x000fc600008f0eff */
[----:B------:R0:W-:Y:S01]  /*12850*/  STL [R1+0x6e0], R8 ;  /* 0x0006e00801007387 */ /* 0x0001e20000100800 */
[----:B-1----:R-:W-:-:S03]  /*12860*/  IMAD R7, R2, 0x16, RZ ;  /* 0x0000001602077824 */ /* 0x002fc600078e02ff */
[----:B------:R1:W-:Y:S01]  /*12870*/  STL [R1+0x7d4], R6 ;  /* 0x0007d40601007387 */ /* 0x0003e20000100800 */
[----:B0-----:R-:W-:Y:S01]  /*12880*/  IADD3 R8, P5, R4, R0, RZ ;  /* 0x0000000004087210 */ /* 0x001fe20007fbe0ff */
[----:B-1----:R-:W-:-:S04]  /*12890*/  IMAD R6, R2, 0x48, RZ ;  /* 0x0000004802067824 */ /* 0x002fc800078e02ff */
[----:B------:R0:W-:Y:S04]  /*128a0*/  STL [R1+0x790], R8 ;  /* 0x0007900801007387 */ /* 0x0001e80000100800 */
[----:B------:R1:W-:Y:S01]  /*128b0*/  STL [R1+0x57c], R5 ;  /* 0x00057c0501007387 */ /* 0x0003e20000100800 */
[CC--:B0-----:R-:W-:Y:S02]  /*128c0*/  IADD3 R8, P1, R7.reuse, R0.reuse, RZ ;  /* 0x0000000007087210 */ /* 0x0c1fe40007f3e0ff */
[-C--:B-1----:R-:W-:Y:S01]  /*128d0*/  LEA.HI.X.SX32 R5, R4, R3.reuse, 0x1, P6 ;  /* 0x0000000304057211 */ /* 0x082fe200030f0eff */
[----:B------:R-:W-:Y:S01]  /*128e0*/  IMAD R4, R2, 0x24, RZ ;  /* 0x0000002402047824 */ /* 0x000fe200078e02ff */
[----:B------:R-:W-:Y:S01]  /*128f0*/  IADD3 R9, P6, R6, R0, RZ ;  /* 0x0000000006097210 */ /* 0x000fe20007fde0ff */
[----:B------:R0:W-:Y:S04]  /*12900*/  STL [R1+0x7e8], R8 ;  /* 0x0007e80801007387 */ /* 0x0001e80000100800 */
[----:B------:R1:W-:Y:S04]  /*12910*/  STL [R1+0x6dc], R5 ;  /* 0x0006dc0501007387 */ /* 0x0003e80000100800 */
[----:B------:R2:W-:Y:S01]  /*12920*/  STL [R1+0x720], R9 ;  /* 0x0007200901007387 */ /* 0x0005e20000100800 */
[----:B0-----:R-:W-:Y:S01]  /*12930*/  LEA.HI.X.SX32 R8, R7, R3, 0x1, P5 ;  /* 0x0000000307087211 */ /* 0x001fe200028f0eff */
[----:B------:R-:W-:-:S02]  /*12940*/  IMAD R7, R2, 0x12, RZ ;  /* 0x0000001202077824 */ /* 0x000fc400078e02ff */
[----:B-1----:R-:W-:Y:S01]  /*12950*/  IMAD R5, R2, 0xb, RZ ;  /* 0x0000000b02057824 */ /* 0x002fe200078e02ff */
[-C--:B--2---:R-:W-:Y:S01]  /*12960*/  IADD3 R9, P5, R4, R0.reuse, RZ ;  /* 0x0000000004097210 */ /* 0x084fe20007fbe0ff */
[----:B------:R0:W-:Y:S04]  /*12970*/  STL [R1+0x78c], R8 ;  /* 0x00078c0801007387 */ /* 0x0001e80000100800 */
[----:B------:R1:W-:Y:S01]  /*12980*/  STL [R1+0x7b0], R9 ;  /* 0x0007b00901007387 */ /* 0x0003e20000100800 */
[----:B0-----:R-:W-:Y:S01]  /*12990*/  LEA.HI.X.SX32 R8, R5, R3, 0x1, P1 ;  /* 0x0000000305087211 */ /* 0x001fe200008f0eff */
[----:B------:R-:W-:Y:S01]  /*129a0*/  IMAD R5, R2, 0x70, RZ ;  /* 0x0000007002057824 */ /* 0x000fe200078e02ff */
[----:B-1----:R-:W-:-:S03]  /*129b0*/  IADD3 R9, P1, R7, R0, RZ ;  /* 0x0000000007097210 */ /* 0x002fc60007f3e0ff */
[----:B------:R0:W-:Y:S01]  /*129c0*/  STL [R1+0x7e4], R8 ;  /* 0x0007e40801007387 */ /* 0x0001e20000100800 */
[----:B------:R-:W-:-:S03]  /*129d0*/  LEA.HI.X.SX32 R6, R6, R3, 0x1, P2 ;  /* 0x0000000306067211 */ /* 0x000fc600010f0eff */
[----:B------:R1:W-:Y:S01]  /*129e0*/  STL [R1+0x7f8], R9 ;  /* 0x0007f80901007387 */ /* 0x0003e20000100800 */
[-C--:B------:R-:W-:Y:S01]  /*129f0*/  LEA.HI.X.SX32 R4, R4, R3.reuse, 0x1, P6 ;  /* 0x0000000304047211 */ /* 0x080fe200030f0eff */
[----:B0-----:R-:W-:Y:S01]  /*12a00*/  IMAD R8, R2, 0x38, RZ ;  /* 0x0000003802087824 */ /* 0x001fe200078e02ff */
[-C--:B-1----:R-:W-:Y:S01]  /*12a10*/  IADD3 R9, P2, R5, R0.reuse, RZ ;  /* 0x0000000005097210 */ /* 0x082fe20007f5e0ff */
[----:B------:R0:W-:Y:S03]  /*12a20*/  STL [R1+0x5fc], R6 ;  /* 0x0005fc0601007387 */ /* 0x0001e60000100800 */
[----:B------:R-:W-:Y:S01]  /*12a30*/  IADD3 R10, P6, R8, R0, RZ ;  /* 0x00000000080a7210 */ /* 0x000fe20007fde0ff */
[----:B------:R1:W-:Y:S04]  /*12a40*/  STL [R1+0x680], R9 ;  /* 0x0006800901007387 */ /* 0x0003e80000100800 */
[----:B------:R2:W-:Y:S01]  /*12a50*/  STL [R1+0x71c], R4 ;  /* 0x00071c0401007387 */ /* 0x0005e20000100800 */
[----:B0-----:R-:W-:Y:S01]  /*12a60*/  IMAD R6, R2, 0x1c, RZ ;  /* 0x0000001c02067824 */ /* 0x001fe200078e02ff */
[----:B-1----:R-:W-:-:S02]  /*12a70*/  LEA.HI.X.SX32 R9, R7, R3, 0x1, P5 ;  /* 0x0000000307097211 */ /* 0x002fc400028f0eff */
[----:B------:R0:W-:Y:S01]  /*12a80*/  STL [R1+0x760], R10 ;  /* 0x0007600a01007387 */ /* 0x0001e20000100800 */
[----:B--2---:R-:W-:-:S03]  /*12a90*/  IMAD R4, R2, 0x9, RZ ;  /* 0x0000000902047824 */ /* 0x004fc600078e02ff */
[----:B------:R1:W-:Y:S01]  /*12aa0*/  STL [R1+0x7ac], R9 ;  /* 0x0007ac0901007387 */ /* 0x0003e20000100800 */
[----:B------:R-:W-:Y:S01]  /*12ab0*/  IMAD R7, R2, 0xe, RZ ;  /* 0x0000000e02077824 */ /* 0x000fe200078e02ff */
[----:B0-----:R-:W-:Y:S02]  /*12ac0*/  IADD3 R10, P5, R6, R0, RZ ;  /* 0x00000000060a7210 */ /* 0x001fe40007fbe0ff */
[----:B-1----:R-:W-:-:S03]  /*12ad0*/  LEA.HI.X.SX32 R9, R4, R3, 0x1, P1 ;  /* 0x0000000304097211 */ /* 0x002fc600008f0eff */
[----:B------:R0:W-:Y:S01]  /*12ae0*/  STL [R1+0x7d0], R10 ;  /* 0x0007d00a01007387 */ /* 0x0001e20000100800 */
[----:B------:R-:W-:-:S03]  /*12af0*/  IMAD R4, R2, 0x50, RZ ;  /* 0x0000005002047824 */ /* 0x000fc600078e02ff */
[----:B------:R1:W-:Y:S01]  /*12b00*/  STL [R1+0x7f4], R9 ;  /* 0x0007f40901007387 */ /* 0x0003e20000100800 */
[-C--:B0-----:R-:W-:Y:S02]  /*12b10*/  IADD3 R10, P1, R7, R0.reuse, RZ ;  /* 0x00000000070a7210 */ /* 0x081fe40007f3e0ff */
[----:B-1----:R-:W-:Y:S01]  /*12b20*/  LEA.HI.X.SX32 R9, R5, R3, 0x1, P4 ;  /* 0x0000000305097211 */ /* 0x002fe200020f0eff */
[----:B------:R-:W-:Y:S02]  /*12b30*/  IMAD R5, R2, 0x28, RZ ;  /* 0x0000002802057824 */ /* 0x000fe400078e02ff */
[----:B------:R0:W-:Y:S01]  /*12b40*/  STL [R1+0x808], R10 ;  /* 0x0008080a01007387 */ /* 0x0001e20000100800 */
[----:B------:R-:W-:-:S03]  /*12b50*/  IADD3 R11, P4, R4, R0, RZ ;  /* 0x00000000040b7210 */ /* 0x000fc60007f9e0ff */
[----:B------:R1:W-:Y:S01]  /*12b60*/  STL [R1+0x4bc], R9 ;  /* 0x0004bc0901007387 */ /* 0x0003e20000100800 */
[-C--:B0-----:R-:W-:Y:S02]  /*12b70*/  LEA.HI.X.SX32 R10, R8, R3.reuse, 0x1, P2 ;  /* 0x00000003080a7211 */ /* 0x081fe400010f0eff */
[----:B------:R-:W-:Y:S01]  /*12b80*/  IADD3 R8, P2, R5, R0, RZ ;  /* 0x0000000005087210 */ /* 0x000fe20007f5e0ff */
[----:B-1----:R-:W-:Y:S01]  /*12b90*/  IMAD R9, R2, 0x14, RZ ;  /* 0x0000001402097824 */ /* 0x002fe200078e02ff */
[----:B------:R-:W-:Y:S01]  /*12ba0*/  STL [R1+0x700], R11 ;  /* 0x0007000b01007387 */ /* 0x000fe20000100800 */
[----:B------:R-:W-:-:S03]  /*12bb0*/  LEA.HI.X.SX32 R6, R6, R3, 0x1, P6 ;  /* 0x0000000306067211 */ /* 0x000fc600030f0eff */
[----:B------:R0:W-:Y:S04]  /*12bc0*/  STL [R1+0x67c], R10 ;  /* 0x00067c0a01007387 */ /* 0x0001e80000100800 */
[----:B------:R1:W-:Y:S01]  /*12bd0*/  STL [R1+0x7a0], R8 ;  /* 0x0007a00801007387 */ /* 0x0003e20000100800 */
[----:B------:R-:W-:Y:S01]  /*12be0*/  LEA.HI.X.SX32 R7, R7, R3, 0x1, P5 ;  /* 0x0000000307077211 */ /* 0x000fe200028f0eff */
[----:B0-----:R-:W-:Y:S01]  /*12bf0*/  IMAD R10, R2, 0xa, RZ ;  /* 0x0000000a020a7824 */ /* 0x001fe200078e02ff */
[-C--:B-1----:R-:W-:Y:S01]  /*12c00*/  IADD3 R8, P6, R9, R0.reuse, RZ ;  /* 0x0000000009087210 */ /* 0x082fe20007fde0ff */
[----:B------:R0:W-:Y:S03]  /*12c10*/  STL [R1+0x75c], R6 ;  /* 0x00075c0601007387 */ /* 0x0001e60000100800 */
[----:B------:R-:W-:Y:S01]  /*12c20*/  IADD3 R11, P5, R10, R0, RZ ;  /* 0x000000000a0b7210 */ /* 0x000fe20007fbe0ff */
[----:B------:R1:W-:Y:S01]  /*12c30*/  STL [R1+0x7f0], R8 ;  /* 0x0007f00801007387 */ /* 0x0003e20000100800 */
[----:B0-----:R-:W-:-:S03]  /*12c40*/  IMAD R6, R2, 0x7, RZ ;  /* 0x0000000702067824 */ /* 0x001fc600078e02ff */
[----:B------:R0:W-:Y:S01]  /*12c50*/  STL [R1+0x7cc], R7 ;  /* 0x0007cc0701007387 */ /* 0x0001e20000100800 */
[----:B-1----:R-:W-:Y:S01]  /*12c60*/  IMAD R8, R2, 0x60, RZ ;  /* 0x0000006002087824 */ /* 0x002fe200078e02ff */
[----:B------:R-:W-:Y:S02]  /*12c70*/  LEA.HI.X.SX32 R6, R6, R3, 0x1, P1 ;  /* 0x0000000306067211 */ /* 0x000fe400008f0eff */
[----:B------:R1:W-:Y:S01]  /*12c80*/  STL [R1+0x818], R11 ;  /* 0x0008180b01007387 */ /* 0x0003e20000100800 */
[----:B0-----:R-:W-:-:S03]  /*12c90*/  IMAD R7, R2, 0x30, RZ ;  /* 0x0000003002077824 */ /* 0x001fc600078e02ff */
[----:B------:R0:W-:Y:S01]  /*12ca0*/  STL [R1+0x804], R6 ;  /* 0x0008040601007387 */ /* 0x0001e20000100800 */
[----:B-1----:R-:W-:-:S05]  /*12cb0*/  IADD3 R11, P1, R8, R0, RZ ;  /* 0x00000000080b7210 */ /* 0x002fca0007f3e0ff */
[----:B------:R1:W-:Y:S01]  /*12cc0*/  STL [R1+0x6c0], R11 ;  /* 0x0006c00b01007387 */ /* 0x0003e20000100800 */
[-C--:B0-----:R-:W-:Y:S01]  /*12cd0*/  LEA.HI.X.SX32 R6, R4, R3.reuse, 0x1, P3 ;  /* 0x0000000304067211 */ /* 0x081fe200018f0eff */
[----:B------:R-:W-:Y:S01]  /*12ce0*/  IMAD R4, R2, 0x18, RZ ;  /* 0x0000001802047824 */ /* 0x000fe200078e02ff */
[----:B------:R-:W-:-:S03]  /*12cf0*/  LEA.HI.X.SX32 R5, R5, R3, 0x1, P4 ;  /* 0x0000000305057211 */ /* 0x000fc600020f0eff */
[----:B------:R0:W-:Y:S01]  /*12d00*/  STL [R1+0x5bc], R6 ;  /* 0x0005bc0601007387 */ /* 0x0001e20000100800 */
[-C--:B-1----:R-:W-:Y:S02]  /*12d10*/  IADD3 R11, P3, R7, R0.reuse, RZ ;  /* 0x00000000070b7210 */ /* 0x082fe40007f7e0ff */
[----:B------:R-:W-:-:S03]  /*12d20*/  IADD3 R12, P4, R4, R0, RZ ;  /* 0x00000000040c7210 */ /* 0x000fc60007f9e0ff */
[----:B------:R1:W-:Y:S01]  /*12d30*/  STL [R1+0x780], R11 ;  /* 0x0007800b01007387 */ /* 0x0003e20000100800 */
[----:B0-----:R-:W-:-:S03]  /*12d40*/  IMAD R6, R2, 0xc, RZ ;  /* 0x0000000c02067824 */ /* 0x001fc600078e02ff */
[----:B------:R0:W-:Y:S01]  /*12d50*/  STL [R1+0x6fc], R5 ;  /* 0x0006fc0501007387 */ /* 0x0001e20000100800 */
[----:B-1----:R-:W-:-:S03]  /*12d60*/  LEA.HI.X.SX32 R11, R9, R3, 0x1, P2 ;  /* 0x00000003090b7211 */ /* 0x002fc600010f0eff */
[----:B------:R-:W-:Y:S01]  /*12d70*/  STL [R1+0x7e0], R12 ;  /* 0x0007e00c01007387 */ /* 0x000fe20000100800 */
[----:B------:R-:W-:Y:S01]  /*12d80*/  IADD3 R13, P2, R6, R0, RZ ;  /* 0x00000000060d7210 */ /* 0x000fe20007f5e0ff */
[C---:B------:R-:W-:Y:S02]  /*12d90*/  IMAD R9, R2.reuse, 0x5, RZ ;  /* 0x0000000502097824 */ /* 0x040fe400078e02ff */
[----:B0-----:R-:W-:Y:S01]  /*12da0*/  IMAD R5, R2, 0x6, RZ ;  /* 0x0000000602057824 */ /* 0x001fe200078e02ff */
[----:B------:R0:W-:Y:S04]  /*12db0*/  STL [R1+0x79c], R11 ;  /* 0x00079c0b01007387 */ /* 0x0001e80000100800 */
[----:B------:R-:W-:Y:S01]  /*12dc0*/  STL [R1+0x810], R13 ;  /* 0x0008100d01007387 */ /* 0x000fe20000100800 */
[----:B0-----:R-:W-:-:S02]  /*12dd0*/  LEA.HI.X.SX32 R11, R10, R3, 0x1, P6 ;  /* 0x000000030a0b7211 */ /* 0x001fc400030f0eff */
[----:B------:R-:W-:Y:S02]  /*12de0*/  IADD3 R12, P6, R5, R0, RZ ;  /* 0x00000000050c7210 */ /* 0x000fe40007fde0ff */
[-C--:B------:R-:W-:Y:S01]  /*12df0*/  LEA.HI.X.SX32 R10, R9, R3.reuse, 0x1, P5 ;  /* 0x00000003090a7211 */ /* 0x080fe200028f0eff */
[----:B------:R0:W-:Y:S01]  /*12e00*/  STL [R1+0x7ec], R11 ;  /* 0x0007ec0b01007387 */ /* 0x0001e20000100800 */
[----:B------:R-:W-:-:S03]  /*12e10*/  LEA.HI.X.SX32 R9, R8, R3, 0x1, P0 ;  /* 0x0000000308097211 */ /* 0x000fc600000f0eff */
[----:B------:R-:W-:Y:S01]  /*12e20*/  STL [R1+0x828], R12 ;  /* 0x0008280c01007387 */ /* 0x000fe20000100800 */
[----:B0-----:R-:W-:-:S03]  /*12e30*/  LEA R11, P5, R2, R0, 0x7 ;  /* 0x00000000020b7211 */ /* 0x001fc600078a38ff */
[----:B------:R0:W-:Y:S01]  /*12e40*/  STL [R1+0x814], R10 ;  /* 0x0008140a01007387 */ /* 0x0001e20000100800 */
[----:B------:R-:W-:-:S03]  /*12e50*/  LEA.HI.X.SX32 R8, R7, R3, 0x1, P1 ;  /* 0x0000000307087211 */ /* 0x000fc600008f0eff */
[----:B------:R-:W-:Y:S01]  /*12e60*/  STL [R1+0x640], R11 ;  /* 0x0006400b01007387 */ /* 0x000fe20000100800 */
[----:B------:R-:W-:-:S03]  /*12e70*/  LEA.HI.X.SX32 R7, R4, R3, 0x1, P3 ;  /* 0x0000000304077211 */ /* 0x000fc600018f0eff */
[----:B------:R1:W-:Y:S01]  /*12e80*/  STL [R1+0x53c], R9 ;  /* 0x00053c0901007387 */ /* 0x0003e20000100800 */
[----:B0-----:R-:W-:-:S05]  /*12e90*/  LEA R10, P0, R2, R0, 0x6 ;  /* 0x00000000020a7211 */ /* 0x001fca00078030ff */
[----:B------:R-:W-:Y:S01]  /*12ea0*/  STL [R1+0x740], R10 ;  /* 0x0007400a01007387 */ /* 0x000fe20000100800 */
[----:B-1----:R-:W-:-:S03]  /*12eb0*/  LEA R9, P1, R2, R0, 0x5 ;  /* 0x0000000002097211 */ /* 0x002fc600078228ff */
[----:B------:R0:W-:Y:S04]  /*12ec0*/  STL [R1+0x6bc], R8 ;  /* 0x0006bc0801007387 */ /* 0x0001e80000100800 */
[----:B------:R-:W-:Y:S04]  /*12ed0*/  STL [R1+0x7c0], R9 ;  /* 0x0007c00901007387 */ /* 0x000fe80000100800 */
[----:B------:R1:W-:Y:S01]  /*12ee0*/  STL [R1+0x77c], R7 ;  /* 0x00077c0701007387 */ /* 0x0003e20000100800 */
[C---:B0-----:R-:W-:Y:S01]  /*12ef0*/  LEA R8, P3, R2.reuse, R0, 0x4 ;  /* 0x0000000002087211 */ /* 0x041fe200078620ff */
[----:B------:R-:W-:-:S04]  /*12f00*/  IMAD.SHL.U32 R4, R2, 0x2, RZ ;  /* 0x0000000202047824 */ /* 0x000fc800078e00ff */
[----:B------:R0:W-:Y:S01]  /*12f10*/  STL [R1+0x800], R8 ;  /* 0x0008000801007387 */ /* 0x0001e20000100800 */
[----:B-1----:R-:W-:Y:S01]  /*12f20*/  LEA.HI.X.SX32 R7, R6, R3, 0x1, P4 ;  /* 0x0000000306077211 */ /* 0x002fe200020f0eff */
[----:B------:R-:W-:-:S04]  /*12f30*/  IMAD R6, R2, 0x3, RZ ;  /* 0x0000000302067824 */ /* 0x000fc800078e02ff */
[----:B------:R1:W-:Y:S01]  /*12f40*/  STL [R1+0x7dc], R7 ;  /* 0x0007dc0701007387 */ /* 0x0003e20000100800 */
[----:B0-----:R-:W-:-:S05]  /*12f50*/  LEA R8, P4, R2, R0, 0x3 ;  /* 0x0000000002087211 */ /* 0x001fca00078818ff */
[----:B------:R0:W-:Y:S01]  /*12f60*/  STL [R1+0x820], R8 ;  /* 0x0008200801007387 */ /* 0x0001e20000100800 */
[----:B-1----:R-:W-:Y:S01]  /*12f70*/  LEA.HI.X.SX32 R7, R5, R3, 0x1, P2 ;  /* 0x0000000305077211 */ /* 0x002fe200010f0eff */
[----:B------:R-:W-:-:S04]  /*12f80*/  IMAD.SHL.U32 R5, R2, 0x40, RZ ;  /* 0x0000004002057824 */ /* 0x000fc800078e00ff */
[----:B------:R1:W-:Y:S01]  /*12f90*/  STL [R1+0x80c], R7 ;  /* 0x00080c0701007387 */ /* 0x0003e20000100800 */
[----:B0-----:R-:W-:Y:S02]  /*12fa0*/  IADD3 R8, P2, R4, R0, RZ ;  /* 0x0000000004087210 */ /* 0x001fe40007f5e0ff */
[----:B------:R-:W-:-:S03]  /*12fb0*/  LEA.HI.X.SX32 R5, R5, R3, 0x1, P5 ;  /* 0x0000000305057211 */ /* 0x000fc600028f0eff */
[----:B------:R0:W-:Y:S01]  /*12fc0*/  STL [R1+0x838], R8 ;  /* 0x0008380801007387 */ /* 0x0001e20000100800 */
[----:B-1----:R-:W-:Y:S02]  /*12fd0*/  LEA.HI.X.SX32 R7, R6, R3, 0x1, P6 ;  /* 0x0000000306077211 */ /* 0x002fe400030f0eff */
[C---:B------:R-:W-:Y:S02]  /*12fe0*/  LEA R6, P6, R2.reuse, R0, 0x2 ;  /* 0x0000000002067211 */ /* 0x040fe400078c10ff */
[----:B------:R-:W2:Y:S01]  /*12ff0*/  LDL.LU R0, [R1+0xe64] ;  /* 0x000e640001007983 */ /* 0x000ea20000300800 */
[----:B0-----:R-:W-:-:S03]  /*13000*/  IMAD.SHL.U32 R8, R2, 0x20, RZ ;  /* 0x0000002002087824 */ /* 0x001fc600078e00ff */
[----:B------:R0:W-:Y:S04]  /*13010*/  STL [R1+0x824], R7 ;  /* 0x0008240701007387 */ /* 0x0001e80000100800 */
[----:B------:R1:W-:Y:S01]  /*13020*/  STL [R1+0x830], R6 ;  /* 0x0008300601007387 */ /* 0x0003e20000100800 */
[----:B------:R-:W-:-:S03]  /*13030*/  LEA.HI.X.SX32 R9, R8, R3, 0x1, P0 ;  /* 0x0000000308097211 */ /* 0x000fc600000f0eff */
[----:B------:R3:W-:Y:S01]  /*13040*/  STL [R1+0x63c], R5 ;  /* 0x00063c0501007387 */ /* 0x0007e20000100800 */
[C---:B0-----:R-:W-:Y:S02]  /*13050*/  IMAD.SHL.U32 R7, R2.reuse, 0x10, RZ ;  /* 0x0000001002077824 */ /* 0x041fe400078e00ff */
[----:B-1----:R-:W-:-:S03]  /*13060*/  IMAD.SHL.U32 R6, R2, 0x8, RZ ;  /* 0x0000000802067824 */ /* 0x002fc600078e00ff */
[-C--:B------:R-:W-:Y:S01]  /*13070*/  LEA.HI.X.SX32 R8, R7, R3.reuse, 0x1, P1 ;  /* 0x0000000307087211 */ /* 0x080fe200008f0eff */
[----:B---3--:R-:W-:Y:S01]  /*13080*/  IMAD.SHL.U32 R5, R2, 0x4, RZ ;  /* 0x0000000402057824 */ /* 0x008fe200078e00ff */
[-C--:B------:R-:W-:Y:S01]  /*13090*/  LEA.HI.X.SX32 R7, R6, R3.reuse, 0x1, P3 ;  /* 0x0000000306077211 */ /* 0x080fe200018f0eff */
[----:B------:R-:W-:Y:S03]  /*130a0*/  STL [R1+0x73c], R9 ;  /* 0x00073c0901007387 */ /* 0x000fe60000100800 */
[-C--:B------:R-:W-:Y:S02]  /*130b0*/  LEA.HI.X.SX32 R6, R5, R3.reuse, 0x1, P4 ;  /* 0x0000000305067211 */ /* 0x080fe400020f0eff */
[-C--:B------:R-:W-:Y:S01]  /*130c0*/  LEA.HI.X.SX32 R5, R2, R3.reuse, 0x1, P2 ;  /* 0x0000000302057211 */ /* 0x080fe200010f0eff */
[----:B------:R-:W-:Y:S01]  /*130d0*/  STL [R1+0x7bc], R8 ;  /* 0x0007bc0801007387 */ /* 0x000fe20000100800 */
[----:B------:R-:W-:-:S03]  /*130e0*/  LEA.HI.X.SX32 R2, R4, R3, 0x1, P6 ;  /* 0x0000000304027211 */ /* 0x000fc600030f0eff */
[----:B------:R-:W-:Y:S04]  /*130f0*/  STL [R1+0x7fc], R7 ;  /* 0x0007fc0701007387 */ /* 0x000fe80000100800 */
[----:B------:R-:W-:Y:S04]  /*13100*/  STL [R1+0x81c], R6 ;  /* 0x00081c0601007387 */ /* 0x000fe80000100800 */
[----:B------:R-:W-:Y:S04]  /*13110*/  STL [R1+0x834], R5 ;  /* 0x0008340501007387 */ /* 0x000fe80000100800 */
[----:B------:R-:W-:Y:S04]  /*13120*/  STL [R1+0x190], RZ ;  /* 0x000190ff01007387 */ /* 0x000fe80000100800 */
[----:B------:R0:W-:Y:S04]  /*13130*/  STL [R1+0x82c], R2 ;  /* 0x00082c0201007387 */ /* 0x0001e80000100800 */
        /* <DEDUP_REMOVED lines=11> */
[----:B------:R-:W3:Y:S04]  /*131f0*/  LDL R4, [R1+0x384] ;  /* 0x0003840001047983 */ /* 0x000ee80000100800 */
[----:B------:R-:W4:Y:S04]  /*13200*/  S2R R3, SR_TID.X ;  /* 0x0000000000037919 */ /* 0x000f280000002100 */
[----:B------:R1:W-:Y:S04]  /*13210*/  STL [R1+0x250], RZ ;  /* 0x000250ff01007387 */ /* 0x0003e80000100800 */
[----:B------:R1:W-:Y:S04]  /*13220*/  STL [R1+0x254], RZ ;  /* 0x000254ff01007387 */ /* 0x0003e80000100800 */
[----:B------:R1:W-:Y:S04]  /*13230*/  STL [R1+0x258], RZ ;  /* 0x000258ff01007387 */ /* 0x0003e80000100800 */
[----:B------:R1:W-:Y:S04]  /*13240*/  STL [R1+0x25c], RZ ;  /* 0x00025cff01007387 */ /* 0x0003e80000100800 */
[----:B------:R1:W-:Y:S04]  /*13250*/  STL [R1+0x1b0], RZ ;  /* 0x0001b0ff01007387 */ /* 0x0003e80000100800 */
[----:B------:R1:W-:Y:S01]  /*13260*/  STL [R1+0x1b4], RZ ;  /* 0x0001b4ff01007387 */ /* 0x0003e20000100800 */
[----:B----4-:R-:W-:-:S03]  /*13270*/  LOP3.LUT R3, R3, 0x7f, RZ, 0xc0, !PT ;  /* 0x0000007f03037812 */ /* 0x010fc600078ec0ff */
[----:B------:R1:W-:Y:S04]  /*13280*/  STL [R1+0x1b8], RZ ;  /* 0x0001b8ff01007387 */ /* 0x0003e80000100800 */
[----:B------:R1:W-:Y:S04]  /*13290*/  STL [R1+0x1bc], RZ ;  /* 0x0001bcff01007387 */ /* 0x0003e80000100800 */
[----:B------:R1:W-:Y:S01]  /*132a0*/  STL [R1+0x1a0], RZ ;  /* 0x0001a0ff01007387 */ /* 0x0003e20000100800 */
[----:B------:R-:W-:-:S03]  /*132b0*/  IMAD.SHL.U32 R3, R3, 0x2, RZ ;  /* 0x0000000203037824 */ /* 0x000fc600078e00ff */
[----:B------:R1:W-:Y:S04]  /*132c0*/  STL [R1+0x1a4], RZ ;  /* 0x0001a4ff01007387 */ /* 0x0003e80000100800 */
[----:B------:R1:W-:Y:S04]  /*132d0*/  STL [R1+0x1a8], RZ ;  /* 0x0001a8ff01007387 */ /* 0x0003e80000100800 */
[----:B------:R1:W-:Y:S04]  /*132e0*/  STL [R1+0x1ac], RZ ;  /* 0x0001acff01007387 */ /* 0x0003e80000100800 */
[----:B------:R1:W-:Y:S04]  /*132f0*/  STL [R1+0x180], RZ ;  /* 0x000180ff01007387 */ /* 0x0003e80000100800 */
[----:B------:R1:W-:Y:S01]  /*13300*/  STL [R1+0x184], RZ ;  /* 0x000184ff01007387 */ /* 0x0003e20000100800 */
[----:B0-----:R-:W-:-:S03]  /*13310*/  LOP3.LUT R2, R3, 0x10, RZ, 0x3c, !PT ;  /* 0x0000001003027812 */ /* 0x001fc600078e3cff */
[----:B------:R1:W-:Y:S01]  /*13320*/  STL [R1+0x188], RZ ;  /* 0x000188ff01007387 */ /* 0x0003e20000100800 */
[----:B------:R-:W-:-:S03]  /*13330*/  LOP3.LUT R2, R3, 0x40, RZ, 0x3c, !PT ;  /* 0x0000004003027812 */ /* 0x000fc600078e3cff */
[----:B------:R1:W-:Y:S01]  /*13340*/  STL [R1+0x18c], RZ ;  /* 0x00018cff01007387 */ /* 0x0003e20000100800 */
[----:B------:R-:W-:-:S03]  /*13350*/  LOP3.LUT R6, R3, 0x20, RZ, 0x3c, !PT ;  /* 0x0000002003067812 */ /* 0x000fc600078e3cff */
[----:B------:R1:W-:Y:S01]  /*13360*/  STL [R1+0x160], RZ ;  /* 0x000160ff01007387 */ /* 0x0003e20000100800 */
[----:B------:R-:W-:-:S03]  /*13370*/  LOP3.LUT R5, R3, 0x30, RZ, 0x3c, !PT ;  /* 0x0000003003057812 */ /* 0x000fc600078e3cff */
[----:B------:R1:W-:Y:S01]  /*13380*/  STL [R1+0x164], RZ ;  /* 0x000164ff01007387 */ /* 0x0003e20000100800 */
[----:B------:R-:W-:-:S03]  /*13390*/  LOP3.LUT R2, R3, 0x70, RZ, 0x3c, !PT ;  /* 0x0000007003027812 */ /* 0x000fc600078e3cff */
[----:B------:R1:W-:Y:S01]  /*133a0*/  STL [R1+0x168], RZ ;  /* 0x000168ff01007387 */ /* 0x0003e20000100800 */
[C---:B------:R-:W-:Y:S02]  /*133b0*/  LOP3.LUT R6, R3.reuse, 0x50, RZ, 0x3c, !PT ;  /* 0x0000005003067812 */ /* 0x040fe400078e3cff */
[----:B------:R-:W-:Y:S01]  /*133c0*/  LOP3.LUT R5, R3, 0x60, RZ, 0x3c, !PT ;  /* 0x0000006003057812 */ /* 0x000fe200078e3cff */
[----:B------:R1:W-:Y:S04]  /*133d0*/  STL [R1+0x16c], RZ ;  /* 0x00016cff01007387 */ /* 0x0003e80000100800 */
[----:B------:R1:W-:Y:S04]  /*133e0*/  STL [R1+0x150], RZ ;  /* 0x000150ff01007387 */ /* 0x0003e80000100800 */
[----:B------:R1:W-:Y:S04]  /*133f0*/  STL [R1+0x154], RZ ;  /* 0x000154ff01007387 */ /* 0x0003e80000100800 */
[----:B------:R1:W-:Y:S04]  /*13400*/  STL [R1+0x158], RZ ;  /* 0x000158ff01007387 */ /* 0x0003e80000100800 */
[----:B------:R1:W-:Y:S01]  /*13410*/  STL [R1+0x15c], RZ ;  /* 0x00015cff01007387 */ /* 0x0003e20000100800 */
[----:B------:R-:W-:-:S02]  /*13420*/  ULDC UR4, c[0x0][0x18c] ;  /* 0x0000630000047ab9 */ /* 0x000fc40000000800 */
[----:B------:R-:W-:-:S04]  /*13430*/  USHF.L.U32 UR4, UR4, 0x7, URZ ;  /* 0x0000000704047899 */ /* 0x000fc8000800063f */
[----:B------:R-:W-:Y:S02]  /*13440*/  USHF.R.S32.HI UR5, URZ, 0x1f, UR4 ;  /* 0x0000001f3f057899 */ /* 0x000fe40008011404 */
[----:B------:R-:W-:Y:S02]  /*13450*/  USHF.L.U32 UR8, UR4, 0x1, URZ ;  /* 0x0000000104087899 */ /* 0x000fe4000800063f */
[----:B------:R-:W-:Y:S01]  /*13460*/  USHF.L.U64.HI UR5, UR4, 0x1, UR5 ;  /* 0x0000000104057899 */ /* 0x000fe20008010205 */
[----:B--2---:R-:W-:Y:S02]  /*13470*/  LOP3.LUT R3, R0, 0x40, RZ, 0x3c, !PT ;  /* 0x0000004000037812 */ /* 0x004fe400078e3cff */
[----:B------:R1:W5:Y:S01]  /*13480*/  LDL.LU R0, [R1+0xe60] ;  /* 0x000e600001007983 */ /* 0x0003620000300800 */
[----:B---3--:R-:W-:-:S05]  /*13490*/  LOP3.LUT R2, R4, 0x40, RZ, 0x3c, !PT ;  /* 0x0000004004027812 */ /* 0x008fca00078e3cff */
[----:B------:R1:W-:Y:S04]  /*134a0*/  STL [R1+0xc58], R2 ;  /* 0x000c580201007387 */ /* 0x0003e80000100800 */
[----:B------:R1:W-:Y:S02]  /*134b0*/  STL [R1+0x38c], R3 ;  /* 0x00038c0301007387 */ /* 0x0003e40000100800 */
.L_x_3:
[----:B-1---5:R-:W2:Y:S01]  /*134c0*/  LDL R3, [R1+0x394] ;  /* 0x0003940001037983 */ /* 0x022ea20000100800 */
[----:B------:R-:W-:-:S03]  /*134d0*/  IMAD.MOV.U32 R13, RZ, RZ, -0x80 ;  /* 0xffffff80ff0d7424 */ /* 0x000fc600078e00ff */
[----:B0-2---:R0:W-:Y:S04]  /*134e0*/  STL [R1+0x233c], R3 ;  /* 0x00233c0301007387 */ /* 0x0051e80000100800 */
[----:B------:R-:W2:Y:S04]  /*134f0*/  LDL R2, [R1+0x398] ;  /* 0x0003980001027983 */ /* 0x000ea80000100800 */
[----:B0-----:R-:W3:Y:S04]  /*13500*/  LDL R3, [R1+0x43c] ;  /* 0x00043c0001037983 */ /* 0x001ee80000100800 */
[----:B------:R-:W-:Y:S04]  /*13510*/  STL [R1+0x22c0], R29 ;  /* 0x0022c01d01007387 */ /* 0x000fe80000100800 */
        /* <DEDUP_REMOVED lines=11> */
[----:B------:R0:W-:Y:S04]  /*135d0*/  STL [R1+0x2338], R29 ;  /* 0x0023381d01007387 */ /* 0x0001e80000100800 */
        /* <DEDUP_REMOVED lines=76> */
[----:B------:R-:W-:Y:S01]  /*13aa0*/  STL [R1+0x21d0], R16 ;  /* 0x0021d01001007387 */ /* 0x000fe20000100800 */
[----:B---3--:R-:W-:-:S03]  /*13ab0*/  IMAD R13, R3, R13, c[0x0][0x180] ;  /* 0x00006000030d7624 */ /* 0x008fc600078e020d */
[----:B------:R-:W-:Y:S04]  /*13ac0*/  STL [R1+0x21d4], R16 ;  /* 0x0021d41001007387 */ /* 0x000fe80000100800 */
[----:B------:R-:W-:Y:S04]  /*13ad0*/  STL [R1+0x21d8], R16 ;  /* 0x0021d81001007387 */ /* 0x000fe80000100800 */
[----:B------:R-:W-:Y:S04]  /*13ae0*/  STL [R1+0x21c8], R21 ;  /* 0x0021c81501007387 */ /* 0x000fe80000100800 */
[----:B-----5:R-:W-:Y:S04]  /*13af0*/  STL [R1+0xfe0], R0 ;  /* 0x000fe00001007387 */ /* 0x020fe80000100800 */
[----:B------:R-:W2:Y:S01]  /*13b00*/  LDL.LU R3, [R1+0x233c] ;  /* 0x00233c0001037983 */ /* 0x000ea20000300800 */
[----:B------:R-:W-:-:S02]  /*13b10*/  ISETP.GT.AND P0, PT, R13, RZ, PT ;  /* 0x000000ff0d00720c */ /* 0x000fc40003f04270 */
[----:B0-----:R-:W-:-:S11]  /*13b20*/  PRMT R29, RZ, 0x7610, R29 ;  /* 0x00007610ff1d7816 */ /* 0x001fd6000000001d */
[----:B--2---:R-:W2:Y:S01]  /*13b30*/  @P0 LDG.E.U16 R29, [R2.64] ;  /* 0x00000006021d0981 */ /* 0x004ea2000c1e1500 */
[----:B------:R-:W-:-:S03]  /*13b40*/  ISETP.GT.AND P1, PT, R13, 0x1, PT ;  /* 0x000000010d00780c */ /* 0x000fc60003f24270 */
[----:B--2---:R0:W-:Y:S04]  /*13b50*/  STL [R1+0x20], R29 ;  /* 0x0000201d01007387 */ /* 0x0041e80000100800 */
[----:B0-----:R-:W2:Y:S04]  /*13b60*/  LDL.LU R29, [R1+0x2338] ;  /* 0x00233800011d7983 */ /* 0x001ea80000300800 */
[----:B------:R-:W3:Y:S04]  /*13b70*/  LDL R2, [R1+0x834] ;  /* 0x0008340001027983 */ /* 0x000ee80000100800 */
[----:B------:R-:W3:Y:S01]  /*13b80*/  LDL R3, [R1+0x838] ;  /* 0x0008380001037983 */ /* 0x000ee20000100800 */
[----:B------:R-:W-:-:S02]  /*13b90*/  PRMT R26, RZ, 0x7610, R26 ;  /* 0x00007610ff1a7816 */ /* 0x000fc4000000001a */
[----:B---3--:R-:W-:-:S04]  /*13ba0*/  @P1 LOP3.LUT R3, R3, R2, RZ, 0x3c, !PT ;  /* 0x0000000203031212 */ /* 0x008fc800078e3cff */
[----:B------:R-:W-:-:S04]  /*13bb0*/  @P1 LOP3.LUT R2, R3, R2, RZ, 0x3c, !PT ;  /* 0x0000000203021212 */ /* 0x000fc800078e3cff */
[----:B------:R-:W-:-:S05]  /*13bc0*/  @P1 LOP3.LUT R3, R3, R2, RZ, 0x3c, !PT ;  /* 0x0000000203031212 */ /* 0x000fca00078e3cff */
[----:B------:R-:W3:Y:S01]  /*13bd0*/  @P1 LDG.E.U16 R26, [R2.64] ;  /* 0x00000006021a1981 */ /* 0x000ee2000c1e1500 */
[----:B------:R-:W-:-:S03]  /*13be0*/  ISETP.GT.AND P2, PT, R13, 0x2, PT ;  /* 0x000000020d00780c */ /* 0x000fc60003f44270 */
[----:B---3--:R0:W-:Y:S04]  /*13bf0*/  STL [R1+0x30], R26 ;  /* 0x0000301a01007387 */ /* 0x0081e80000100800 */
[----:B0-----:R-:W3:Y:S04]  /*13c00*/  LDL.LU R26, [R1+0x2334] ;  /* 0x00233400011a7983 */ /* 0x001ee80000300800 */
[----:B------:R-:W4:Y:S04]  /*13c10*/  LDL R2, [R1+0x82c] ;  /* 0x00082c0001027983 */ /* 0x000f280000100800 */
[----:B------:R-:W4:Y:S01]  /*13c20*/  LDL R3, [R1+0x830] ;  /* 0x0008300001037983 */ /* 0x000f220000100800 */
[----:B--2---:R-:W-:-:S02]  /*13c30*/  PRMT R29, RZ, 0x7610, R29 ;  /* 0x00007610ff1d7816 */ /* 0x004fc4000000001d */
[----:B----4-:R-:W-:-:S04]  /*13c40*/  @P2 LOP3.LUT R3, R3, R2, RZ, 0x3c, !PT ;  /* 0x0000000203032212 */ /* 0x010fc800078e3cff */
[----:B------:R-:W-:-:S04]  /*13c50*/  @P2 LOP3.LUT R2, R3, R2, RZ, 0x3c, !PT ;  /* 0x0000000203022212 */ /* 0x000fc800078e3cff */
[----:B------:R-:W-:-:S05]  /*13c60*/  @P2 LOP3.LUT R3, R3, R2, RZ, 0x3c, !PT ;  /* 0x0000000203032212 */ /* 0x000fca00078e3cff */
[----:B------:R-:W2:Y:S01]  /*13c70*/  @P2 LDG.E.U16 R29, [R2.64] ;  /* 0x00000006021d2981 */ /* 0x000ea2000c1e1500 */
[----:B------:R-:W-:-:S03]  /*13c80*/  ISETP.GT.AND P3, PT, R13, 0x3, PT ;  /* 0x000000030d00780c */ /* 0x000fc60003f64270 */
[----:B--2---:R0:W-:Y:S04]  /*13c90*/  STL [R1+0x3c4], R29 ;  /* 0x0003c41d01007387 */ /* 0x0041e80000100800 */
[----:B0-----:R-:W2:Y:S04]  /*13ca0*/  LDL.LU R29, [R1+0x2330] ;  /* 0x00233000011d7983 */ /* 0x001ea80000300800 */
[----:B------:R-:W4:Y:S04]  /*13cb0*/  LDL R2, [R1+0x824] ;  /* 0x0008240001027983 */ /* 0x000f280000100800 */
[----:B------:R-:W4:Y:S01]  /*13cc0*/  LDL R3, [R1+0x828] ;  /* 0x0008280001037983 */ /* 0x000f220000100800 */
[----:B------:R-:W-:-:S02]  /*13cd0*/  PRMT R17, RZ, 0x7610, R17 ;  /* 0x00007610ff117816 */ /* 0x000fc40000000011 */
[----:B----4-:R-:W-:-:S04]  /*13ce0*/  @P3 LOP3.LUT R3, R3, R2, RZ, 0x3c, !PT ;  /* 0x0000000203033212 */ /* 0x010fc800078e3cff */
[----:B------:R-:W-:-:S04]  /*13cf0*/  @P3 LOP3.LUT R2, R3, R2, RZ, 0x3c, !PT ;  /* 0x0000000203023212 */ /* 0x000fc800078e3cff */
[----:B------:R-:W-:-:S05]  /*13d00*/  @P3 LOP3.LUT R3, R3, R2, RZ, 0x3c, !PT ;  /* 0x0000000203033212 */ /* 0x000fca00078e3cff */
[----:B------:R-:W4:Y:S01]  /*13d10*/  @P3 LDG.E.U16 R17, [R2.64] ;  /* 0x0000000602113981 */ /* 0x000f22000c1e1500 */
[----:B------:R-:W-:-:S03]  /*13d20*/  ISETP.GT.AND P4, PT, R13, 0x4, PT ;  /* 0x000000040d00780c */ /* 0x000fc60003f84270 */
[----:B----4-:R0:W-:Y:S04]  /*13d30*/  STL [R1+0x404], R17 ;  /* 0x0004041101007387 */ /* 0x0101e80000100800 */
[----:B0-----:R-:W4:Y:S04]  /*13d40*/  LDL.LU R17, [R1+0x232c] ;  /* 0x00232c0001117983 */ /* 0x001f280000300800 */
[----:B------:R-:W2:Y:S04]  /*13d50*/  LDL R2, [R1+0x81c] ;  /* 0x00081c0001027983 */ /* 0x000ea80000100800 */
[----:B------:R-:W2:Y:S01]  /*13d60*/  LDL R3, [R1+0x820] ;  /* 0x0008200001037983 */ /* 0x000ea20000100800 */
[----:B---3--:R-:W-:-:S02]  /*13d70*/  PRMT R26, RZ, 0x7610, R26 ;  /* 0x00007610ff1a7816 */ /* 0x008fc4000000001a */
[----:B--2---:R-:W-:-:S04]  /*13d80*/  @P4 LOP3.LUT R3, R3, R2, RZ, 0x3c, !PT ;  /* 0x0000000203034212 */ /* 0x004fc800078e3cff */
[----:B------:R-:W-:-:S04]  /*13d90*/  @P4 LOP3.LUT R2, R3, R2, RZ, 0x3c, !PT ;  /* 0x0000000203024212 */ /* 0x000fc800078e3cff */
[----:B------:R-:W-:-:S05]  /*13da0*/  @P4 LOP3.LUT R3, R3, R2, RZ, 0x3c, !PT ;  /* 0x0000000203034212 */ /* 0x000fca00078e3cff */
[----:B------:R-:W2:Y:S01]  /*13db0*/  @P4 LDG.E.U16 R26, [R2.64] ;  /* 0x00000006021a4981 */ /* 0x000ea2000c1e1500 */
        /* <DEDUP_REMOVED lines=13> */
[----:B------:R-:W3:Y:S04]  /*13e90*/  LDL R2, [R1+0x80c] ;  /* 0x00080c0001027983 */ /* 0x000ee80000100800 */
[----:B------:R-:W3:Y:S01]  /*13ea0*/  LDL R3, [R1+0x810] ;  /* 0x0008100001037983 */ /* 0x000ee20000100800 */
[----:B--2---:R-:W-:-:S02]  /*13eb0*/  PRMT R26, RZ, 0x7610, R26 ;  /* 0x00007610ff1a7816 */ /* 0x004fc4000000001a */
[----:B---3--:R-:W-:-:S04]  /*13ec0*/  @P1 LOP3.LUT R3, R3, R2, RZ, 0x3c, !PT ;  /* 0x0000000203031212 */ /* 0x008fc800078e3cff */
        /* <DEDUP_REMOVED lines=16> */
[----:B------:R-:W2:Y:S04]  /*13fd0*/  LDL R2, [R1+0x7fc] ;  /* 0x0007fc0001027983 */ /* 0x000ea80000100800 */
[----:B------:R-:W2:Y:S01]  /*13fe0*/  LDL R3, [R1+0x800] ;  /* 0x0008000001037983 */ /* 0x000ea20000100800 */
[----:B----4-:R-:W-:-:S02]  /*13ff0*/  PRMT R17, RZ, 0x7610, R17 ;  /* 0x00007610ff117816 */ /* 0x010fc40000000011 */
[----:B--2---:R-:W-:-:S04]  /*14000*/  @P2 LOP3.LUT R3, R3, R2, RZ, 0x3c, !PT ;  /* 0x0000000203032212 */ /* 0x004fc800078e3cff */
        /* <DEDUP_REMOVED lines=28> */
[----:B----4-:R-:W-:-:S02]  /*141d0*/  PRMT R26, RZ, 0x7610, R26 ;  /* 0x00007610ff1a7816 */ /* 0x010fc4000000001a */
        /* <DEDUP_REMOVED lines=213> */
[----:B------:R0:W2:Y:S04]  /*14f30*/  @P0 LDG.E.U16 R29, [R2.64] ;  /* 0x00000006021d0981 */ /* 0x0000a8000c1e1500 */
[----:B0-----:R-:W4:Y:S04]  /*14f40*/  LDL R2, [R1+0x734] ;  /* 0x0007340001027983 */ /* 0x001f280000100800 */
[----:B------:R-:W4:Y:S01]  /*14f50*/  LDL R3, [R1+0x738] ;  /* 0x0007380001037983 */ /* 0x000f220000100800 */
[----:B------:R-:W-:Y:S02]  /*14f60*/  ISETP.GT.AND P2, PT, R13, 0x21, PT ;  /* 0x000000210d00780c */ /* 0x000fe40003f44270 */
[----:B------:R-:W-:-:S11]  /*14f70*/  PRMT R18, RZ, 0x7610, R18 ;  /* 0x00007610ff127816 */ /* 0x000fd60000000012 */
[----:B----4-:R-:W-:-:S04]  /*14f80*/  @P2 LOP3.LUT R3, R3, R2, RZ, 0x3c, !PT ;  /* 0x0000000203032212 */ /* 0x010fc800078e3cff */
[----:B------:R-:W-:-:S04]  /*14f90*/  @P2 LOP3.LUT R2, R3, R2, RZ, 0x3c, !PT ;  /* 0x0000000203022212 */ /* 0x000fc800078e3cff */
[----:B------:R-:W-:-:S05]  /*14fa0*/  @P2 LOP3.LUT R3, R3, R2, RZ, 0x3c, !PT ;  /* 0x0000000203032212 */ /* 0x000fca00078e3cff */
[----:B------:R-:W4:Y:S04]  /*14fb0*/  @P2 LDG.E.U16 R18, [R2.64] ;  /* 0x0000000602122981 */ /* 0x000f28000c1e1500 */
[----:B--2---:R-:W-:Y:S04]  /*14fc0*/  STL [R1+0x218c], R29 ;  /* 0x00218c1d01007387 */ /* 0x004fe80000100800 */
[----:B------:R-:W-:Y:S04]  /*14fd0*/  STL [R1+0x2190], R29 ;  /* 0x0021901d01007387 */ /* 0x000fe80000100800 */
[----:B------:R-:W-:Y:S04]  /*14fe0*/  STL [R1+0x21c0], R29 ;  /* 0x0021c01d01007387 */ /* 0x000fe80000100800 */
[----:B------:R-:W-:Y:S04]  /*14ff0*/  STL [R1+0x21c4], R29 ;  /* 0x0021c41d01007387 */ /* 0x000fe80000100800 */
[----:B----4-:R0:W-:Y:S04]  /*15000*/  STL [R1+0x1c], R18 ;  /* 0x00001c1201007387 */ /* 0x0101e80000100800 */
[----:B0-----:R-:W2:Y:S04]  /*15010*/  LDL.LU R18, [R1+0x22b8] ;  /* 0x0022b80001127983 */ /* 0x001ea80000300800 */
[----:B------:R-:W4:Y:S04]  /*15020*/  LDL R2, [R1+0x72c] ;  /* 0x00072c0001027983 */ /* 0x000f280000100800 */
[----:B------:R-:W4:Y:S01]  /*15030*/  LDL R3, [R1+0x730] ;  /* 0x0007300001037983 */ /* 0x000f220000100800 */
[----:B------:R-:W-:-:S02]  /*15040*/  ISETP.GT.AND P3, PT, R13, 0x22, PT ;  /* 0x000000220d00780c */ /* 0x000fc40003f64270 */
[----:B------:R-:W-:-:S11]  /*15050*/  PRMT R17, RZ, 0x7610, R17 ;  /* 0x00007610ff117816 */ /* 0x000fd60000000011 */
        /* <DEDUP_REMOVED lines=63> */
[----:B------:R0:W3:Y:S04]  /*15450*/  @P4 LDG.E.U16 R26, [R2.64] ;  /* 0x00000006021a4981 */ /* 0x0000e8000c1e1500 */
[----:B0-----:R-:W2:Y:S04]  /*15460*/  LDL R2, [R1+0x6f4] ;  /* 0x0006f40001027983 */ /* 0x001ea80000100800 */
[----:B------:R-:W2:Y:S01]  /*15470*/  LDL R3, [R1+0x6f8] ;  /* 0x0006f80001037983 */ /* 0x000ea20000100800 */
[----:B------:R-:W-:Y:S02]  /*15480*/  ISETP.GT.AND P1, PT, R13, 0x29, PT ;  /* 0x000000290d00780c */ /* 0x000fe40003f24270 */
[----:B----4-:R-:W-:-:S11]  /*15490*/  PRMT R18, RZ, 0x7610, R18 ;  /* 0x00007610ff127816 */ /* 0x010fd60000000012 */
[----:B--2---:R-:W-:-:S04]  /*154a0*/  @P1 LOP3.LUT R3, R3, R2, RZ, 0x3c, !PT ;  /* 0x0000000203031212 */ /* 0x004fc800078e3cff */
[----:B------:R-:W-:-:S04]  /*154b0*/  @P1 LOP3.LUT R2, R3, R2, RZ, 0x3c, !PT ;  /* 0x0000000203021212 */ /* 0x000fc800078e3cff */
[----:B------:R-:W-:-:S05]  /*154c0*/  @P1 LOP3.LUT R3, R3, R2, RZ, 0x3c, !PT ;  /* 0x0000000203031212 */ /* 0x000fca00078e3cff */
[----:B------:R-:W2:Y:S04]  /*154d0*/  @P1 LDG.E.U16 R18, [R2.64] ;  /* 0x0000000602121981 */ /* 0x000ea8000c1e1500 */
[----:B---3--:R-:W-:Y:S04]  /*154e0*/  STL [R1+0x2194], R26 ;  /* 0x0021941a01007387 */ /* 0x008fe80000100800 */
[----:B------:R-:W-:Y:S01]  /*154f0*/  STL [R1+0x2198], R26 ;  /* 0x0021981a01007387 */ /* 0x000fe20000100800 */
        /* <DEDUP_REMOVED lines=65> */
[----:B---3--:R-:W-:-:S02]  /*15910*/  PRMT R17, RZ, 0x7610, R17 ;  /* 0x00007610ff117816 */ /* 0x008fc40000000011 */
[----:B--2---:R-:W-:-:S04]  /*15920*/  @P2 LOP3.LUT R3, R3, R2, RZ, 0x3c, !PT ;  /* 0x0000000203032212 */ /* 0x004fc800078e3cff */
[----:B------:R-:W-:-:S04]  /*15930*/  @P2 LOP3.LUT R2, R3, R2, RZ, 0x3c, !PT ;  /* 0x0000000203022212 */ /* 0x000fc800078e3cff */
[----:B------:R-:W-:-:S05]  /*15940*/  @P2 LOP3.LUT R3, R3, R2, RZ, 0x3c, !PT ;  /* 0x0000000203032212 */ /* 0x000fca00078e3cff */
[----:B------:R0:W2:Y:S04]  /*15950*/  @P2 LDG.E.U16 R17, [R2.64] ;  /* 0x0000000602112981 */ /* 0x0000a8000c1e1500 */
[----:B0-----:R-:W3:Y:S04]  /*15960*/  LDL R2, [R1+0x6b4] ;  /* 0x0006b40001027983 */ /* 0x001ee80000100800 */
[----:B------:R-:W3:Y:S01]  /*15970*/  LDL R3, [R1+0x6b8] ;  /* 0x0006b80001037983 */ /* 0x000ee20000100800 */
[----:B------:R-:W-:Y:S02]  /*15980*/  ISETP.GT.AND P3, PT, R13, 0x31, PT ;  /* 0x000000310d00780c */ /* 0x000fe40003f64270 */
[----:B----4-:R-:W-:-:S11]  /*15990*/  PRMT R7, RZ, 0x7610, R7 ;  /* 0x00007610ff077816 */ /* 0x010fd60000000007 */
[----:B---3--:R-:W-:-:S04]  /*159a0*/  @P3 LOP3.LUT R3, R3, R2, RZ, 0x3c, !PT ;  /* 0x0000000203033212 */ /* 0x008fc800078e3cff */
[----:B------:R-:W-:-:S04]  /*159b0*/  @P3 LOP3.LUT R2, R3, R2, RZ, 0x3c, !PT ;  /* 0x0000000203023212 */ /* 0x000fc800078e3cff */
[----:B------:R-:W-:-:S05]  /*159c0*/  @P3 LOP3.LUT R3, R3, R2, RZ, 0x3c, !PT ;  /* 0x0000000203033212 */ /* 0x000fca00078e3cff */
[----:B------:R-:W3:Y:S04]  /*159d0*/  @P3 LDG.E.U16 R7, [R2.64] ;  /* 0x0000000602073981 */ /* 0x000ee8000c1e1500 */
[----:B--2---:R-:W-:Y:S04]  /*159e0*/  STL [R1+0x2188], R17 ;  /* 0x0021881101007387 */ /* 0x004fe80000100800 */
[----:B------:R-:W-:Y:S04]  /*159f0*/  STL [R1+0x219c], R17 ;  /* 0x00219c1101007387 */ /* 0x000fe80000100800 */
[----:B------:R-:W-:Y:S04]  /*15a00*/  STL [R1+0x21a0], R17 ;  /* 0x0021a01101007387 */ /* 0x000fe80000100800 */
[----:B---3--:R0:W-:Y:S04]  /*15a10*/  STL [R1+0xc], R7 ;  /* 0x00000c0701007387 */ /* 0x0081e80000100800 */
[----:B0-----:R-:W2:Y:S04]  /*15a20*/  LDL.LU R7, [R1+0x2280] ;  /* 0x0022800001077983 */ /* 0x001ea80000300800 */
[----:B------:R-:W3:Y:S04]  /*15a30*/  LDL R2, [R1+0x6ac] ;  /* 0x0006ac0001027983 */ /* 0x000ee80000100800 */
[----:B------:R-:W3:Y:S01]  /*15a40*/  LDL R3, [R1+0x6b0] ;  /* 0x0006b00001037983 */ /* 0x000ee20000100800 */
[----:B------:R-:W-:-:S02]  /*15a50*/  ISETP.GT.AND P4, PT, R13, 0x32, PT ;  /* 0x000000320d00780c */ /* 0x000fc40003f84270 */
[----:B------:R-:W-:-:S11]  /*15a60*/  PRMT R18, RZ, 0x7610, R18 ;  /* 0x00007610ff127816 */ /* 0x000fd60000000012 */
        /* <DEDUP_REMOVED lines=19> */
[----:B---3--:R-:W-:-:S02]  /*15ba0*/  PRMT R18, RZ, 0x7610, R18 ;  /* 0x00007610ff127816 */ /* 0x008fc40000000012 */
[----:B----4-:R-:W-:-:S04]  /*15bb0*/  @P0 LOP3.LUT R3, R3, R2, RZ, 0x3c, !PT ;  /* 0x0000000203030212 */ /* 0x010fc800078e3cff */
        /* <DEDUP_REMOVED lines=46> */
[----:B------:R-:W-:-:S11]  /*15ea0*/  PRMT R7, RZ, 0x7610, R7 ;  /* 0x00007610ff077816 */ /* 0x000fd60000000007 */
[----:B---3--:R-:W-:-:S04]  /*15eb0*/  @P0 LOP3.LUT R3, R3, R2, RZ, 0x3c, !PT ;  /* 0x0000000203030212 */ /* 0x008fc800078e3cff */
[----:B------:R-:W-:-:S04]  /*15ec0*/  @P0 LOP3.LUT R2, R3, R2, RZ, 0x3c, !PT ;  /* 0x0000000203020212 */ /* 0x000fc800078e3cff */
[----:B------:R-:W-:-:S05]  /*15ed0*/  @P0 LOP3.LUT R3, R3, R2, RZ, 0x3c, !PT ;  /* 0x0000000203030212 */ /* 0x000fca00078e3cff */
[----:B------:R-:W3:Y:S04]  /*15ee0*/  @P0 LDG.E.U16 R7, [R2.64] ;  /* 0x0000000602070981 */ /* 0x000ee8000c1e1500 */
[----:B--2---:R-:W-:Y:S04]  /*15ef0*/  STL [R1+0x21a4], R18 ;  /* 0x0021a41201007387 */ /* 0x004fe80000100800 */
[----:B------:R-:W-:Y:S01]  /*15f00*/  STL [R1+0x21a8], R18 ;  /* 0x0021a81201007387 */ /* 0x000fe20000100800 */
[----:B------:R-:W-:-:S03]  /*15f10*/  ISETP.GT.AND P2, PT, R13, 0x3a, PT ;  /* 0x0000003a0d00780c */ /* 0x000fc60003f44270 */
[----:B---3--:R0:W-:Y:S04]  /*15f20*/  STL [R1], R7 ;  /* 0x0000000701007387 */ /* 0x0081e80000100800 */
        /* <DEDUP_REMOVED lines=27> */
[----:B------:R0:W4:Y:S04]  /*160e0*/  @P4 LDG.E.U16 R7, [R2.64] ;  /* 0x0000000602074981 */ /* 0x000128000c1e1500 */
[----:B0-----:R-:W3:Y:S04]  /*160f0*/  LDL R2, [R1+0x654] ;  /* 0x0006540001027983 */ /* 0x001ee80000100800 */
[----:B------:R-:W3:Y:S01]  /*16100*/  LDL R3, [R1+0x658] ;  /* 0x0006580001037983 */ /* 0x000ee20000100800 */
[----:B------:R-:W-:Y:S02]  /*16110*/  ISETP.GT.AND P1, PT, R13, 0x3d, PT ;  /* 0x0000003d0d00780c */ /* 0x000fe40003f24270 */
[----:B--2---:R-:W-:-:S11]  /*16120*/  PRMT R12, RZ, 0x7610, R12 ;  /* 0x00007610ff0c7816 */ /* 0x004fd6000000000c */
[----:B---3--:R-:W-:-:S04]  /*16130*/  @P1 LOP3.LUT R3, R3, R2, RZ, 0x3c, !PT ;  /* 0x0000000203031212 */ /* 0x008fc800078e3cff */
[----:B------:R-:W-:-:S04]  /*16140*/  @P1 LOP3.LUT R2, R3, R2, RZ, 0x3c, !PT ;  /* 0x0000000203021212 */ /* 0x000fc800078e3cff */
[----:B------:R-:W-:-:S05]  /*16150*/  @P1 LOP3.LUT R3, R3, R2, RZ, 0x3c, !PT ;  /* 0x0000000203031212 */ /* 0x000fca00078e3cff */
[----:B------:R-:W2:Y:S04]  /*16160*/  @P1 LDG.E.U16 R12, [R2.64] ;  /* 0x00000006020c1981 */ /* 0x000ea8000c1e1500 */
[----:B----4-:R0:W-:Y:S04]  /*16170*/  STL [R1+0x3a4], R7 ;  /* 0x0003a40701007387 */ /* 0x0101e80000100800 */
[----:B0-----:R-:W3:Y:S04]  /*16180*/  LDL R7, [R1+0x640] ;  /* 0x0006400001077983 */ /* 0x001ee80000100800 */
[----:B--2---:R0:W-:Y:S04]  /*16190*/  STL [R1+0x3a0], R12 ;  /* 0x0003a00c01007387 */ /* 0x0041e80000100800 */
        /* <DEDUP_REMOVED lines=14> */
[----:B------:R-:W-:-:S02]  /*16280*/  PRMT R6, RZ, 0x7610, R6 ;  /* 0x00007610ff067816 */ /* 0x000fc40000000006 */
[----:B--2---:R-:W-:-:S04]  /*16290*/  @P2 LOP3.LUT R3, R3, R2, RZ, 0x3c, !PT ;  /* 0x0000000203032212 */ /* 0x004fc800078e3cff */
[----:B------:R-:W-:-:S04]  /*162a0*/  @P2 LOP3.LUT R2, R3, R2, RZ, 0x3c, !PT ;  /* 0x0000000203022212 */ /* 0x000fc800078e3cff */
[----:B------:R-:W-:-:S05]  /*162b0*/  @P2 LOP3.LUT R3, R3, R2, RZ, 0x3c, !PT ;  /* 0x0000000203032212 */ /* 0x000fca00078e3cff */
[----:B------:R-:W2:Y:S01]  /*162c0*/  @P2 LDG.E.U16 R6, [R2.64] ;  /* 0x0000000602062981 */ /* 0x000ea2000c1e1500 */
[C---:B------:R-:W-:Y:S02]  /*162d0*/  ISETP.GT.AND P3, PT, R13.reuse, 0x40, PT ;  /* 0x000000400d00780c */ /* 0x040fe40003f64270 */
[----:B------:R-:W-:Y:S01]  /*162e0*/  PRMT R12, RZ, 0x7610, R12 ;  /* 0x00007610ff0c7816 */ /* 0x000fe2000000000c */
[----:B--2---:R0:W-:Y:S04]  /*162f0*/  STL [R1+0x378], R6 ;  /* 0x0003780601007387 */ /* 0x0041e80000100800 */
[----:B0-----:R-:W2:Y:S04]  /*16300*/  LDL.LU R6, [R1+0x2250] ;  /* 0x0022500001067983 */ /* 0x001ea80000300800 */
[----:B------:R-:W2:Y:S02]  /*16310*/  LDL R3, [R1+0x63c] ;  /* 0x00063c0001037983 */ /* 0x000ea40000100800 */
[----:B---3--:R-:W-:Y:S01]  /*16320*/  @P3 IMAD.MOV.U32 R2, RZ, RZ, R7 ;  /* 0x000000ffff023224 */ /* 0x008fe200078e0007 */
[----:B------:R-:W-:-:S02]  /*16330*/  ISETP.GT.AND P4, PT, R13, 0x41, PT ;  /* 0x000000410d00780c */ /* 0x000fc40003f84270 */
[----:B----4-:R-:W-:Y:S01]  /*16340*/  PRMT R27, RZ, 0x7610, R27 ;  /* 0x00007610ff1b7816 */ /* 0x010fe2000000001b */
[----:B------:R-:W3:Y:S04]  /*16350*/  LDL R7, [R1+0x628] ;  /* 0x0006280001077983 */ /* 0x000ee80000100800 */
[----:B--2---:R0:W2:Y:S04]  /*16360*/  @P3 LDG.E.U16 R12, [R2.64] ;  /* 0x00000006020c3981 */ /* 0x0040a8000c1e1500 */
[----:B0-----:R-:W4:Y:S04]  /*16370*/  LDL R2, [R1+0x634] ;  /* 0x0006340001027983 */ /* 0x001f280000100800 */
[----:B------:R-:W4:Y:S04]  /*16380*/  LDL R3, [R1+0x638] ;  /* 0x0006380001037983 */ /* 0x000f280000100800 */
[----:B--2---:R-:W-:Y:S04]  /*16390*/  STL [R1+0x21ac], R12 ;  /* 0x0021ac0c01007387 */ /* 0x004fe80000100800 */
[----:B------:R-:W-:Y:S01]  /*163a0*/  STL [R1+0x21b0], R12 ;  /* 0x0021b00c01007387 */ /* 0x000fe20000100800 */
[----:B----4-:R-:W-:-:S04]  /*163b0*/  @P4 LOP3.LUT R3, R3, R2, RZ, 0x3c, !PT ;  /* 0x0000000203034212 */ /* 0x010fc800078e3cff */
[C---:B------:R-:W-:Y:S01]  /*163c0*/  @P4 LOP3.LUT R2, R3.reuse, R2, RZ, 0x3c, !PT ;  /* 0x0000000203024212 */ /* 0x040fe200078e3cff */
[----:B------:R-:W-:Y:S03]  /*163d0*/  STL [R1+0x21b4], R12 ;  /* 0x0021b40c01007387 */ /* 0x000fe60000100800 */
[----:B------:R-:W-:Y:S01]  /*163e0*/  @P4 LOP3.LUT R3, R3, R2, RZ, 0x3c, !PT ;  /* 0x0000000203034212 */ /* 0x000fe200078e3cff */
[----:B------:R-:W-:Y:S04]  /*163f0*/  STL [R1+0x21b8], R12 ;  /* 0x0021b80c01007387 */ /* 0x000fe80000100800 */
[----:B------:R-:W-:Y:S04]  /*16400*/  STL [R1+0x21bc], R12 ;  /* 0x0021bc0c01007387 */ /* 0x000fe80000100800 */
[----:B------:R0:W2:Y:S04]  /*16410*/  @P4 LDG.E.U16 R27, [R2.64] ;  /* 0x00000006021b4981 */ /* 0x0000a8000c1e1500 */
[----:B0-----:R-:W4:Y:S04]  /*16420*/  LDL R2, [R1+0x62c] ;  /* 0x00062c0001027983 */ /* 0x001f280000100800 */
[----:B------:R-:W4:Y:S01]  /*16430*/  LDL R3, [R1+0x630] ;  /* 0x0006300001037983 */ /* 0x000f220000100800 */
[----:B------:R-:W-:-:S02]  /*16440*/  ISETP.GT.AND P1, PT, R13, 0x42, PT ;  /* 0x000000420d00780c */ /* 0x000fc40003f24270 */
[----:B------:R-:W-:-:S11]  /*16450*/  PRMT R11, RZ, 0x7610, R11 ;  /* 0x00007610ff0b7816 */ /* 0x000fd6000000000b */
[----:B----4-:R-:W-:-:S04]  /*16460*/  @P1 LOP3.LUT R3, R3, R2, RZ, 0x3c, !PT ;  /* 0x0000000203031212 */ /* 0x010fc800078e3cff */
[----:B------:R-:W-:-:S04]  /*16470*/  @P1 LOP3.LUT R2, R3, R2, RZ, 0x3c, !PT ;  /* 0x0000000203021212 */ /* 0x000fc800078e3cff */
[----:B------:R-:W-:-:S05]  /*16480*/  @P1 LOP3.LUT R3, R3, R2, RZ, 0x3c, !PT ;  /* 0x0000000203031212 */ /* 0x000fca00078e3cff */
[----:B------:R-:W4:Y:S04]  /*16490*/  @P1 LDG.E.U16 R11, [R2.64] ;  /* 0x00000006020b1981 */ /* 0x000f28000c1e1500 */
[----:B--2---:R-:W-:Y:S01]  /*164a0*/  STL [R1+0x2148], R27 ;  /* 0x0021481b01007387 */ /* 0x004fe20000100800 */
[----:B------:R-:W-:-:S03]  /*164b0*/  ISETP.GT.AND P0, PT, R13, 0x43, PT ;  /* 0x000000430d00780c */ /* 0x000fc60003f04270 */
[----:B----4-:R0:W-:Y:S04]  /*164c0*/  STL [R1+0x104], R11 ;  /* 0x0001040b01007387 */ /* 0x0101e80000100800 */
[----:B0-----:R-:W2:Y:S04]  /*164d0*/  LDL.LU R11, [R1+0x224c] ;  /* 0x00224c00010b7983 */ /* 0x001ea80000300800 */
[----:B------:R-:W4:Y:S01]  /*164e0*/  LDL R3, [R1+0x624] ;  /* 0x0006240001037983 */ /* 0x000f220000100800 */
[----:B------:R-:W-:Y:S01]  /*164f0*/  PRMT R6, RZ, 0x7610, R6 ;  /* 0x00007610ff067816 */ /* 0x000fe20000000006 */
[----:B---3--:R-:W-:Y:S01]  /*16500*/  @P0 IMAD.MOV.U32 R2, RZ, RZ, R7 ;  /* 0x000000ffff020224 */ /* 0x008fe200078e0007 */
[----:B------:R-:W-:Y:S01]  /*16510*/  ISETP.GT.AND P2, PT, R13, 0x44, PT ;  /* 0x000000440d00780c */ /* 0x000fe20003f44270 */
[----:B------:R-:W3:Y:S04]  /*16520*/  LDL R7, [R1+0x5fc] ;  /* 0x0005fc0001077983 */ /* 0x000ee80000100800 */
[----:B----4-:R0:W4:Y:S04]  /*16530*/  @P0 LDG.E.U16 R6, [R2.64] ;  /* 0x0000000602060981 */ /* 0x010128000c1e1500 */
[----:B0-----:R-:W2:Y:S04]  /*16540*/  LDL R2, [R1+0x61c] ;  /* 0x00061c0001027983 */ /* 0x001ea80000100800 */
[----:B------:R-:W2:Y:S01]  /*16550*/  LDL R3, [R1+0x620] ;  /* 0x0006200001037983 */ /* 0x000ea20000100800 */
[----:B------:R-:W-:-:S02]  /*16560*/  PRMT R10, RZ, 0x7610, R10 ;  /* 0x00007610ff0a7816 */ /* 0x000fc4000000000a */
[----:B--2---:R-:W-:-:S04]  /*16570*/  @P2 LOP3.LUT R3, R3, R2, RZ, 0x3c, !PT ;  /* 0x0000000203032212 */ /* 0x004fc800078e3cff */
[----:B------:R-:W-:-:S04]  /*16580*/  @P2 LOP3.LUT R2, R3, R2, RZ, 0x3c, !PT ;  /* 0x0000000203022212 */ /* 0x000fc800078e3cff */
[----:B------:R-:W-:-:S05]  /*16590*/  @P2 LOP3.LUT R3, R3, R2, RZ, 0x3c, !PT ;  /* 0x0000000203032212 */ /* 0x000fca00078e3cff */
[----:B------:R-:W2:Y:S04]  /*165a0*/  @P2 LDG.E.U16 R10, [R2.64] ;  /* 0x00000006020a2981 */ /* 0x000ea8000c1e1500 */
[----:B----4-:R0:W-:Y:S04]  /*165b0*/  STL [R1+0x14c], R6 ;  /* 0x00014c0601007387 */ /* 0x0101e80000100800 */
[----:B0-----:R-:W4:Y:S04]  /*165c0*/  LDL R6, [R1+0x600] ;  /* 0x0006000001067983 */ /* 0x001f280000100800 */
[----:B--2---:R0:W-:Y:S04]  /*165d0*/  STL [R1+0x36c], R10 ;  /* 0x00036c0a01007387 */ /* 0x0041e80000100800 */
[----:B0-----:R-:W2:Y:S04]  /*165e0*/  LDL.LU R10, [R1+0x2248] ;  /* 0x00224800010a7983 */ /* 0x001ea80000300800 */
[----:B------:R-:W2:Y:S04]  /*165f0*/  LDL R2, [R1+0x614] ;  /* 0x0006140001027983 */ /* 0x000ea80000100800 */
[----:B------:R-:W2:Y:S01]  /*16600*/  LDL R3, [R1+0x618] ;  /* 0x0006180001037983 */ /* 0x000ea20000100800 */
[----:B------:R-:W-:-:S02]  /*16610*/  ISETP.GT.AND P3, PT, R13, 0x45, PT ;  /* 0x000000450d00780c */ /* 0x000fc40003f64270 */
[----:B------:R-:W-:-:S11]  /*16620*/  PRMT R22, RZ, 0x7610, R22 ;  /* 0x00007610ff167816 */ /* 0x000fd60000000016 */
[----:B--2---:R-:W-:-:S04]  /*16630*/  @P3 LOP3.LUT R3, R3, R2, RZ, 0x3c, !PT ;  /* 0x0000000203033212 */ /* 0x004fc800078e3cff */
[----:B------:R-:W-:-:S04]  /*16640*/  @P3 LOP3.LUT R2, R3, R2, RZ, 0x3c, !PT ;  /* 0x0000000203023212 */ /* 0x000fc800078e3cff */
[----:B------:R-:W-:-:S05]  /*16650*/  @P3 LOP3.LUT R3, R3, R2, RZ, 0x3c, !PT ;  /* 0x0000000203033212 */ /* 0x000fca00078e3cff */
[----:B------:R-:W2:Y:S01]  /*16660*/  @P3 LDG.E.U16 R22, [R2.64] ;  /* 0x0000000602163981 */ /* 0x000ea2000c1e1500 */
[----:B------:R-:W-:-:S03]  /*16670*/  ISETP.GT.AND P4, PT, R13, 0x46, PT ;  /* 0x000000460d00780c */ /* 0x000fc60003f84270 */
[----:B--2---:R0:W-:Y:S04]  /*16680*/  STL [R1+0x368], R22 ;  /* 0x0003681601007387 */ /* 0x0041e80000100800 */
[----:B0-----:R-:W2:Y:S04]  /*16690*/  LDL.LU R22, [R1+0x2244] ;  /* 0x0022440001167983 */ /* 0x001ea80000300800 */
[----:B------:R-:W2:Y:S04]  /*166a0*/  LDL R2, [R1+0x60c] ;  /* 0x00060c0001027983 */ /* 0x000ea80000100800 */
[----:B------:R-:W2:Y:S01]  /*166b0*/  LDL R3, [R1+0x610] ;  /* 0x0006100001037983 */ /* 0x000ea20000100800 */
[----:B------:R-:W-:-:S02]  /*166c0*/  PRMT R11, RZ, 0x7610, R11 ;  /* 0x00007610ff0b7816 */ /* 0x000fc4000000000b */
        /* <DEDUP_REMOVED lines=10> */
[----:B------:R-:W-:Y:S02]  /*16770*/  ISETP.GT.AND P0, PT, R13, 0x48, PT ;  /* 0x000000480d00780c */ /* 0x000fe40003f04270 */
[----:B--2---:R-:W-:-:S04]  /*16780*/  @P1 LOP3.LUT R3, R3, R2, RZ, 0x3c, !PT ;  /* 0x0000000203031212 */ /* 0x004fc800078e3cff */
[----:B------:R-:W-:-:S04]  /*16790*/  @P1 LOP3.LUT R2, R3, R2, RZ, 0x3c, !PT ;  /* 0x0000000203021212 */ /* 0x000fc800078e3cff */
[----:B------:R-:W-:-:S05]  /*167a0*/  @P1 LOP3.LUT R3, R3, R2, RZ, 0x3c, !PT ;  /* 0x0000000203031212 */ /* 0x000fca00078e3cff */
[----:B------:R4:W2:Y:S01]  /*167b0*/  @P1 LDG.E.U16 R22, [R2.64] ;  /* 0x0000000602161981 */ /* 0x0008a2000c1e1500 */
[----:B------:R-:W-:Y:S01]  /*167c0*/  PRMT R11, RZ, 0x7610, R11 ;  /* 0x00007610ff0b7816 */ /* 0x000fe2000000000b */
[----:B----4-:R-:W-:Y:S02]  /*167d0*/  @P0 IMAD.MOV.U32 R2, RZ, RZ, R6 ;  /* 0x000000ffff020224 */ /* 0x010fe400078e0006 */
[----:B---3--:R-:W-:-:S05]  /*167e0*/  @P0 IMAD.MOV.U32 R3, RZ, RZ, R7 ;  /* 0x000000ffff030224 */ /* 0x008fca00078e0007 */
[----:B------:R0:W3:Y:S04]  /*167f0*/  @P0 LDG.E.U16 R11, [R2.64] ;  /* 0x00000006020b0981 */ /* 0x0000e8000c1e1500 */
[----:B--2---:R1:W-:Y:S04]  /*16800*/  STL [R1+0x35c], R22 ;  /* 0x00035c1601007387 */ /* 0x0043e80000100800 */
[----:B-1----:R-:W2:Y:S04]  /*16810*/  LDL.LU R22, [R1+0x223c] ;  /* 0x00223c0001167983 */ /* 0x002ea80000300800 */
[----:B0-----:R-:W4:Y:S04]  /*16820*/  LDL R2, [R1+0x5f4] ;  /* 0x0005f40001027983 */ /* 0x001f280000100800 */
[----:B------:R-:W4:Y:S01]  /*16830*/  LDL R3, [R1+0x5f8] ;  /* 0x0005f80001037983 */ /* 0x000f220000100800 */
[----:B------:R-:W-:-:S03]  /*16840*/  ISETP.GT.AND P2, PT, R13, 0x49, PT ;  /* 0x000000490d00780c */ /* 0x000fc60003f44270 */
[----:B------:R-:W4:Y:S04]  /*16850*/  LDL R7, [R1+0x5d4] ;  /* 0x0005d40001077983 */ /* 0x000f280000100800 */
[----:B------:R-:W4:Y:S04]  /*16860*/  LDL R6, [R1+0x5d8] ;  /* 0x0005d80001067983 */ /* 0x000f280000100800 */
[----:B---3--:R-:W-:Y:S01]  /*16870*/  STL [R1+0x2184], R11 ;  /* 0x0021840b01007387 */ /* 0x008fe20000100800 */
[----:B--2---:R-:W-:Y:S02]  /*16880*/  PRMT R22, RZ, 0x7610, R22 ;  /* 0x00007610ff167816 */ /* 0x004fe40000000016 */
[----:B----4-:R-:W-:-:S04]  /*16890*/  @P2 LOP3.LUT R3, R3, R2, RZ, 0x3c, !PT ;  /* 0x0000000203032212 */ /* 0x010fc800078e3cff */
        /* <DEDUP_REMOVED lines=14> */
[----:B---3--:R0:W-:Y:S04]  /*16980*/  STL [R1+0xf0], R4 ;  /* 0x0000f00401007387 */ /* 0x0081e80000100800 */
        /* <DEDUP_REMOVED lines=13> */
[----:B------:R-:W-:-:S02]  /*16a60*/  ISETP.GT.AND P1, PT, R13, 0x4d, PT ;  /* 0x0000004d0d00780c */ /* 0x000fc40003f24270 */
[----:B--2---:R-:W-:Y:S02]  /*16a70*/  PRMT R4, RZ, 0x7610, R4 ;  /* 0x00007610ff047816 */ /* 0x004fe40000000004 */
[----:B----4-:R-:W-:-:S04]  /*16a80*/  @P0 LOP3.LUT R3, R3, R2, RZ, 0x3c, !PT ;  /* 0x0000000203030212 */ /* 0x010fc800078e3cff */
[----:B------:R-:W-:-:S04]  /*16a90*/  @P0 LOP3.LUT R2, R3, R2, RZ, 0x3c, !PT ;  /* 0x0000000203020212 */ /* 0x000fc800078e3cff */
[----:B------:R-:W-:Y:S02]  /*16aa0*/  @P0 LOP3.LUT R3, R3, R2, RZ, 0x3c, !PT ;  /* 0x0000000203030212 */ /* 0x000fe400078e3cff */
[----:B---3--:R-:W-:-:S03]  /*16ab0*/  PRMT R10, RZ, 0x7610, R10 ;  /* 0x00007610ff0a7816 */ /* 0x008fc6000000000a */
[----:B------:R0:W2:Y:S02]  /*16ac0*/  @P0 LDG.E.U16 R4, [R2.64] ;  /* 0x0000000602040981 */ /* 0x0000a4000c1e1500 */
[----:B0-----:R-:W-:Y:S02]  /*16ad0*/  @P1 IMAD.MOV.U32 R2, RZ, RZ, R6 ;  /* 0x000000ffff021224 */ /* 0x001fe400078e0006 */
[----:B------:R-:W-:-:S05]  /*16ae0*/  @P1 IMAD.MOV.U32 R3, RZ, RZ, R7 ;  /* 0x000000ffff031224 */ /* 0x000fca00078e0007 */
[----:B------:R-:W3:Y:S04]  /*16af0*/  @P1 LDG.E.U16 R10, [R2.64] ;  /* 0x00000006020a1981 */ /* 0x000ee8000c1e1500 */
[----:B--2---:R0:W-:Y:S04]  /*16b00*/  STL [R1+0x354], R4 ;  /* 0x0003540401007387 */ /* 0x0041e80000100800 */
[----:B0-----:R-:W2:Y:S04]  /*16b10*/  LDL.LU R4, [R1+0x2230] ;  /* 0x0022300001047983 */ /* 0x001ea80000300800 */
[----:B------:R-:W4:Y:S04]  /*16b20*/  LDL R7, [R1+0x5b4] ;  /* 0x0005b40001077983 */ /* 0x000f280000100800 */
[----:B------:R-:W2:Y:S04]  /*16b30*/  LDL R6, [R1+0x5b8] ;  /* 0x0005b80001067983 */ /* 0x000ea80000100800 */
[----:B---3--:R0:W-:Y:S04]  /*16b40*/  STL [R1+0x350], R10 ;  /* 0x0003500a01007387 */ /* 0x0081e80000100800 */
[----:B0-----:R-:W3:Y:S04]  /*16b50*/  LDL.LU R10, [R1+0x222c] ;  /* 0x00222c00010a7983 */ /* 0x001ee80000300800 */
[----:B------:R-:W2:Y:S04]  /*16b60*/  LDL R2, [R1+0x5cc] ;  /* 0x0005cc0001027983 */ /* 0x000ea80000100800 */
[----:B------:R-:W2:Y:S01]  /*16b70*/  LDL R3, [R1+0x5d0] ;  /* 0x0005d00001037983 */ /* 0x000ea20000100800 */
[----:B------:R-:W-:-:S02]  /*16b80*/  ISETP.GT.AND P2, PT, R13, 0x4e, PT ;  /* 0x0000004e0d00780c */ /* 0x000fc40003f44270 */
[----:B---3--:R-:W-:-:S11]  /*16b90*/  PRMT R10, RZ, 0x7610, R10 ;  /* 0x00007610ff0a7816 */ /* 0x008fd6000000000a */
        /* <DEDUP_REMOVED lines=20> */
[----:B------:R-:W-:Y:S02]  /*16ce0*/  ISETP.GT.AND P0, PT, R13, 0x51, PT ;  /* 0x000000510d00780c */ /* 0x000fe40003f04270 */
[----:B---3--:R-:W-:-:S04]  /*16cf0*/  @P1 LOP3.LUT R3, R3, R2, RZ, 0x3c, !PT ;  /* 0x0000000203031212 */ /* 0x008fc800078e3cff */
[----:B------:R-:W-:-:S04]  /*16d00*/  @P1 LOP3.LUT R2, R3, R2, RZ, 0x3c, !PT ;  /* 0x0000000203021212 */ /* 0x000fc800078e3cff */
[----:B------:R-:W-:-:S05]  /*16d10*/  @P1 LOP3.LUT R3, R3, R2, RZ, 0x3c, !PT ;  /* 0x0000000203031212 */ /* 0x000fca00078e3cff */
[----:B------:R0:W2:Y:S01]  /*16d20*/  @P1 LDG.E.U16 R10, [R2.64] ;  /* 0x00000006020a1981 */ /* 0x0000a2000c1e1500 */
[----:B------:R-:W-:Y:S01]  /*16d30*/  PRMT R4, RZ, 0x7610, R4 ;  /* 0x00007610ff047816 */ /* 0x000fe20000000004 */
[----:B0-----:R-:W-:Y:S02]  /*16d40*/  @P0 IMAD.MOV.U32 R2, RZ, RZ, R6 ;  /* 0x000000ffff020224 */ /* 0x001fe400078e0006 */
[----:B----4-:R-:W-:-:S05]  /*16d50*/  @P0 IMAD.MOV.U32 R3, RZ, RZ, R7 ;  /* 0x000000ffff030224 */ /* 0x010fca00078e0007 */
[----:B------:R0:W3:Y:S04]  /*16d60*/  @P0 LDG.E.U16 R4, [R2.64] ;  /* 0x0000000602040981 */ /* 0x0000e8000c1e1500 */
[----:B--2---:R-:W-:Y:S04]  /*16d70*/  STL [R1+0x2180], R10 ;  /* 0x0021800a01007387 */ /* 0x004fe80000100800 */
[----:B0-----:R-:W2:Y:S04]  /*16d80*/  LDL R2, [R1+0x5ac] ;  /* 0x0005ac0001027983 */ /* 0x001ea80000100800 */
[----:B------:R-:W2:Y:S01]  /*16d90*/  LDL R3, [R1+0x5b0] ;  /* 0x0005b00001037983 */ /* 0x000ea20000100800 */
[----:B------:R-:W-:-:S02]  /*16da0*/  ISETP.GT.AND P1, PT, R13, 0x52, PT ;  /* 0x000000520d00780c */ /* 0x000fc40003f24270 */
[----:B------:R-:W-:Y:S01]  /*16db0*/  PRMT R15, RZ, 0x7610, R15 ;  /* 0x00007610ff0f7816 */ /* 0x000fe2000000000f */
[----:B------:R-:W4:Y:S04]  /*16dc0*/  LDL R7, [R1+0x594] ;  /* 0x0005940001077983 */ /* 0x000f280000100800 */
[----:B------:R-:W3:Y:S06]  /*16dd0*/  LDL R6, [R1+0x598] ;  /* 0x0005980001067983 */ /* 0x000eec0000100800 */
        /* <DEDUP_REMOVED lines=21> */
[----:B------:R-:W-:-:S02]  /*16f30*/  ISETP.GT.AND P0, PT, R13, 0x55, PT ;  /* 0x000000550d00780c */ /* 0x000fc40003f04270 */
[----:B------:R-:W-:Y:S02]  /*16f40*/  PRMT R9, RZ, 0x7610, R9 ;  /* 0x00007610ff097816 */ /* 0x000fe40000000009 */
[----:B--2---:R-:W-:Y:S02]  /*16f50*/  PRMT R15, RZ, 0x7610, R15 ;  /* 0x00007610ff0f7816 */ /* 0x004fe4000000000f */
[----:B---3--:R-:W-:-:S04]  /*16f60*/  @P1 LOP3.LUT R3, R3, R2, RZ, 0x3c, !PT ;  /* 0x0000000203031212 */ /* 0x008fc800078e3cff */
[----:B------:R-:W-:-:S04]  /*16f70*/  @P1 LOP3.LUT R2, R3, R2, RZ, 0x3c, !PT ;  /* 0x0000000203021212 */ /* 0x000fc800078e3cff */
[----:B------:R-:W-:-:S05]  /*16f80*/  @P1 LOP3.LUT R3, R3, R2, RZ, 0x3c, !PT ;  /* 0x0000000203031212 */ /* 0x000fca00078e3cff */
[----:B------:R0:W2:Y:S02]  /*16f90*/  @P1 LDG.E.U16 R15, [R2.64] ;  /* 0x00000006020f1981 */ /* 0x0000a4000c1e1500 */
[----:B0-----:R-:W-:Y:S02]  /*16fa0*/  @P0 IMAD.MOV.U32 R2, RZ, RZ, R6 ;  /* 0x000000ffff020224 */ /* 0x001fe400078e0006 */
[----:B----4-:R-:W-:-:S05]  /*16fb0*/  @P0 IMAD.MOV.U32 R3, RZ, RZ, R7 ;  /* 0x000000ffff030224 */ /* 0x010fca00078e0007 */
[----:B------:R-:W3:Y:S04]  /*16fc0*/  @P0 LDG.E.U16 R9, [R2.64] ;  /* 0x0000000602090981 */ /* 0x000ee8000c1e1500 */
[----:B--2---:R0:W-:Y:S04]  /*16fd0*/  STL [R1+0x138], R15 ;  /* 0x0001380f01007387 */ /* 0x0041e80000100800 */
[----:B------:R-:W2:Y:S04]  /*16fe0*/  LDL R7, [R1+0x574] ;  /* 0x0005740001077983 */ /* 0x000ea80000100800 */
[----:B------:R-:W2:Y:S04]  /*16ff0*/  LDL R6, [R1+0x578] ;  /* 0x0005780001067983 */ /* 0x000ea80000100800 */
[----:B0-----:R-:W4:Y:S04]  /*17000*/  LDL R15, [R1+0x580] ;  /* 0x00058000010f7983 */ /* 0x001f280000100800 */
[----:B---3--:R0:W-:Y:S04]  /*17010*/  STL [R1+0x134], R9 ;  /* 0x0001340901007387 */ /* 0x0081e80000100800 */
[----:B0-----:R-:W3:Y:S04]  /*17020*/  LDL.LU R9, [R1+0x2218] ;  /* 0x0022180001097983 */ /* 0x001ee80000300800 */
        /* <DEDUP_REMOVED lines=19> */
[----:B------:R-:W-:Y:S01]  /*17160*/  ISETP.GT.AND P0, PT, R13, 0x59, PT ;  /* 0x000000590d00780c */ /* 0x000fe20003f04270 */
[----:B--2---:R0:W-:Y:S04]  /*17170*/  STL [R1+0x128], R14 ;  /* 0x0001280e01007387 */ /* 0x0041e80000100800 */
[----:B0-----:R-:W2:Y:S04]  /*17180*/  LDL.LU R14, [R1+0x2210] ;  /* 0x00221000010e7983 */ /* 0x001ea80000300800 */
[----:B------:R-:W2:Y:S01]  /*17190*/  LDL R3, [R1+0x57c] ;  /* 0x00057c0001037983 */ /* 0x000ea20000100800 */
[----:B---3--:R-:W-:Y:S01]  /*171a0*/  PRMT R9, RZ, 0x7610, R9 ;  /* 0x00007610ff097816 */ /* 0x008fe20000000009 */
[----:B----4-:R-:W-:Y:S01]  /*171b0*/  @P1 IMAD.MOV.U32 R2, RZ, RZ, R15 ;  /* 0x000000ffff021224 */ /* 0x010fe200078e000f */
[----:B------:R-:W-:Y:S01]  /*171c0*/  PRMT R28, RZ, 0x7610, R28 ;  /* 0x00007610ff1c7816 */ /* 0x000fe2000000001c */
[----:B------:R-:W3:Y:S04]  /*171d0*/  LDL R15, [R1+0x568] ;  /* 0x00056800010f7983 */ /* 0x000ee80000100800 */
[----:B--2---:R0:W2:Y:S02]  /*171e0*/  @P1 LDG.E.U16 R9, [R2.64] ;  /* 0x0000000602091981 */ /* 0x0040a4000c1e1500 */
[----:B0-----:R-:W-:-:S06]  /*171f0*/  PRMT R3, RZ, 0x7610, R3 ;  /* 0x00007610ff037816 */ /* 0x001fcc0000000003 */
[----:B------:R0:W4:Y:S04]  /*17200*/  @P0 LDG.E.U16 R3, [R6.64] ;  /* 0x0000000606030981 */ /* 0x000128000c1e1500 */
[----:B0-----:R-:W2:Y:S04]  /*17210*/  LDL R6, [R1+0x56c] ;  /* 0x00056c0001067983 */ /* 0x001ea80000100800 */
[----:B------:R-:W2:Y:S01]  /*17220*/  LDL R7, [R1+0x570] ;  /* 0x0005700001077983 */ /* 0x000ea20000100800 */
[----:B------:R-:W-:-:S03]  /*17230*/  ISETP.GT.AND P1, PT, R13, 0x5a, PT ;  /* 0x0000005a0d00780c */ /* 0x000fc60003f24270 */
[----:B----4-:R-:W-:Y:S10]  /*17240*/  STL [R1+0x2158], R3 ;  /* 0x0021580301007387 */ /* 0x010ff40000100800 */
[----:B--2---:R-:W-:-:S04]  /*17250*/  @P1 LOP3.LUT R7, R7, R6, RZ, 0x3c, !PT ;  /* 0x0000000607071212 */ /* 0x004fc800078e3cff */
[----:B------:R-:W-:-:S04]  /*17260*/  @P1 LOP3.LUT R6, R7, R6, RZ, 0x3c, !PT ;  /* 0x0000000607061212 */ /* 0x000fc800078e3cff */
[----:B------:R-:W-:Y:S01]  /*17270*/  @P1 LOP3.LUT R7, R7, R6, RZ, 0x3c, !PT ;  /* 0x0000000607071212 */ /* 0x000fe200078e3cff */
[----:B------:R-:W-:Y:S04]  /*17280*/  STL [R1+0x215c], R3 ;  /* 0x00215c0301007387 */ /* 0x000fe80000100800 */
[----:B------:R0:W2:Y:S04]  /*17290*/  @P1 LDG.E.U16 R28, [R6.64] ;  /* 0x00000006061c1981 */ /* 0x0000a8000c1e1500 */
[----:B0-----:R-:W4:Y:S01]  /*172a0*/  LDL R7, [R1+0x564] ;  /* 0x0005640001077983 */ /* 0x001f220000100800 */
[----:B------:R-:W-:-:S02]  /*172b0*/  ISETP.GT.AND P0, PT, R13, 0x5b, PT ;  /* 0x0000005b0d00780c */ /* 0x000fc40003f04270 */
[----:B------:R-:W-:-:S11]  /*172c0*/  PRMT R14, RZ, 0x7610, R14 ;  /* 0x00007610ff0e7816 */ /* 0x000fd6000000000e */
[----:B---3--:R-:W-:Y:S01]  /*172d0*/  @P0 IMAD.MOV.U32 R6, RZ, RZ, R15 ;  /* 0x000000ffff060224 */ /* 0x008fe200078e000f */
[----:B--2---:R-:W-:Y:S04]  /*172e0*/  STL [R1+0x213c], R28 ;  /* 0x00213c1c01007387 */ /* 0x004fe80000100800 */
[----:B------:R-:W-:Y:S04]  /*172f0*/  STL [R1+0x2140], R28 ;  /* 0x0021401c01007387 */ /* 0x000fe80000100800 */
[----:B------:R-:W-:Y:S04]  /*17300*/  STL [R1+0x2160], R28 ;  /* 0x0021601c01007387 */ /* 0x000fe80000100800 */
[----:B------:R-:W-:Y:S04]  /*17310*/  STL [R1+0x2164], R28 ;  /* 0x0021641c01007387 */ /* 0x000fe80000100800 */
[----:B----4-:R0:W2:Y:S01]  /*17320*/  @P0 LDG.E.U16 R14, [R6.64] ;  /* 0x00000006060e0981 */ /* 0x0100a2000c1e1500 */
[----:B------:R-:W-:-:S02]  /*17330*/  ISETP.GT.AND P1, PT, R13, 0x5c, PT ;  /* 0x0000005c0d00780c */ /* 0x000fc40003f24270 */
[----:B------:R-:W-:Y:S01]  /*17340*/  PRMT R8, RZ, 0x7610, R8 ;  /* 0x00007610ff087816 */ /* 0x000fe20000000008 */
[----:B------:R-:W3:Y:S04]  /*17350*/  LDL R15, [R1+0x53c] ;  /* 0x00053c00010f7983 */ /* 0x000ee80000100800 */
[----:B0-----:R-:W4:Y:S04]  /*17360*/  LDL R6, [R1+0x55c] ;  /* 0x00055c0001067983 */ /* 0x001f280000100800 */
[----:B------:R-:W4:Y:S02]  /*17370*/  LDL R7, [R1+0x560] ;  /* 0x0005600001077983 */ /* 0x000f240000100800 */
[----:B----4-:R-:W-:-:S04]  /*17380*/  @P1 LOP3.LUT R7, R7, R6, RZ, 0x3c, !PT ;  /* 0x0000000607071212 */ /* 0x010fc800078e3cff */
[----:B------:R-:W-:-:S04]  /*17390*/  @P1 LOP3.LUT R6, R7, R6, RZ, 0x3c, !PT ;  /* 0x0000000607061212 */ /* 0x000fc800078e3cff */
[----:B------:R-:W-:-:S05]  /*173a0*/  @P1 LOP3.LUT R7, R7, R6, RZ, 0x3c, !PT ;  /* 0x0000000607071212 */ /* 0x000fca00078e3cff */
[----:B------:R-:W4:Y:S04]  /*173b0*/  @P1 LDG.E.U16 R8, [R6.64] ;  /* 0x0000000606081981 */ /* 0x000f28000c1e1500 */
[----:B--2---:R0:W-:Y:S04]  /*173c0*/  STL [R1+0x10c], R14 ;  /* 0x00010c0e01007387 */ /* 0x0041e80000100800 */
[----:B0-----:R-:W2:Y:S04]  /*173d0*/  LDL R14, [R1+0x540] ;  /* 0x00054000010e7983 */ /* 0x001ea80000100800 */
[----:B----4-:R0:W-:Y:S04]  /*173e0*/  STL [R1+0x120], R8 ;  /* 0x0001200801007387 */ /* 0x0101e80000100800 */
[----:B0-----:R-:W4:Y:S04]  /*173f0*/  LDL.LU R8, [R1+0x220c] ;  /* 0x00220c0001087983 */ /* 0x001f280000300800 */
[----:B------:R-:W2:Y:S04]  /*17400*/  LDL R6, [R1+0x554] ;  /* 0x0005540001067983 */ /* 0x000ea80000100800 */
[----:B------:R-:W2:Y:S01]  /*17410*/  LDL R7, [R1+0x558] ;  /* 0x0005580001077983 */ /* 0x000ea20000100800 */
[----:B------:R-:W-:-:S02]  /*17420*/  ISETP.GT.AND P0, PT, R13, 0x5d, PT ;  /* 0x0000005d0d00780c */ /* 0x000fc40003f04270 */
[----:B----4-:R-:W-:-:S11]  /*17430*/  PRMT R8, RZ, 0x7610, R8 ;  /* 0x00007610ff087816 */ /* 0x010fd60000000008 */
        /* <DEDUP_REMOVED lines=26> */
[----:B0-----:R-:W-:Y:S02]  /*175e0*/  @P1 IMAD.MOV.U32 R6, RZ, RZ, R14 ;  /* 0x000000ffff061224 */ /* 0x001fe400078e000e */
[----:B---3--:R-:W-:-:S05]  /*175f0*/  @P1 IMAD.MOV.U32 R7, RZ, RZ, R15 ;  /* 0x000000ffff071224 */ /* 0x008fca00078e000f */
[----:B------:R0:W3:Y:S04]  /*17600*/  @P1 LDG.E.U16 R8, [R6.64] ;  /* 0x0000000606081981 */ /* 0x0000e8000c1e1500 */
[----:B--2---:R1:W-:Y:S04]  /*17610*/  STL [R1+0x110], R25 ;  /* 0x0001101901007387 */ /* 0x0043e80000100800 */
[----:B-1----:R-:W2:Y:S04]  /*17620*/  LDL.LU R25, [R1+0x2200] ;  /* 0x0022000001197983 */ /* 0x002ea80000300800 */
[----:B0-----:R-:W2:Y:S04]  /*17630*/  LDL R6, [R1+0x534] ;  /* 0x0005340001067983 */ /* 0x001ea80000100800 */
[----:B------:R-:W2:Y:S01]  /*17640*/  LDL R7, [R1+0x538] ;  /* 0x0005380001077983 */ /* 0x000ea20000100800 */
[----:B------:R-:W-:-:S02]  /*17650*/  ISETP.GT.AND P0, PT, R13, 0x61, PT ;  /* 0x000000610d00780c */ /* 0x000fc40003f04270 */
[----:B----4-:R-:W-:Y:S01]  /*17660*/  PRMT R19, RZ, 0x7610, R19 ;  /* 0x00007610ff137816 */ /* 0x010fe20000000013 */
[----:B------:R-:W4:Y:S01]  /*17670*/  LDL R15, [R1+0x51c] ;  /* 0x00051c00010f7983 */ /* 0x000f220000100800 */
[----:B------:R-:W-:-:S03]  /*17680*/  ISETP.GT.AND P1, PT, R13, 0x62, PT ;  /* 0x000000620d00780c */ /* 0x000fc60003f24270 */
[----:B------:R-:W3:Y:S06]  /*17690*/  LDL R14, [R1+0x520] ;  /* 0x00052000010e7983 */ /* 0x000eec0000100800 */
[----:B--2---:R-:W-:-:S04]  /*176a0*/  @P0 LOP3.LUT R7, R7, R6, RZ, 0x3c, !PT ;  /* 0x0000000607070212 */ /* 0x004fc800078e3cff */
[----:B------:R-:W-:-:S04]  /*176b0*/  @P0 LOP3.LUT R6, R7, R6, RZ, 0x3c, !PT ;  /* 0x0000000607060212 */ /* 0x000fc800078e3cff */
[----:B------:R-:W-:-:S05]  /*176c0*/  @P0 LOP3.LUT R7, R7, R6, RZ, 0x3c, !PT ;  /* 0x0000000607070212 */ /* 0x000fca00078e3cff */
[----:B------:R0:W2:Y:S04]  /*176d0*/  @P0 LDG.E.U16 R19, [R6.64] ;  /* 0x0000000606130981 */ /* 0x0000a8000c1e1500 */
[----:B0-----:R-:W3:Y:S04]  /*176e0*/  LDL R6, [R1+0x52c] ;  /* 0x00052c0001067983 */ /* 0x001ee80000100800 */
[----:B------:R-:W3:Y:S01]  /*176f0*/  LDL R7, [R1+0x530] ;  /* 0x0005300001077983 */ /* 0x000ee20000100800 */
[----:B------:R-:W-:-:S03]  /*17700*/  PRMT R25, RZ, 0x7610, R25 ;  /* 0x00007610ff197816 */ /* 0x000fc60000000019 */
[----:B--2---:R-:W-:Y:S01]  /*17710*/  STL [R1+0x2168], R19 ;  /* 0x0021681301007387 */ /* 0x004fe20000100800 */
[----:B---3--:R-:W-:-:S04]  /*17720*/  @P1 LOP3.LUT R7, R7, R6, RZ, 0x3c, !PT ;  /* 0x0000000607071212 */ /* 0x008fc800078e3cff */
[----:B------:R-:W-:-:S04]  /*17730*/  @P1 LOP3.LUT R6, R7, R6, RZ, 0x3c, !PT ;  /* 0x0000000607061212 */ /* 0x000fc800078e3cff */
[----:B------:R-:W-:Y:S01]  /*17740*/  @P1 LOP3.LUT R7, R7, R6, RZ, 0x3c, !PT ;  /* 0x0000000607071212 */ /* 0x000fe200078e3cff */
[----:B------:R-:W-:Y:S04]  /*17750*/  STL [R1+0x216c], R19 ;  /* 0x00216c1301007387 */ /* 0x000fe80000100800 */
[----:B------:R0:W2:Y:S04]  /*17760*/  @P1 LDG.E.U16 R25, [R6.64] ;  /* 0x0000000606191981 */ /* 0x0000a8000c1e1500 */
[----:B0-----:R-:W3:Y:S04]  /*17770*/  LDL R6, [R1+0x524] ;  /* 0x0005240001067983 */ /* 0x001ee80000100800 */
[----:B------:R-:W3:Y:S01]  /*17780*/  LDL R7, [R1+0x528] ;  /* 0x0005280001077983 */ /* 0x000ee20000100800 */
[----:B------:R-:W-:-:S02]  /*17790*/  ISETP.GT.AND P0, PT, R13, 0x63, PT ;  /* 0x000000630d00780c */ /* 0x000fc40003f04270 */
        /* <DEDUP_REMOVED lines=9> */
[----:B0-----:R-:W2:Y:S06]  /*17830*/  LDL.LU R20, [R1+0x21fc] ;  /* 0x0021fc0001147983 */ /* 0x001eac0000300800 */
[----:B------:R-:W-:-:S02]  /*17840*/  @P1 IMAD.MOV.U32 R6, RZ, RZ, R14 ;  /* 0x000000ffff061224 */ /* 0x000fc400078e000e */
[----:B----4-:R-:W-:Y:S01]  /*17850*/  @P1 IMAD.MOV.U32 R7, RZ, RZ, R15 ;  /* 0x000000ffff071224 */ /* 0x010fe200078e000f */
[----:B------:R-:W3:Y:S04]  /*17860*/  LDL R14, [R1+0x500] ;  /* 0x00050000010e7983 */ /* 0x000ee80000100800 */
[----:B------:R-:W3:Y:S01]  /*17870*/  LDL R15, [R1+0x4fc] ;  /* 0x0004fc00010f7983 */ /* 0x000ee20000100800 */
[----:B--2---:R-:W-:-:S06]  /*17880*/  PRMT R20, RZ, 0x7610, R20 ;  /* 0x00007610ff147816 */ /* 0x004fcc0000000014 */
        /* <DEDUP_REMOVED lines=20> */
[----:B------:R0:W2:Y:S04]  /*179d0*/  @P1 LDG.E.U16 R0, [R6.64] ;  /* 0x0000000606001981 */ /* 0x0000a8000c1e1500 */
[----:B0-----:R-:W2:Y:S04]  /*179e0*/  LDL R6, [R1+0x504] ;  /* 0x0005040001067983 */ /* 0x001ea80000100800 */
[----:B------:R-:W2:Y:S01]  /*179f0*/  LDL R7, [R1+0x508] ;  /* 0x0005080001077983 */ /* 0x000ea20000100800 */
[----:B------:R-:W-:Y:S02]  /*17a00*/  ISETP.GT.AND P0, PT, R13, 0x67, PT ;  /* 0x000000670d00780c */ /* 0x000fe40003f04270 */
[----:B------:R-:W-:-:S11]  /*17a10*/  PRMT R24, RZ, 0x7610, R24 ;  /* 0x00007610ff187816 */ /* 0x000fd60000000018 */
[----:B--2---:R-:W-:-:S04]  /*17a20*/  @P0 LOP3.LUT R7, R7, R6, RZ, 0x3c, !PT ;  /* 0x0000000607070212 */ /* 0x004fc800078e3cff */
[----:B------:R-:W-:-:S04]  /*17a30*/  @P0 LOP3.LUT R6, R7, R6, RZ, 0x3c, !PT ;  /* 0x0000000607060212 */ /* 0x000fc800078e3cff */
[----:B------:R-:W-:-:S05]  /*17a40*/  @P0 LOP3.LUT R7, R7, R6, RZ, 0x3c, !PT ;  /* 0x0000000607070212 */ /* 0x000fca00078e3cff */
[----:B------:R0:W2:Y:S01]  /*17a50*/  @P0 LDG.E.U16 R24, [R6.64] ;  /* 0x0000000606180981 */ /* 0x0000a2000c1e1500 */
[----:B------:R-:W-:-:S03]  /*17a60*/  ISETP.GT.AND P1, PT, R13, 0x68, PT ;  /* 0x000000680d00780c */ /* 0x000fc60003f24270 */
[----:B------:R-:W-:Y:S01]  /*17a70*/  STL [R1+0x2138], R0 ;  /* 0x0021380001007387 */ /* 0x000fe20000100800 */
[----:B0-----:R-:W-:-:S09]  /*17a80*/  PRMT R7, RZ, 0x7610, R7 ;  /* 0x00007610ff077816 */ /* 0x001fd20000000007 */
[----:B---3--:R0:W3:Y:S04]  /*17a90*/  @P1 LDG.E.U16 R7, [R14.64] ;  /* 0x000000060e071981 */ /* 0x0080e8000c1e1500 */
[----:B--2---:R1:W-:Y:S04]  /*17aa0*/  STL [R1+0xf8], R24 ;  /* 0x0000f81801007387 */ /* 0x0043e80000100800 */
[----:B-1----:R-:W2:Y:S04]  /*17ab0*/  LDL.LU R24, [R1+0x21f0] ;  /* 0x0021f00001187983 */ /* 0x002ea80000300800 */
[----:B0-----:R-:W2:Y:S04]  /*17ac0*/  LDL R14, [R1+0x4f4] ;  /* 0x0004f400010e7983 */ /* 0x001ea80000100800 */
[----:B------:R-:W2:Y:S01]  /*17ad0*/  LDL R15, [R1+0x4f8] ;  /* 0x0004f800010f7983 */ /* 0x000ea20000100800 */
[----:B------:R-:W-:-:S02]  /*17ae0*/  ISETP.GT.AND P0, PT, R13, 0x69, PT ;  /* 0x000000690d00780c */ /* 0x000fc40003f04270 */
[----:B------:R-:W-:-:S11]  /*17af0*/  PRMT R20, RZ, 0x7610, R20 ;  /* 0x00007610ff147816 */ /* 0x000fd60000000014 */
[----:B--2---:R-:W-:-:S04]  /*17b00*/  @P0 LOP3.LUT R15, R15, R14, RZ, 0x3c, !PT ;  /* 0x0000000e0f0f0212 */ /* 0x004fc800078e3cff */
[----:B------:R-:W-:-:S04]  /*17b10*/  @P0 LOP3.LUT R14, R15, R14, RZ, 0x3c, !PT ;  /* 0x0000000e0f0e0212 */ /* 0x000fc800078e3cff */
[----:B------:R-:W-:-:S05]  /*17b20*/  @P0 LOP3.LUT R15, R15, R14, RZ, 0x3c, !PT ;  /* 0x0000000e0f0f0212 */ /* 0x000fca00078e3cff */
[----:B------:R0:W2:Y:S04]  /*17b30*/  @P0 LDG.E.U16 R20, [R14.64] ;  /* 0x000000060e140981 */ /* 0x0000a8000c1e1500 */
[----:B0-----:R-:W3:Y:S04]  /*17b40*/  LDL R14, [R1+0x4bc] ;  /* 0x0004bc00010e7983 */ /* 0x001ee80000100800 */
[----:B------:R-:W3:Y:S01]  /*17b50*/  LDL R15, [R1+0x4c0] ;  /* 0x0004c000010f7983 */ /* 0x000ee20000100800 */
[----:B------:R-:W-:Y:S02]  /*17b60*/  ISETP.GT.AND P1, PT, R13, 0x70, PT ;  /* 0x000000700d00780c */ /* 0x000fe40003f24270 */
[----:B------:R-:W-:Y:S01]  /*17b70*/  PRMT R6, RZ, 0x7610, R6 ;  /* 0x00007610ff067816 */ /* 0x000fe20000000006 */
[----:B--2---:R-:W-:Y:S10]  /*17b80*/  STL [R1+0x2178], R20 ;  /* 0x0021781401007387 */ /* 0x004ff40000100800 */
        /* <DEDUP_REMOVED lines=8> */
[----:B----4-:R-:W-:-:S11]  /*17c10*/  PRMT R5, RZ, 0x7610, R5 ;  /* 0x00007610ff057816 */ /* 0x010fd60000000005 */
[----:B---3--:R-:W-:-:S04]  /*17c20*/  @P2 LOP3.LUT R15, R15, R14, RZ, 0x3c, !PT ;  /* 0x0000000e0f0f2212 */ /* 0x008fc800078e3cff */
[----:B------:R-:W-:-:S04]  /*17c30*/  @P2 LOP3.LUT R14, R15, R14, RZ, 0x3c, !PT ;  /* 0x0000000e0f0e2212 */ /* 0x000fc800078e3cff */
[----:B------:R-:W-:-:S05]  /*17c40*/  @P2 LOP3.LUT R15, R15, R14, RZ, 0x3c, !PT ;  /* 0x0000000e0f0f2212 */ /* 0x000fca00078e3cff */
[----:B------:R0:W3:Y:S04]  /*17c50*/  @P2 LDG.E.U16 R5, [R14.64] ;  /* 0x000000060e052981 */ /* 0x0000e8000c1e1500 */
[----:B0-----:R-:W4:Y:S04]  /*17c60*/  LDL R14, [R1+0x4ec] ;  /* 0x0004ec00010e7983 */ /* 0x001f280000100800 */
[----:B------:R-:W4:Y:S01]  /*17c70*/  LDL R15, [R1+0x4f0] ;  /* 0x0004f000010f7983 */ /* 0x000f220000100800 */
[----:B------:R-:W-:Y:S02]  /*17c80*/  ISETP.GT.AND P0, PT, R13, 0x6a, PT ;  /* 0x0000006a0d00780c */ /* 0x000fe40003f04270 */
[----:B------:R-:W-:-:S11]  /*17c90*/  PRMT R24, RZ, 0x7610, R24 ;  /* 0x00007610ff187816 */ /* 0x000fd60000000018 */
[----:B----4-:R-:W-:-:S04]  /*17ca0*/  @P0 LOP3.LUT R15, R15, R14, RZ, 0x3c, !PT ;  /* 0x0000000e0f0f0212 */ /* 0x010fc800078e3cff */
[----:B------:R-:W-:-:S04]  /*17cb0*/  @P0 LOP3.LUT R14, R15, R14, RZ, 0x3c, !PT ;  /* 0x0000000e0f0e0212 */ /* 0x000fc800078e3cff */
[----:B------:R-:W-:-:S05]  /*17cc0*/  @P0 LOP3.LUT R15, R15, R14, RZ, 0x3c, !PT ;  /* 0x0000000e0f0f0212 */ /* 0x000fca00078e3cff */
[----:B------:R0:W4:Y:S04]  /*17cd0*/  @P0 LDG.E.U16 R24, [R14.64] ;  /* 0x000000060e180981 */ /* 0x000128000c1e1500 */
[----:B0-----:R-:W2:Y:S04]  /*17ce0*/  LDL R14, [R1+0x4e4] ;  /* 0x0004e400010e7983 */ /* 0x001ea80000100800 */
[----:B------:R-:W2:Y:S01]  /*17cf0*/  LDL R15, [R1+0x4e8] ;  /* 0x0004e800010f7983 */ /* 0x000ea20000100800 */
[----:B------:R-:W-:Y:S02]  /*17d00*/  ISETP.GT.AND P1, PT, R13, 0x6b, PT ;  /* 0x0000006b0d00780c */ /* 0x000fe40003f24270 */
        /* <DEDUP_REMOVED lines=55> */
[----:B0-----:R-:W3:Y:S04]  /*18080*/  LDL R14, [R1+0x4ac] ;  /* 0x0004ac00010e7983 */ /* 0x001ee80000100800 */
[----:B------:R-:W3:Y:S01]  /*18090*/  LDL R15, [R1+0x4b0] ;  /* 0x0004b000010f7983 */ /* 0x000ee20000100800 */
[----:B------:R-:W-:Y:S02]  /*180a0*/  ISETP.GT.AND P1, PT, R13, 0x72, PT ;  /* 0x000000720d00780c */ /* 0x000fe40003f24270 */
[----:B--2---:R-:W-:-:S11]  /*180b0*/  PRMT R23, RZ, 0x7610, R23 ;  /* 0x00007610ff177816 */ /* 0x004fd60000000017 */
[----:B---3--:R-:W-:-:S04]  /*180c0*/  @P1 LOP3.LUT R15, R15, R14, RZ, 0x3c, !PT ;  /* 0x0000000e0f0f1212 */ /* 0x008fc800078e3cff */
        /* <DEDUP_REMOVED lines=68> */
[----:B------:R0:W3:Y:S04]  /*18510*/  @P0 LDG.E.U16 R21, [R14.64] ;  /* 0x000000060e150981 */ /* 0x0000e8000c1e1500 */
        /* <DEDUP_REMOVED lines=17> */
[----:B------:R0:W2:Y:S04]  /*18630*/  @P0 LDG.E.U16 R22, [R14.64] ;  /* 0x000000060e160981 */ /* 0x0000a8000c1e1500 */
[----:B0-----:R-:W3:Y:S01]  /*18640*/  LDL R14, [R1+0x454] ;  /* 0x00045400010e7983 */ /* 0x001ee20000100800 */
[----:B------:R-:W-:-:S03]  /*18650*/  ISETP.GT.AND P1, PT, R13, 0x7d, PT ;  /* 0x0000007d0d00780c */ /* 0x000fc60003f24270 */
[----:B--2---:R-:W-:Y:S04]  /*18660*/  STL [R1+0xc0], R22 ;  /* 0x0000c01601007387 */ /* 0x004fe80000100800 */
[----:B------:R-:W3:Y:S01]  /*18670*/  LDL R15, [R1+0x458] ;  /* 0x00045800010f7983 */ /* 0x000ee20000100800 */
[----:B------:R-:W-:-:S05]  /*18680*/  PRMT R0, RZ, 0x7610, R0 ;  /* 0x00007610ff007816 */ /* 0x000fca0000000000 */
        /* <DEDUP_REMOVED lines=17> */
[----:B------:R-:W-:-:S03]  /*187a0*/  PRMT R18, RZ, 0x7610, R18 ;  /* 0x00007610ff127816 */ /* 0x000fc60000000012 */
[----:B------:R-:W0:Y:S01]  /*187b0*/  S2R R22, SR_TID.X ;  /* 0x0000000000167919 */ /* 0x000e220000002100 */
[----:B--2---:R-:W-:-:S04]  /*187c0*/  @P1 LOP3.LUT R15, R15, R14, RZ, 0x3c, !PT ;  /* 0x0000000e0f0f1212 */ /* 0x004fc800078e3cff */
[----:B------:R-:W-:-:S04]  /*187d0*/  @P1 LOP3.LUT R14, R15, R14, RZ, 0x3c, !PT ;  /* 0x0000000e0f0e1212 */ /* 0x000fc800078e3cff */
[----:B------:R-:W-:-:S05]  /*187e0*/  @P1 LOP3.LUT R15, R15, R14, RZ, 0x3c, !PT ;  /* 0x0000000e0f0f1212 */ /* 0x000fca00078e3cff */
[----:B------:R1:W2:Y:S04]  /*187f0*/  @P1 LDG.E.U16 R18, [R14.64] ;  /* 0x000000060e121981 */ /* 0x0002a8000c1e1500 */
[----:B-1----:R-:W3:Y:S04]  /*18800*/  LDL R14, [R1+0x854] ;  /* 0x00085400010e7983 */ /* 0x002ee80000100800 */
[----:B------:R-:W3:Y:S01]  /*18810*/  LDL R15, [R1+0xbe0] ;  /* 0x000be000010f7983 */ /* 0x000ee20000100800 */
[----:B0-----:R-:W-:-:S04]  /*18820*/  LOP3.LUT R22, R22, 0x7f, RZ, 0xc0, !PT ;  /* 0x0000007f16167812 */ /* 0x001fc800078ec0ff */
[----:B------:R-:W-:Y:S02]  /*18830*/  ISETP.GE.AND P0, PT, R22, R13, PT ;  /* 0x0000000d1600720c */ /* 0x000fe40003f06270 */
[----:B------:R-:W-:Y:S01]  /*18840*/  PRMT R17, RZ, 0x7610, R17 ;  /* 0x00007610ff117816 */ /* 0x000fe20000000011 */
[----:B------:R-:W-:Y:S06]  /*18850*/  BAR.SYNC.DEFER_BLOCKING 0x0 ;  /* 0x0000000000007b1d */ /* 0x000fec0000010000 */
[----:B--2---:R0:W-:Y:S04]  /*18860*/  STL [R1+0xb4], R18 ;  /* 0x0000b41201007387 */ /* 0x0041e80000100800 */
[----:B0-----:R-:W2:Y:S01]  /*18870*/  LDL.LU R18, [R1+0x20] ;  /* 0x0000200001127983 */ /* 0x001ea20000300800 */
[----:B---3--:R-:W-:-:S04]  /*18880*/  @!P0 LOP3.LUT R15, R15, R14, RZ, 0x3c, !PT ;  /* 0x0000000e0f0f8212 */ /* 0x008fc800078e3cff */
[----:B------:R-:W-:-:S04]  /*18890*/  @!P0 LOP3.LUT R14, R15, R14, RZ, 0x3c, !PT ;  /* 0x0000000e0f0e8212 */ /* 0x000fc800078e3cff */
[----:B------:R-:W-:-:S05]  /*188a0*/  @!P0 LOP3.LUT R15, R15, R14, RZ, 0x3c, !PT ;  /* 0x0000000e0f0f8212 */ /* 0x000fca00078e3cff */
[----:B------:R0:W3:Y:S04]  /*188b0*/  @!P0 LDG.E.U16 R17, [R14.64] ;  /* 0x000000060e118981 */ /* 0x0000e8000c1e1500 */
[----:B0-----:R-:W2:Y:S04]  /*188c0*/  LDL R14, [R1+0xbbc] ;  /* 0x000bbc00010e7983 */ /* 0x001ea80000100800 */
[----:B------:R-:W2:Y:S01]  /*188d0*/  LDL R15, [R1+0xbc0] ;  /* 0x000bc000010f7983 */ /* 0x000ea20000100800 */
[----:B------:R-:W-:-:S03]  /*188e0*/  PRMT R26, RZ, 0x7610, R26 ;  /* 0x00007610ff1a7816 */ /* 0x000fc6000000001a */
[----:B---3--:R0:W-:Y:S04]  /*188f0*/  STL [R1+0xb0], R17 ;  /* 0x0000b01101007387 */ /* 0x0081e80000100800 */
[----:B0-----:R-:W3:Y:S01]  /*18900*/  LDL.LU R17, [R1+0x18] ;  /* 0x0000180001117983 */ /* 0x001ee20000300800 */
[----:B--2---:R-:W-:-:S04]  /*18910*/  @!P0 LOP3.LUT R15, R15, R14, RZ, 0x3c, !PT ;  /* 0x0000000e0f0f8212 */ /* 0x004fc800078e3cff */
[----:B------:R-:W-:-:S04]  /*18920*/  @!P0 LOP3.LUT R14, R15, R14, RZ, 0x3c, !PT ;  /* 0x0000000e0f0e8212 */ /* 0x000fc800078e3cff */
[----:B------:R-:W-:-:S05]  /*18930*/  @!P0 LOP3.LUT R15, R15, R14, RZ, 0x3c, !PT ;  /* 0x0000000e0f0f8212 */ /* 0x000fca00078e3cff */
[----:B------:R0:W2:Y:S04]  /*18940*/  @!P0 LDG.E.U16 R26, [R14.64] ;  /* 0x000000060e1a8981 */ /* 0x0000a8000c1e1500 */
[----:B0-----:R-:W3:Y:S04]  /*18950*/  LDL R14, [R1+0xb7c] ;  /* 0x000b7c00010e7983 */ /* 0x001ee80000100800 */
[----:B------:R-:W3:Y:S01]  /*18960*/  LDL R15, [R1+0xb80] ;  /* 0x000b8000010f7983 */ /* 0x000ee20000100800 */
[----:B------:R-:W-:-:S03]  /*18970*/  PRMT R29, RZ, 0x7610, R29 ;  /* 0x00007610ff1d7816 */ /* 0x000fc6000000001d */
        /* <DEDUP_REMOVED lines=8> */
[----:B------:R-:W-:Y:S02]  /*18a00*/  PRMT R12, RZ, 0x7610, R12 ;  /* 0x00007610ff0c7816 */ /* 0x000fe4000000000c */
[----:B--2---:R-:W-:-:S04]  /*18a10*/  @!P0 LOP3.LUT R15, R15, R14, RZ, 0x3c, !PT ;  /* 0x0000000e0f0f8212 */ /* 0x004fc800078e3cff */
[----:B------:R-:W-:-:S04]  /*18a20*/  @!P0 LOP3.LUT R14, R15, R14, RZ, 0x3c, !PT ;  /* 0x0000000e0f0e8212 */ /* 0x000fc800078e3cff */
[----:B------:R-:W-:-:S05]  /*18a30*/  @!P0 LOP3.LUT R15, R15, R14, RZ, 0x3c, !PT ;  /* 0x0000000e0f0f8212 */ /* 0x000fca00078e3cff */
[----:B------:R-:W2:Y:S04]  /*18a40*/  @!P0 LDG.E.U16 R12, [R14.64] ;  /* 0x000000060e0c8981 */ /* 0x000ea8000c1e1500 */
[----:B---3--:R0:W-:Y:S04]  /*18a50*/  STL [R1+0xa8], R29 ;  /* 0x0000a81d01007387 */ /* 0x0081e80000100800 */
[----:B0-----:R-:W3:Y:S04]  /*18a60*/  LDL.LU R29, [R1+0x8] ;  /* 0x00000800011d7983 */ /* 0x001ee80000300800 */
[----:B--2---:R0:W-:Y:S04]  /*18a70*/  STL [R1+0xa4], R12 ;  /* 0x0000a40c01007387 */ /* 0x0041e80000100800 */
[----:B0-----:R-:W2:Y:S04]  /*18a80*/  LDL.LU R12, [R1+0x21bc] ;  /* 0x0021bc00010c7983 */ /* 0x001ea80000300800 */
[----:B------:R-:W3:Y:S04]  /*18a90*/  LDL R14, [R1+0xafc] ;  /* 0x000afc00010e7983 */ /* 0x000ee80000100800 */
[----:B------:R-:W3:Y:S01]  /*18aa0*/  LDL R15, [R1+0xb00] ;  /* 0x000b0000010f7983 */ /* 0x000ee20000100800 */
[----:B--2---:R-:W-:-:S02]  /*18ab0*/  PRMT R12, RZ, 0x7610, R12 ;  /* 0x00007610ff0c7816 */ /* 0x004fc4000000000c */
[----:B---3--:R-:W-:-:S04]  /*18ac0*/  @!P0 LOP3.LUT R15, R15, R14, RZ, 0x3c, !PT ;  /* 0x0000000e0f0f8212 */ /* 0x008fc800078e3cff */
[----:B------:R-:W-:-:S04]  /*18ad0*/  @!P0 LOP3.LUT R14, R15, R14, RZ, 0x3c, !PT ;  /* 0x0000000e0f0e8212 */ /* 0x000fc800078e3cff */
[----:B------:R-:W-:-:S05]  /*18ae0*/  @!P0 LOP3.LUT R15, R15, R14, RZ, 0x3c, !PT ;  /* 0x0000000e0f0f8212 */ /* 0x000fca00078e3cff */
[----:B------:R-:W2:Y:S04]  /*18af0*/  @!P0 LDG.E.U16 R12, [R14.64] ;  /* 0x000000060e0c8981 */ /* 0x000ea8000c1e1500 */
        /* <DEDUP_REMOVED lines=26> */
[----:B------:R-:W2:Y:S01]  /*18ca0*/  @!P0 LDG.E.U16 R12, [R14.64] ;  /* 0x000000060e0c8981 */ /* 0x000ea2000c1e1500 */
[----:B------:R-:W-:-:S05]  /*18cb0*/  IMAD.SHL.U32 R22, R22, 0x2, RZ ;  /* 0x0000000216167824 */ /* 0x000fca00078e00ff */
[----:B------:R-:W-:Y:S04]  /*18cc0*/  STS.U16 [R22], R18 ;  /* 0x0000001216007388 */ /* 0x000fe80000000400 */
[----:B--2---:R0:W-:Y:S04]  /*18cd0*/  STL [R1+0x94], R12 ;  /* 0x0000940c01007387 */ /* 0x0041e80000100800 */
[----:B0-----:R-:W2:Y:S04]  /*18ce0*/  LDL.LU R12, [R1+0x21ac] ;  /* 0x0021ac00010c7983 */ /* 0x001ea80000300800 */
[----:B------:R-:W3:Y:S04]  /*18cf0*/  LDL R14, [R1+0x9fc] ;  /* 0x0009fc00010e7983 */ /* 0x000ee80000100800 */
[----:B------:R-:W3:Y:S04]  /*18d00*/  LDL R15, [R1+0xa00] ;  /* 0x000a0000010f7983 */ /* 0x000ee80000100800 */
[----:B------:R-:W2:Y:S01]  /*18d10*/  LDL.LU R18, [R1+0x21a8] ;  /* 0x0021a80001127983 */ /* 0x000ea20000300800 */
[----:B---3--:R-:W-:-:S04]  /*18d20*/  @!P0 LOP3.LUT R15, R15, R14, RZ, 0x3c, !PT ;  /* 0x0000000e0f0f8212 */ /* 0x008fc800078e3cff */
[C---:B------:R-:W-:Y:S02]  /*18d30*/  @!P0 LOP3.LUT R14, R15.reuse, R14, RZ, 0x3c, !PT ;  /* 0x0000000e0f0e8212 */ /* 0x040fe400078e3cff */
[----:B--2---:R-:W-:Y:S02]  /*18d40*/  PRMT R18, RZ, 0x7610, R18 ;  /* 0x00007610ff127816 */ /* 0x004fe40000000012 */
[----:B------:R-:W-:-:S05]  /*18d50*/  @!P0 LOP3.LUT R15, R15, R14, RZ, 0x3c, !PT ;  /* 0x0000000e0f0f8212 */ /* 0x000fca00078e3cff */
[----:B------:R-:W2:Y:S04]  /*18d60*/  @!P0 LDG.E.U16 R18, [R14.64] ;  /* 0x000000060e128981 */ /* 0x000ea8000c1e1500 */
[----:B------:R-:W-:Y:S04]  /*18d70*/  STS.U16 [R22+0x800], R17 ;  /* 0x0008001116007388 */ /* 0x000fe80000000400 */
        /* <DEDUP_REMOVED lines=32> */
[----:B--2---:R0:W-:Y:S04]  /*18f80*/  STL [R1+0x84], R29 ;  /* 0x0000841d01007387 */ /* 0x0041e80000100800 */
[----:B0-----:R-:W2:Y:S04]  /*18f90*/  LDL.LU R29, [R1+0x218c] ;  /* 0x00218c00011d7983 */ /* 0x001ea80000300800 */
[----:B------:R-:W3:Y:S04]  /*18fa0*/  LDL R14, [R1+0x8fc] ;  /* 0x0008fc00010e7983 */ /* 0x000ee80000100800 */
[----:B------:R-:W3:Y:S01]  /*18fb0*/  LDL R15, [R1+0x900] ;  /* 0x00090000010f7983 */ /* 0x000ee20000100800 */
[----:B------:R-:W-:-:S02]  /*18fc0*/  PRMT R13, RZ, 0x7610, R13 ;  /* 0x00007610ff0d7816 */ /* 0x000fc4000000000d */
        /* <DEDUP_REMOVED lines=12> */
[----:B0-----:R-:W3:Y:S04]  /*19090*/  LDL R13, [R1+0x850] ;  /* 0x00085000010d7983 */ /* 0x001ee80000100800 */
[----:B--2---:R0:W-:Y:S04]  /*190a0*/  STL [R1+0x7c], R17 ;  /* 0x00007c1101007387 */ /* 0x0041e80000100800 */
[----:B0-----:R-:W2:Y:S04]  /*190b0*/  LDL.LU R17, [R1+0x2188] ;  /* 0x0021880001117983 */ /* 0x001ea80000300800 */
[----:B------:R-:W2:Y:S04]  /*190c0*/  LDL R14, [R1+0x87c] ;  /* 0x00087c00010e7983 */ /* 0x000ea80000100800 */
[----:B------:R-:W2:Y:S01]  /*190d0*/  LDL R15, [R1+0x880] ;  /* 0x00088000010f7983 */ /* 0x000ea20000100800 */
[----:B------:R-:W-:-:S02]  /*190e0*/  PRMT R27, RZ, 0x7610, R27 ;  /* 0x00007610ff1b7816 */ /* 0x000fc4000000001b */
[----:B--2---:R-:W-:-:S04]  /*190f0*/  @!P0 LOP3.LUT R15, R15, R14, RZ, 0x3c, !PT ;  /* 0x0000000e0f0f8212 */ /* 0x004fc800078e3cff */
[----:B------:R-:W-:-:S04]  /*19100*/  @!P0 LOP3.LUT R14, R15, R14, RZ, 0x3c, !PT ;  /* 0x0000000e0f0e8212 */ /* 0x000fc800078e3cff */
[----:B------:R-:W-:-:S05]  /*19110*/  @!P0 LOP3.LUT R15, R15, R14, RZ, 0x3c, !PT ;  /* 0x0000000e0f0f8212 */ /* 0x000fca00078e3cff */
[----:B------:R0:W2:Y:S04]  /*19120*/  @!P0 LDG.E.U16 R27, [R14.64] ;  /* 0x000000060e1b8981 */ /* 0x0000a8000c1e1500 */
[----:B0-----:R-:W2:Y:S04]  /*19130*/  LDL R14, [R1+0x858] ;  /* 0x00085800010e7983 */ /* 0x001ea80000100800 */
[----:B------:R-:W2:Y:S01]  /*19140*/  LDL R15, [R1+0xc18] ;  /* 0x000c1800010f7983 */ /* 0x000ea20000100800 */
[----:B------:R-:W-:Y:S02]  /*19150*/  PRMT R25, RZ, 0x7610, R25 ;  /* 0x00007610ff197816 */ /* 0x000fe40000000019 */
[----:B--2---:R-:W-:-:S04]  /*19160*/  @!P0 LOP3.LUT R15, R15, R14, RZ, 0x3c, !PT ;  /* 0x0000000e0f0f8212 */ /* 0x004fc800078e3cff */
[----:B------:R-:W-:-:S04]  /*19170*/  @!P0 LOP3.LUT R14, R15, R14, RZ, 0x3c, !PT ;  /* 0x0000000e0f0e8212 */ /* 0x000fc800078e3cff */
[----:B------:R-:W-:-:S05]  /*19180*/  @!P0 LOP3.LUT R15, R15, R14, RZ, 0x3c, !PT ;  /* 0x0000000e0f0f8212 */ /* 0x000fca00078e3cff */
[----:B------:R-:W2:Y:S04]  /*19190*/  @!P0 LDG.E.U16 R25, [R14.64] ;  /* 0x000000060e198981 */ /* 0x000ea8000c1e1500 */
[----:B------:R-:W-:Y:S04]  /*191a0*/  STS.U16 [R22+0x2000], R29 ;  /* 0x0020001d16007388 */ /* 0x000fe80000000400 */
[----:B------:R-:W-:Y:S04]  /*191b0*/  STS.U16 [R22+0x2800], R26 ;  /* 0x0028001a16007388 */ /* 0x000fe80000000400 */
[----:B------:R-:W-:Y:S04]  /*191c0*/  STS.U16 [R22+0x3000], R17 ;  /* 0x0030001116007388 */ /* 0x000fe80000000400 */
[----:B------:R0:W-:Y:S04]  /*191d0*/  STL [R1+0x78], R27 ;  /* 0x0000781b01007387 */ /* 0x0001e80000100800 */
[----:B------:R-:W-:Y:S04]  /*191e0*/  STS.U16 [R22+0x3800], R18 ;  /* 0x0038001216007388 */ /* 0x000fe80000000400 */
[----:B------:R1:W-:Y:S04]  /*191f0*/  STS.U16 [R22+0x4000], R12 ;  /* 0x0040000c16007388 */ /* 0x0003e80000000400 */
[----:B0-----:R-:W3:Y:S04]  /*19200*/  LDL R27, [R1+0xb78] ;  /* 0x000b7800011b7983 */ /* 0x001ee80000100800 */
[----:B--2---:R0:W-:Y:S04]  /*19210*/  STL [R1+0x74], R25 ;  /* 0x0000741901007387 */ /* 0x0041e80000100800 */
[----:B-1----:R-:W3:Y:S01]  /*19220*/  LDL R12, [R1+0x440] ;  /* 0x00044000010c7983 */ /* 0x002ee20000100800 */
[----:B------:R-:W-:-:S03]  /*19230*/  PRMT R11, RZ, 0x7610, R11 ;  /* 0x00007610ff0b7816 */ /* 0x000fc6000000000b */
[----:B0-----:R-:W2:Y:S01]  /*19240*/  LDL R25, [R1+0xb38] ;  /* 0x000b380001197983 */ /* 0x001ea20000100800 */
[----:B---3--:R-:W-:-:S04]  /*19250*/  @!P0 LOP3.LUT R13, R13, R12, RZ, 0x3c, !PT ;  /* 0x0000000c0d0d8212 */ /* 0x008fc800078e3cff */
[----:B------:R-:W-:-:S04]  /*19260*/  @!P0 LOP3.LUT R12, R13, R12, RZ, 0x3c, !PT ;  /* 0x0000000c0d0c8212 */ /* 0x000fc800078e3cff */
[----:B------:R-:W-:-:S05]  /*19270*/  @!P0 LOP3.LUT R13, R13, R12, RZ, 0x3c, !PT ;  /* 0x0000000c0d0d8212 */ /* 0x000fca00078e3cff */
[----:B------:R-:W3:Y:S04]  /*19280*/  @!P0 LDG.E.U16 R11, [R12.64] ;  /* 0x000000060c0b8981 */ /* 0x000ee8000c1e1500 */
[----:B---3--:R0:W-:Y:S04]  /*19290*/  STL [R1+0x70], R11 ;  /* 0x0000700b01007387 */ /* 0x0081e80000100800 */
[----:B0-----:R-:W3:Y:S04]  /*192a0*/  LDL.LU R11, [R1+0x2184] ;  /* 0x00218400010b7983 */ /* 0x001ee80000300800 */
[----:B------:R-:W2:Y:S04]  /*192b0*/  LDL R12, [R1+0xbb4] ;  /* 0x000bb400010c7983 */ /* 0x000ea80000100800 */
[----:B------:R-:W2:Y:S01]  /*192c0*/  LDL R13, [R1+0xbb8] ;  /* 0x000bb800010d7983 */ /* 0x000ea20000100800 */
[----:B------:R-:W-:-:S02]  /*192d0*/  PRMT R10, RZ, 0x7610, R10 ;  /* 0x00007610ff0a7816 */ /* 0x000fc4000000000a */
[----:B--2---:R-:W-:-:S04]  /*192e0*/  @!P0 LOP3.LUT R13, R13, R12, RZ, 0x3c, !PT ;  /* 0x0000000c0d0d8212 */ /* 0x004fc800078e3cff */
[----:B------:R-:W-:-:S04]  /*192f0*/  @!P0 LOP3.LUT R12, R13, R12, RZ, 0x3c, !PT ;  /* 0x0000000c0d0c8212 */ /* 0x000fc800078e3cff */
[----:B------:R-:W-:-:S05]  /*19300*/  @!P0 LOP3.LUT R13, R13, R12, RZ, 0x3c, !PT ;  /* 0x0000000c0d0d8212 */ /* 0x000fca00078e3cff */
[----:B------:R0:W2:Y:S04]  /*19310*/  @!P0 LDG.E.U16 R10, [R12.64] ;  /* 0x000000060c0a8981 */ /* 0x0000a8000c1e1500 */
[----:B---3--:R1:W-:Y:S04]  /*19320*/  STS.U16 [R22+0x4800], R11 ;  /* 0x0048000b16007388 */ /* 0x0083e80000000400 */
[----:B-1----:R-:W3:Y:S04]  /*19330*/  LDL R11, [R1+0xb74] ;  /* 0x000b7400010b7983 */ /* 0x002ee80000100800 */
[----:B0-----:R-:W0:Y:S04]  /*19340*/  S2R R13, SR_TID.X ;  /* 0x00000000000d7919 */ /* 0x001e280000002100 */
[----:B--2---:R1:W-:Y:S04]  /*19350*/  STL [R1+0x6c], R10 ;  /* 0x00006c0a01007387 */ /* 0x0043e80000100800 */
[----:B-1----:R-:W2:Y:S01]  /*19360*/  LDL.LU R10, [R1+0x2180] ;  /* 0x00218000010a7983 */ /* 0x002ea20000300800 */
[----:B0-----:R-:W-:-:S05]  /*19370*/  LOP3.LUT R13, R13, 0x7f, RZ, 0xc0, !PT ;  /* 0x0000007f0d0d7812 */ /* 0x001fca00078ec0ff */
[----:B------:R-:W-:Y:S01]  /*19380*/  IMAD.SHL.U32 R13, R13, 0x2, RZ ;  /* 0x000000020d0d7824 */ /* 0x000fe200078e00ff */
[----:B------:R-:W-:-:S04]  /*19390*/  PRMT R4, RZ, 0x7610, R4 ;  /* 0x00007610ff047816 */ /* 0x000fc80000000004 */
[----:B--2---:R0:W-:Y:S02]  /*193a0*/  STS.U16 [R13+0x5000], R10 ;  /* 0x0050000a0d007388 */ /* 0x0041e40000000400 */
[----:B0-----:R-:W-:Y:S02]  /*193b0*/  @!P0 IMAD.MOV.U32 R10, RZ, RZ, R27 ;  /* 0x000000ffff0a8224 */ /* 0x001fe400078e001b */
[----:B------:R-:W2:Y:S04]  /*193c0*/  LDL.LU R27, [R1+0x30] ;  /* 0x00003000011b7983 */ /* 0x000ea80000300800 */
[----:B---3--:R0:W3:Y:S04]  /*193d0*/  @!P0 LDG.E.U16 R4, [R10.64] ;  /* 0x000000060a048981 */ /* 0x0080e8000c1e1500 */
[----:B0-----:R-:W2:Y:S01]  /*193e0*/  LDL R11, [R1+0xb34] ;  /* 0x000b3400010b7983 */ /* 0x001ea20000100800 */
[----:B------:R-:W-:Y:S01]  /*193f0*/  PRMT R19, RZ, 0x7610, R19 ;  /* 0x00007610ff137816 */ /* 0x000fe20000000013 */
[----:B------:R-:W-:-:S05]  /*19400*/  @!P0 IMAD.MOV.U32 R10, RZ, RZ, R25 ;  /* 0x000000ffff0a8224 */ /* 0x000fca00078e0019 */
[----:B--2---:R-:W2:Y:S04]  /*19410*/  @!P0 LDG.E.U16 R19, [R10.64] ;  /* 0x000000060a138981 */ /* 0x004ea8000c1e1500 */
[----:B---3--:R0:W-:Y:S04]  /*19420*/  STL [R1+0x68], R4 ;  /* 0x0000680401007387 */ /* 0x0081e80000100800 */
[----:B------:R1:W-:Y:S04]  /*19430*/  STS.U16 [R13+0x5800], R9 ;  /* 0x005800090d007388 */ /* 0x0003e80000000400 */
[----:B0-----:R-:W3:Y:S04]  /*19440*/  LDL R4, [R1+0xa78] ;  /* 0x000a780001047983 */ /* 0x001ee80000100800 */
[----:B-1----:R-:W3:Y:S04]  /*19450*/  LDL R9, [R1+0xaf8] ;  /* 0x000af80001097983 */ /* 0x002ee80000100800 */
[----:B------:R-:W3:Y:S04]  /*19460*/  LDL.LU R25, [R1+0x2c] ;  /* 0x00002c0001197983 */ /* 0x000ee80000300800 */
[----:B------:R-:W-:Y:S04]  /*19470*/  STS.U16 [R13+0x6000], R8 ;  /* 0x006000080d007388 */ /* 0x000fe80000000400 */
[----:B--2---:R0:W-:Y:S04]  /*19480*/  STL [R1+0x64], R19 ;  /* 0x0000641301007387 */ /* 0x0041e80000100800 */
[----:B0-----:R-:W2:Y:S04]  /*19490*/  LDL.LU R19, [R1+0x28] ;  /* 0x0000280001137983 */ /* 0x001ea80000300800 */
        /* <DEDUP_REMOVED lines=8> */
[----:B------:R-:W-:-:S03]  /*19520*/  PRMT R3, RZ, 0x7610, R3 ;  /* 0x00007610ff037816 */ /* 0x000fc60000000003 */
[----:B------:R-:W-:Y:S04]  /*19530*/  STS.U16 [R13+0x6800], R7 ;  /* 0x006800070d007388 */ /* 0x000fe80000000400 */
[----:B---3--:R0:W-:Y:S04]  /*19540*/  STL [R1+0x60], R28 ;  /* 0x0000601c01007387 */ /* 0x0081e80000100800 */
[----:B0-----:R-:W3:Y:S01]  /*19550*/  LDL.LU R28, [R1+0x24] ;  /* 0x00002400011c7983 */ /* 0x001ee20000300800 */
[----:B--2---:R-:W-:-:S03]  /*19560*/  @!P0 LOP3.LUT R9, R9, R8, RZ, 0x3c, !PT ;  /* 0x0000000809098212 */ /* 0x004fc600078e3cff */
[----:B------:R-:W2:Y:S01]  /*19570*/  LDL R7, [R1+0xa74] ;  /* 0x000a740001077983 */ /* 0x000ea20000100800 */
[----:B------:R-:W-:-:S04]  /*19580*/  @!P0 LOP3.LUT R8, R9, R8, RZ, 0x3c, !PT ;  /* 0x0000000809088212 */ /* 0x000fc800078e3cff */
[----:B------:R-:W-:-:S05]  /*19590*/  @!P0 LOP3.LUT R9, R9, R8, RZ, 0x3c, !PT ;  /* 0x0000000809098212 */ /* 0x000fca00078e3cff */
[----:B------:R-:W3:Y:S01]  /*195a0*/  @!P0 LDG.E.U16 R3, [R8.64] ;  /* 0x0000000608038981 */ /* 0x000ee2000c1e1500 */
[----:B------:R-:W-:-:S03]  /*195b0*/  PRMT R12, RZ, 0x7610, R12 ;  /* 0x00007610ff0c7816 */ /* 0x000fc6000000000c */
[----:B------:R0:W-:Y:S02]  /*195c0*/  STS.U16 [R13+0x7000], R6 ;  /* 0x007000060d007388 */ /* 0x0001e40000000400 */
[----:B0-----:R-:W-:-:S05]  /*195d0*/  @!P0 IMAD.MOV.U32 R6, RZ, RZ, R4 ;  /* 0x000000ffff068224 */ /* 0x001fca00078e0004 */
[----:B--2---:R0:W2:Y:S04]  /*195e0*/  @!P0 LDG.E.U16 R12, [R6.64] ;  /* 0x00000006060c8981 */ /* 0x0040a8000c1e1500 */
[----:B---3--:R1:W-:Y:S04]  /*195f0*/  STL [R1+0x5c], R3 ;  /* 0x00005c0301007387 */ /* 0x0083e80000100800 */
[----:B-1----:R-:W3:Y:S04]  /*19600*/  LDL.LU R3, [R1+0x1c] ;  /* 0x00001c0001037983 */ /* 0x002ee80000300800 */
[----:B------:R-:W2:Y:S04]  /*19610*/  LDL.LU R4, [R1+0x14] ;  /* 0x0000140001047983 */ /* 0x000ea80000300800 */
[----:B0-----:R-:W2:Y:S04]  /*19620*/  LDL R6, [R1+0xa34] ;  /* 0x000a340001067983 */ /* 0x001ea80000100800 */
[----:B------:R-:W2:Y:S01]  /*19630*/  LDL R7, [R1+0xa38] ;  /* 0x000a380001077983 */ /* 0x000ea20000100800 */
[----:B------:R-:W-:-:S02]  /*19640*/  PRMT R20, RZ, 0x7610, R20 ;  /* 0x00007610ff147816 */ /* 0x000fc40000000014 */
[----:B--2---:R-:W-:-:S04]  /*19650*/  @!P0 LOP3.LUT R7, R7, R6, RZ, 0x3c, !PT ;  /* 0x0000000607078212 */ /* 0x004fc800078e3cff */
[----:B------:R-:W-:-:S04]  /*19660*/  @!P0 LOP3.LUT R6, R7, R6, RZ, 0x3c, !PT ;  /* 0x0000000607068212 */ /* 0x000fc800078e3cff */
[----:B------:R-:W-:-:S05]  /*19670*/  @!P0 LOP3.LUT R7, R7, R6, RZ, 0x3c, !PT ;  /* 0x0000000607078212 */ /* 0x000fca00078e3cff */
[----:B------:R-:W2:Y:S04]  /*19680*/  @!P0 LDG.E.U16 R20, [R6.64] ;  /* 0x0000000606148981 */ /* 0x000ea8000c1e1500 */
[----:B------:R0:W-:Y:S02]  /*19690*/  STL [R1+0x58], R12 ;  /* 0x0000580c01007387 */ /* 0x0001e40000100800 */
[----:B0-----:R-:W-:Y:S02]  /*196a0*/  LOP3.LUT R12, R22, 0x10, RZ, 0x3c, !PT ;  /* 0x00000010160c7812 */ /* 0x001fe400078e3cff */
[----:B------:R-:W3:Y:S04]  /*196b0*/  LDL.LU R22, [R1+0xc] ;  /* 0x00000c0001167983 */ /* 0x000ee80000300800 */
        /* <DEDUP_REMOVED lines=9> */
[----:B------:R-:W-:Y:S04]  /*19750*/  STS.U16 [R13+0x7800], R5 ;  /* 0x007800050d007388 */ /* 0x000fe80000000400 */
[----:B------:R0:W-:Y:S04]  /*19760*/  STS.U16 [R12+0x100], R27 ;  /* 0x0001001b0c007388 */ /* 0x0001e80000000400 */
[----:B0-----:R-:W3:Y:S04]  /*19770*/  LDL.LU R27, [R1] ;  /* 0x00000000011b7983 */ /* 0x001ee80000300800 */
[----:B------:R-:W-:Y:S04]  /*19780*/  STS.U16 [R12+0x900], R25 ;  /* 0x000900190c007388 */ /* 0x000fe80000000400 */
[----:B--2---:R0:W-:Y:S04]  /*19790*/  STL [R1+0x50], R20 ;  /* 0x0000501401007387 */ /* 0x0041e80000100800 */
[----:B0-----:R-:W2:Y:S04]  /*197a0*/  LDL.LU R20, [R1+0x2178] ;  /* 0x0021780001147983 */ /* 0x001ea80000300800 */
[----:B------:R-:W2:Y:S04]  /*197b0*/  LDL R6, [R1+0x9b4] ;  /* 0x0009b40001067983 */ /* 0x000ea80000100800 */
[----:B------:R-:W2:Y:S04]  /*197c0*/  LDL R7, [R1+0x9b8] ;  /* 0x0009b80001077983 */ /* 0x000ea80000100800 */
[----:B------:R-:W3:Y:S01]  /*197d0*/  LDL.LU R25, [R1+0x2174] ;  /* 0x0021740001197983 */ /* 0x000ee20000300800 */
[----:B--2---:R-:W-:-:S04]  /*197e0*/  @!P0 LOP3.LUT R7, R7, R6, RZ, 0x3c, !PT ;  /* 0x0000000607078212 */ /* 0x004fc800078e3cff */
[C---:B------:R-:W-:Y:S02]  /*197f0*/  @!P0 LOP3.LUT R6, R7.reuse, R6, RZ, 0x3c, !PT ;  /* 0x0000000607068212 */ /* 0x040fe400078e3cff */
[----:B---3--:R-:W-:Y:S02]  /*19800*/  PRMT R25, RZ, 0x7610, R25 ;  /* 0x00007610ff197816 */ /* 0x008fe40000000019 */
        /* <DEDUP_REMOVED lines=50> */
[----:B------:R-:W-:-:S03]  /*19b30*/  PRMT R5, RZ, 0x7610, R5 ;  /* 0x00007610ff057816 */ /* 0x000fc60000000005 */
[----:B------:R0:W-:Y:S04]  /*19b40*/  STS.U16 [R12+0x3100], R22 ;  /* 0x003100160c007388 */ /* 0x0001e80000000400 */
        /* <DEDUP_REMOVED lines=10> */
[----:B0-----:R-:W3:Y:S01]  /*19bf0*/  LDL R5, [R1+0xb70] ;  /* 0x000b700001057983 */ /* 0x001ee20000100800 */
[----:B--2---:R-:W-:-:S03]  /*19c00*/  @!P0 LOP3.LUT R7, R7, R6, RZ, 0x3c, !PT ;  /* 0x0000000607078212 */ /* 0x004fc600078e3cff */
[----:B------:R-:W2:Y:S01]  /*19c10*/  LDL.LU R27, [R1+0x2148] ;  /* 0x00214800011b7983 */ /* 0x000ea20000300800 */
        /* <DEDUP_REMOVED lines=10> */
[----:B------:R0:W-:Y:S04]  /*19cc0*/  STL [R1+0x2c], R8 ;  /* 0x00002c0801007387 */ /* 0x0001e80000100800 */
        /* <DEDUP_REMOVED lines=9> */
[----:B------:R-:W2:Y:S04]  /*19d60*/  @!P0 LDG.E.U16 R15, [R6.64] ;  /* 0x00000006060f8981 */ /* 0x000ea8000c1e1500 */
[----:B------:R-:W-:Y:S04]  /*19d70*/  STS.U16 [R12+0x4100], R27 ;  /* 0x0041001b0c007388 */ /* 0x000fe80000000400 */
[----:B------:R-:W-:Y:S04]  /*19d80*/  STS.U16 [R12+0x4900], R22 ;  /* 0x004900160c007388 */ /* 0x000fe80000000400 */
[----:B------:R0:W-:Y:S04]  /*19d90*/  STS.U16 [R12+0x5100], R4 ;  /* 0x005100040c007388 */ /* 0x0001e80000000400 */
[----:B--2---:R1:W-:Y:S04]  /*19da0*/  STL [R1+0x44], R15 ;  /* 0x0000440f01007387 */ /* 0x0043e80000100800 */
[----:B0-----:R-:W3:Y:S01]  /*19db0*/  LDL R4, [R1+0xb6c] ;  /* 0x000b6c0001047983 */ /* 0x001ee20000100800 */
[----:B------:R-:W-:-:S02]  /*19dc0*/  PRMT R10, RZ, 0x7610, R10 ;  /* 0x00007610ff0a7816 */ /* 0x000fc4000000000a */
[----:B------:R-:W-:Y:S01]  /*19dd0*/  PRMT R28, RZ, 0x7610, R28 ;  /* 0x00007610ff1c7816 */ /* 0x000fe2000000001c */
[----:B------:R0:W-:Y:S04]  /*19de0*/  STS.U16 [R12+0x5900], R3 ;  /* 0x005900030c007388 */ /* 0x0001e80000000400 */
[----:B-1----:R-:W2:Y:S01]  /*19df0*/  LDL R15, [R1+0xab0] ;  /* 0x000ab000010f7983 */ /* 0x002ea20000100800 */
[----:B---3--:R-:W-:-:S04]  /*19e00*/  @!P0 LOP3.LUT R5, R5, R4, RZ, 0x3c, !PT ;  /* 0x0000000405058212 */ /* 0x008fc800078e3cff */
[----:B------:R-:W-:-:S04]  /*19e10*/  @!P0 LOP3.LUT R4, R5, R4, RZ, 0x3c, !PT ;  /* 0x0000000405048212 */ /* 0x000fc800078e3cff */
[----:B------:R-:W-:-:S05]  /*19e20*/  @!P0 LOP3.LUT R5, R5, R4, RZ, 0x3c, !PT ;  /* 0x0000000405058212 */ /* 0x000fca00078e3cff */
[----:B------:R1:W3:Y:S04]  /*19e30*/  @!P0 LDG.E.U16 R10, [R4.64] ;  /* 0x00000006040a8981 */ /* 0x0002e8000c1e1500 */
[----:B-1----:R-:W2:Y:S01]  /*19e40*/  LDL R5, [R1+0xb2c] ;  /* 0x000b2c0001057983 */ /* 0x002ea20000100800 */
[----:B------:R-:W-:-:S05]  /*19e50*/  @!P0 IMAD.MOV.U32 R4, RZ, RZ, R8 ;  /* 0x000000ffff048224 */ /* 0x000fca00078e0008 */
[----:B--2---:R-:W2:Y:S04]  /*19e60*/  @!P0 LDG.E.U16 R28, [R4.64] ;  /* 0x00000006041c8981 */ /* 0x004ea8000c1e1500 */
[----:B---3--:R1:W-:Y:S04]  /*19e70*/  STL [R1+0x28], R10 ;  /* 0x0000280a01007387 */ /* 0x0083e80000100800 */
[----:B0-----:R-:W3:Y:S04]  /*19e80*/  LDL R3, [R1+0xa6c] ;  /* 0x000a6c0001037983 */ /* 0x001ee80000100800 */
[----:B-1----:R-:W3:Y:S04]  /*19e90*/  LDL R10, [R1+0xa70] ;  /* 0x000a7000010a7983 */ /* 0x002ee80000100800 */
[----:B------:R-:W3:Y:S04]  /*19ea0*/  LDL.LU R8, [R1+0x3b8] ;  /* 0x0003b80001087983 */ /* 0x000ee80000300800 */
        /* <DEDUP_REMOVED lines=9> */
[----:B0-----:R-:W2:Y:S01]  /*19f40*/  LDL R5, [R1+0xaac] ;  /* 0x000aac0001057983 */ /* 0x001ea20000100800 */
[----:B------:R-:W-:Y:S01]  /*19f50*/  PRMT R11, RZ, 0x7610, R11 ;  /* 0x00007610ff0b7816 */ /* 0x000fe2000000000b */
[----:B------:R-:W-:Y:S02]  /*19f60*/  @!P0 IMAD.MOV.U32 R4, RZ, RZ, R15 ;  /* 0x000000ffff048224 */ /* 0x000fe400078e000f */
[----:B------:R-:W-:Y:S01]  /*19f70*/  STS.U16 [R12+0x6100], R19 ;  /* 0x006100130c007388 */ /* 0x000fe20000000400 */
[----:B------:R-:W-:-:S03]  /*19f80*/  PRMT R9, RZ, 0x7610, R9 ;  /* 0x00007610ff097816 */ /* 0x000fc60000000009 */
[----:B--2---:R-:W2:Y:S04]  /*19f90*/  @!P0 LDG.E.U16 R11, [R4.64] ;  /* 0x00000006040b8981 */ /* 0x004ea8000c1e1500 */
[----:B------:R-:W-:Y:S04]  /*19fa0*/  STS.U16 [R12+0x6900], R20 ;  /* 0x006900140c007388 */ /* 0x000fe80000000400 */
[----:B------:R3:W-:Y:S04]  /*19fb0*/  STS.U16 [R12+0x7100], R2 ;  /* 0x007100020c007388 */ /* 0x0007e80000000400 */
[----:B------:R0:W-:Y:S01]  /*19fc0*/  STL [R1+0x20], R14 ;  /* 0x0000200e01007387 */ /* 0x0001e20000100800 */
[----:B---3--:R-:W-:-:S03]  /*19fd0*/  @!P0 IMAD.MOV.U32 R2, RZ, RZ, R10 ;  /* 0x000000ffff028224 */ /* 0x008fc600078e000a */
[----:B0-----:R-:W3:Y:S04]  /*19fe0*/  LDL.LU R14, [R1+0x37c] ;  /* 0x00037c00010e7983 */ /* 0x001ee80000300800 */
[----:B------:R-:W3:Y:S04]  /*19ff0*/  LDL.LU R15, [R1+0x370] ;  /* 0x00037000010f7983 */ /* 0x000ee80000300800 */
[----:B------:R0:W3:Y:S04]  /*1a000*/  @!P0 LDG.E.U16 R9, [R2.64] ;  /* 0x0000000602098981 */ /* 0x0000e8000c1e1500 */
[----:B--2---:R1:W-:Y:S04]  /*1a010*/  STL [R1+0x1c], R11 ;  /* 0x00001c0b01007387 */ /* 0x0043e80000100800 */
[----:B0-----:R-:W2:Y:S04]  /*1a020*/  LDL R2, [R1+0xa2c] ;  /* 0x000a2c0001027983 */ /* 0x001ea80000100800 */
[----:B------:R-:W2:Y:S04]  /*1a030*/  LDL R3, [R1+0xa30] ;  /* 0x000a300001037983 */ /* 0x000ea80000100800 */
[----:B-1----:R-:W0:Y:S01]  /*1a040*/  S2R R11, SR_TID.X ;  /* 0x00000000000b7919 */ /* 0x002e220000002100 */
[----:B------:R-:W-:-:S03]  /*1a050*/  PRMT R26, RZ, 0x7610, R26 ;  /* 0x00007610ff1a7816 */ /* 0x000fc6000000001a */
[----:B------:R1:W-:Y:S04]  /*1a060*/  STS.U16 [R12+0x7900], R16 ;  /* 0x007900100c007388 */ /* 0x0003e80000000400 */
[----:B-1----:R-:W4:Y:S01]  /*1a070*/  LDL R12, [R1+0x9ac] ;  /* 0x0009ac00010c7983 */ /* 0x002f220000100800 */
[----:B0-----:R-:W-:-:S05]  /*1a080*/  LOP3.LUT R11, R11, 0x7f, RZ, 0xc0, !PT ;  /* 0x0000007f0b0b7812 */ /* 0x001fca00078ec0ff */
[----:B------:R-:W-:Y:S02]  /*1a090*/  IMAD.SHL.U32 R10, R11, 0x2, RZ ;  /* 0x000000020b0a7824 */ /* 0x000fe400078e00ff */
[----:B------:R-:W4:Y:S04]  /*1a0a0*/  LDL R11, [R1+0x9b0] ;  /* 0x0009b000010b7983 */ /* 0x000f280000100800 */
        /* <DEDUP_REMOVED lines=14> */
[----:B------:R4:W3:Y:S01]  /*1a190*/  @!P0 LDG.E.U16 R22, [R2.64] ;  /* 0x0000000602168981 */ /* 0x0008e2000c1e1500 */
[----:B------:R-:W-:Y:S02]  /*1a1a0*/  LOP3.LUT R10, R10, 0x20, RZ, 0x3c, !PT ;  /* 0x000000200a0a7812 */ /* 0x000fe400078e3cff */
[----:B------:R-:W-:Y:S01]  /*1a1b0*/  PRMT R18, RZ, 0x7610, R18 ;  /* 0x00007610ff127816 */ /* 0x000fe20000000012 */
[----:B----4-:R-:W-:Y:S02]  /*1a1c0*/  @!P0 IMAD.MOV.U32 R2, RZ, RZ, R11 ;  /* 0x000000ffff028224 */ /* 0x010fe400078e000b */
[----:B------:R-:W-:-:S05]  /*1a1d0*/  @!P0 IMAD.MOV.U32 R3, RZ, RZ, R12 ;  /* 0x000000ffff038224 */ /* 0x000fca00078e000c */
[----:B------:R0:W2:Y:S04]  /*1a1e0*/  @!P0 LDG.E.U16 R18, [R2.64] ;  /* 0x0000000602128981 */ /* 0x0000a8000c1e1500 */
[----:B--2---:R1:W-:Y:S04]  /*1a1f0*/  STS.U16 [R10+0x200], R26 ;  /* 0x0002001a0a007388 */ /* 0x0043e80000000400 */
[----:B------:R2:W-:Y:S04]  /*1a200*/  STS.U16 [R10+0xa00], R8 ;  /* 0x000a00080a007388 */ /* 0x0005e80000000400 */
[----:B-1----:R-:W4:Y:S04]  /*1a210*/  LDL R26, [R1+0x970] ;  /* 0x00097000011a7983 */ /* 0x002f280000100800 */
[----:B---3--:R1:W-:Y:S04]  /*1a220*/  STL [R1+0x20e0], R22 ;  /* 0x0020e01601007387 */ /* 0x0083e80000100800 */
[----:B--2---:R-:W2:Y:S04]  /*1a230*/  LDL R8, [R1+0x930] ;  /* 0x0009300001087983 */ /* 0x004ea80000100800 */
[----:B-1----:R-:W3:Y:S04]  /*1a240*/  LDL R22, [R1+0x92c] ;  /* 0x00092c0001167983 */ /* 0x002ee80000100800 */
[----:B------:R-:W2:Y:S04]  /*1a250*/  LDL.LU R12, [R1+0x130] ;  /* 0x00013000010c7983 */ /* 0x000ea80000300800 */
[----:B0-----:R-:W2:Y:S01]  /*1a260*/  LDL R3, [R1+0x96c] ;  /* 0x00096c0001037983 */ /* 0x001ea20000100800 */
[----:B------:R-:W-:-:S02]  /*1a270*/  PRMT R7, RZ, 0x7610, R7 ;  /* 0x00007610ff077816 */ /* 0x000fc40000000007 */
[----:B------:R-:W-:Y:S01]  /*1a280*/  PRMT R6, RZ, 0x7610, R6 ;  /* 0x00007610ff067816 */ /* 0x000fe20000000006 */
[----:B------:R-:W-:Y:S04]  /*1a290*/  STL [R1+0x20e4], R18 ;  /* 0x0020e41201007387 */ /* 0x000fe80000100800 */
[----:B------:R0:W-:Y:S04]  /*1a2a0*/  STS.U16 [R10+0x1200], R14 ;  /* 0x0012000e0a007388 */ /* 0x0001e80000000400 */
[----:B------:R-:W3:Y:S04]  /*1a2b0*/  LDL R11, [R1+0x8f0] ;  /* 0x0008f000010b7983 */ /* 0x000ee80000100800 */
[----:B0-----:R-:W3:Y:S01]  /*1a2c0*/  LDL R14, [R1+0x8ec] ;  /* 0x0008ec00010e7983 */ /* 0x001ee20000100800 */
[----:B----4-:R-:W-:-:S05]  /*1a2d0*/  @!P0 IMAD.MOV.U32 R2, RZ, RZ, R26 ;  /* 0x000000ffff028224 */ /* 0x010fca00078e001a */
[----:B--2---:R0:W2:Y:S02]  /*1a2e0*/  @!P0 LDG.E.U16 R7, [R2.64] ;  /* 0x0000000602078981 */ /* 0x0040a4000c1e1500 */
[----:B0-----:R-:W-:Y:S02]  /*1a2f0*/  @!P0 IMAD.MOV.U32 R2, RZ, RZ, R8 ;  /* 0x000000ffff028224 */ /* 0x001fe400078e0008 */
[----:B---3--:R-:W-:-:S05]  /*1a300*/  @!P0 IMAD.MOV.U32 R3, RZ, RZ, R22 ;  /* 0x000000ffff038224 */ /* 0x008fca00078e0016 */
[----:B------:R0:W3:Y:S01]  /*1a310*/  @!P0 LDG.E.U16 R6, [R2.64] ;  /* 0x0000000602068981 */ /* 0x0000e2000c1e1500 */
[----:B------:R-:W-:-:S03]  /*1a320*/  PRMT R5, RZ, 0x7610, R5 ;  /* 0x00007610ff057816 */ /* 0x000fc60000000005 */
[----:B------:R1:W-:Y:S04]  /*1a330*/  STS.U16 [R10+0x1a00], R15 ;  /* 0x001a000f0a007388 */ /* 0x0003e80000000400 */
[----:B------:R-:W-:Y:S01]  /*1a340*/  STS.U16 [R10+0x2200], R9 ;  /* 0x002200090a007388 */ /* 0x000fe20000000400 */
[----:B0-----:R-:W-:Y:S02]  /*1a350*/  @!P0 IMAD.MOV.U32 R2, RZ, RZ, R11 ;  /* 0x000000ffff028224 */ /* 0x001fe400078e000b */
[----:B------:R-:W-:-:S05]  /*1a360*/  @!P0 IMAD.MOV.U32 R3, RZ, RZ, R14 ;  /* 0x000000ffff038224 */ /* 0x000fca00078e000e */
[----:B------:R0:W4:Y:S04]  /*1a370*/  @!P0 LDG.E.U16 R5, [R2.64] ;  /* 0x0000000602058981 */ /* 0x000128000c1e1500 */
[----:B--2---:R2:W-:Y:S04]  /*1a380*/  STL [R1+0x20e8], R7 ;  /* 0x0020e80701007387 */ /* 0x0045e80000100800 */
[----:B-1----:R-:W4:Y:S04]  /*1a390*/  LDL R15, [R1+0x8ac] ;  /* 0x0008ac00010f7983 */ /* 0x002f280000100800 */
[----:B--2---:R-:W2:Y:S04]  /*1a3a0*/  LDL R7, [R1+0x8b0] ;  /* 0x0008b00001077983 */ /* 0x004ea80000100800 */
[----:B---3--:R-:W-:Y:S04]  /*1a3b0*/  STL [R1+0x20ec], R6 ;  /* 0x0020ec0601007387 */ /* 0x008fe80000100800 */
[----:B------:R-:W3:Y:S04]  /*1a3c0*/  LDL R9, [R1+0x870] ;  /* 0x0008700001097983 */ /* 0x000ee80000100800 */
[----:B------:R-:W3:Y:S04]  /*1a3d0*/  LDL R8, [R1+0xbe8] ;  /* 0x000be80001087983 */ /* 0x000ee80000100800 */
[----:B------:R-:W3:Y:S04]  /*1a3e0*/  LDL.LU R22, [R1+0xf0] ;  /* 0x0000f00001167983 */ /* 0x000ee80000300800 */
[----:B------:R-:W3:Y:S04]  /*1a3f0*/  LDL R14, [R1+0xbec] ;  /* 0x000bec00010e7983 */ /* 0x000ee80000100800 */
[----:B------:R-:W3:Y:S04]  /*1a400*/  LDL R11, [R1+0xc30] ;  /* 0x000c3000010b7983 */ /* 0x000ee80000100800 */
[----:B------:R-:W3:Y:S04]  /*1a410*/  LDL.LU R26, [R1+0x4] ;  /* 0x00000400011a7983 */ /* 0x000ee80000300800 */
[----:B0-----:R-:W3:Y:S01]  /*1a420*/  LDL.LU R3, [R1+0x140] ;  /* 0x0001400001037983 */ /* 0x001ee20000300800 */
[----:B------:R-:W-:Y:S01]  /*1a430*/  PRMT R4, RZ, 0x7610, R4 ;  /* 0x00007610ff047816 */ /* 0x000fe20000000004 */
[----:B--2---:R-:W-:-:S02]  /*1a440*/  @!P0 IMAD.MOV.U32 R2, RZ, RZ, R7 ;  /* 0x000000ffff028224 */ /* 0x004fc400078e0007 */
[----:B---3--:R4:W-:Y:S02]  /*1a450*/  STS.U16 [R10+0x2a00], R3 ;  /* 0x002a00030a007388 */ /* 0x0089e40000000400 */
[----:B----4-:R-:W-:-:S05]  /*1a460*/  @!P0 IMAD.MOV.U32 R3, RZ, RZ, R15 ;  /* 0x000000ffff038224 */ /* 0x010fca00078e000f */
[----:B------:R0:W2:Y:S04]  /*1a470*/  @!P0 LDG.E.U16 R4, [R2.64] ;  /* 0x0000000602048981 */ /* 0x0000a8000c1e1500 */
[----:B------:R-:W-:Y:S04]  /*1a480*/  STL [R1+0x20f0], R5 ;  /* 0x0020f00501007387 */ /* 0x000fe80000100800 */
[----:B------:R-:W3:Y:S01]  /*1a490*/  LDL R15, [R1+0x848] ;  /* 0x00084800010f7983 */ /* 0x000ee20000100800 */
[----:B0-----:R-:W-:-:S03]  /*1a4a0*/  PRMT R3, RZ, 0x7610, R3 ;  /* 0x00007610ff037816 */ /* 0x001fc60000000003 */
[----:B------:R-:W4:Y:S04]  /*1a4b0*/  LDL R7, [R1+0xbd8] ;  /* 0x000bd80001077983 */ /* 0x000f280000100800 */
[----:B------:R0:W-:Y:S04]  /*1a4c0*/  STS.U16 [R10+0x3200], R12 ;  /* 0x0032000c0a007388 */ /* 0x0001e80000000400 */
[----:B------:R1:W3:Y:S04]  /*1a4d0*/  @!P0 LDG.E.U16 R3, [R8.64] ;  /* 0x0000000608038981 */ /* 0x0002e8000c1e1500 */
[----:B--2---:R2:W-:Y:S04]  /*1a4e0*/  STL [R1+0x20f4], R4 ;  /* 0x0020f40401007387 */ /* 0x0045e80000100800 */
[----:B0-----:R-:W4:Y:S04]  /*1a4f0*/  LDL R12, [R1+0xba4] ;  /* 0x000ba400010c7983 */ /* 0x001f280000100800 */
[----:B--2---:R-:W2:Y:S04]  /*1a500*/  LDL R4, [R1+0xba8] ;  /* 0x000ba80001047983 */ /* 0x004ea80000100800 */
[----:B-1----:R-:W2:Y:S01]  /*1a510*/  LDL.LU R9, [R1+0x118] ;  /* 0x0001180001097983 */ /* 0x002ea20000300800 */
[----:B------:R-:W-:Y:S01]  /*1a520*/  PRMT R2, RZ, 0x7610, R2 ;  /* 0x00007610ff027816 */ /* 0x000fe20000000002 */
[----:B------:R-:W-:-:S02]  /*1a530*/  @!P0 IMAD.MOV.U32 R8, RZ, RZ, R11 ;  /* 0x000000ffff088224 */ /* 0x000fc400078e000b */
[----:B---3--:R-:W-:Y:S04]  /*1a540*/  STL [R1+0x20f8], R3 ;  /* 0x0020f80301007387 */ /* 0x008fe80000100800 */
[----:B------:R-:W3:Y:S04]  /*1a550*/  LDL R11, [R1+0xb68] ;  /* 0x000b6800010b7983 */ /* 0x000ee80000100800 */
[----:B--2---:R0:W-:Y:S02]  /*1a560*/  STS.U16 [R10+0x3a00], R9 ;  /* 0x003a00090a007388 */ /* 0x0041e40000000400 */
[----:B0-----:R-:W-:-:S02]  /*1a570*/  @!P0 IMAD.MOV.U32 R9, RZ, RZ, R14 ;  /* 0x000000ffff098224 */ /* 0x001fc400078e000e */
[----:B------:R-:W2:Y:S04]  /*1a580*/  LDL R14, [R1+0xb64] ;  /* 0x000b6400010e7983 */ /* 0x000ea80000100800 */
[----:B------:R0:W2:Y:S04]  /*1a590*/  @!P0 LDG.E.U16 R2, [R8.64] ;  /* 0x0000000608028981 */ /* 0x0000a8000c1e1500 */
[----:B0-----:R-:W2:Y:S01]  /*1a5a0*/  LDL.LU R9, [R1+0x104] ;  /* 0x0001040001097983 */ /* 0x001ea20000300800 */
[----:B------:R-:W-:Y:S01]  /*1a5b0*/  PRMT R28, RZ, 0x7610, R28 ;  /* 0x00007610ff1c7816 */ /* 0x000fe2000000001c */
[----:B----4-:R-:W-:-:S02]  /*1a5c0*/  @!P0 IMAD.MOV.U32 R8, RZ, RZ, R7 ;  /* 0x000000ffff088224 */ /* 0x010fc400078e0007 */
[----:B--2---:R0:W-:Y:S02]  /*1a5d0*/  STS.U16 [R10+0x4200], R9 ;  /* 0x004200090a007388 */ /* 0x0041e40000000400 */
[----:B0-----:R-:W-:-:S05]  /*1a5e0*/  @!P0 IMAD.MOV.U32 R9, RZ, RZ, R15 ;  /* 0x000000ffff098224 */ /* 0x001fca00078e000f */
[----:B------:R0:W2:Y:S04]  /*1a5f0*/  @!P0 LDG.E.U16 R28, [R8.64] ;  /* 0x00000006081c8981 */ /* 0x0000a8000c1e1500 */
[----:B------:R-:W-:Y:S04]  /*1a600*/  STL [R1+0x20fc], R2 ;  /* 0x0020fc0201007387 */ /* 0x000fe80000100800 */
[----:B------:R-:W4:Y:S04]  /*1a610*/  LDL R15, [R1+0xb24] ;  /* 0x000b2400010f7983 */ /* 0x000f280000100800 */
[----:B------:R-:W4:Y:S01]  /*1a620*/  LDL R7, [R1+0xb28] ;  /* 0x000b280001077983 */ /* 0x000f220000100800 */
[----:B0-----:R-:W-:-:S02]  /*1a630*/  @!P0 IMAD.MOV.U32 R8, RZ, RZ, R4 ;  /* 0x000000ffff088224 */ /* 0x001fc400078e0004 */
[----:B------:R-:W-:Y:S01]  /*1a640*/  @!P0 IMAD.MOV.U32 R9, RZ, RZ, R12 ;  /* 0x000000ffff098224 */ /* 0x000fe200078e000c */
[----:B------:R-:W-:Y:S02]  /*1a650*/  PRMT R18, RZ, 0x7610, R18 ;  /* 0x00007610ff127816 */ /* 0x000fe40000000012 */
[----:B------:R-:W-:-:S04]  /*1a660*/  PRMT R6, RZ, 0x7610, R6 ;  /* 0x00007610ff067816 */ /* 0x000fc80000000006 */
[----:B------:R3:W4:Y:S02]  /*1a670*/  @!P0 LDG.E.U16 R18, [R8.64] ;  /* 0x0000000608128981 */ /* 0x000724000c1e1500 */
[----:B---3--:R-:W-:Y:S02]  /*1a680*/  @!P0 IMAD.MOV.U32 R8, RZ, RZ, R11 ;  /* 0x000000ffff088224 */ /* 0x008fe400078e000b */
[----:B------:R-:W-:-:S05]  /*1a690*/  @!P0 IMAD.MOV.U32 R9, RZ, RZ, R14 ;  /* 0x000000ffff098224 */ /* 0x000fca00078e000e */
[----:B------:R4:W3:Y:S04]  /*1a6a0*/  @!P0 LDG.E.U16 R6, [R8.64] ;  /* 0x0000000608068981 */ /* 0x0008e8000c1e1500 */
[----:B--2---:R0:W-:Y:S04]  /*1a6b0*/  STL [R1+0x14], R28 ;  /* 0x0000141c01007387 */ /* 0x0041e80000100800 */
[----:B0-----:R-:W2:Y:S04]  /*1a6c0*/  LDL.LU R28, [R1+0x213c] ;  /* 0x00213c00011c7983 */ /* 0x001ea80000300800 */
[----:B------:R-:W2:Y:S04]  /*1a6d0*/  LDL R12, [R1+0xae4] ;  /* 0x000ae400010c7983 */ /* 0x000ea80000100800 */
[----:B------:R-:W2:Y:S01]  /*1a6e0*/  LDL R4, [R1+0xae8] ;  /* 0x000ae80001047983 */ /* 0x000ea20000100800 */
[----:B------:R-:W-:Y:S01]  /*1a6f0*/  PRMT R2, RZ, 0x7610, R2 ;  /* 0x00007610ff027816 */ /* 0x000fe20000000002 */
[----:B----4-:R-:W-:-:S02]  /*1a700*/  @!P0 IMAD.MOV.U32 R8, RZ, RZ, R7 ;  /* 0x000000ffff088224 */ /* 0x010fc400078e0007 */
[----:B------:R-:W-:Y:S01]  /*1a710*/  @!P0 IMAD.MOV.U32 R9, RZ, RZ, R15 ;  /* 0x000000ffff098224 */ /* 0x000fe200078e000f */
[----:B------:R-:W-:Y:S01]  /*1a720*/  PRMT R3, RZ, 0x7610, R3 ;  /* 0x00007610ff037816 */ /* 0x000fe20000000003 */
[----:B------:R-:W4:Y:S04]  /*1a730*/  LDL R11, [R1+0xaa4] ;  /* 0x000aa400010b7983 */ /* 0x000f280000100800 */
[----:B------:R2:W4:Y:S04]  /*1a740*/  @!P0 LDG.E.U16 R2, [R8.64] ;  /* 0x0000000608028981 */ /* 0x000528000c1e1500 */
[----:B---3--:R0:W-:Y:S04]  /*1a750*/  STL [R1+0xc], R6 ;  /* 0x00000c0601007387 */ /* 0x0081e80000100800 */
[----:B0-----:R-:W3:Y:S04]  /*1a760*/  LDL R6, [R1+0xaa8] ;  /* 0x000aa80001067983 */ /* 0x001ee80000100800 */
[----:B------:R-:W3:Y:S04]  /*1a770*/  LDL.LU R14, [R1+0x404] ;  /* 0x00040400010e7983 */ /* 0x000ee80000300800 */
[----:B------:R-:W3:Y:S01]  /*1a780*/  LDL R7, [R1+0xa64] ;  /* 0x000a640001077983 */ /* 0x000ee20000100800 */
[----:B--2---:R-:W-:-:S02]  /*1a790*/  @!P0 IMAD.MOV.U32 R9, RZ, RZ, R12 ;  /* 0x000000ffff098224 */ /* 0x004fc400078e000c */
[----:B------:R-:W-:-:S05]  /*1a7a0*/  @!P0 IMAD.MOV.U32 R8, RZ, RZ, R4 ;  /* 0x000000ffff088224 */ /* 0x000fca00078e0004 */
[----:B------:R0:W2:Y:S04]  /*1a7b0*/  @!P0 LDG.E.U16 R3, [R8.64] ;  /* 0x0000000608038981 */ /* 0x0000a8000c1e1500 */
[----:B----4-:R1:W-:Y:S04]  /*1a7c0*/  STL [R1+0x8], R2 ;  /* 0x0000080201007387 */ /* 0x0103e80000100800 */
[----:B-1----:R-:W4:Y:S04]  /*1a7d0*/  LDL R2, [R1+0xa68] ;  /* 0x000a680001027983 */ /* 0x002f280000100800 */
[----:B------:R-:W4:Y:S04]  /*1a7e0*/  LDL.LU R15, [R1+0x3f0] ;  /* 0x0003f000010f7983 */ /* 0x000f280000300800 */
[----:B------:R-:W4:Y:S01]  /*1a7f0*/  LDL R4, [R1+0xa24] ;  /* 0x000a240001047983 */ /* 0x000f220000100800 */
[----:B------:R-:W-:Y:S01]  /*1a800*/  PRMT R5, RZ, 0x7610, R5 ;  /* 0x00007610ff057816 */ /* 0x000fe20000000005 */
[----:B0-----:R-:W-:-:S02]  /*1a810*/  @!P0 IMAD.MOV.U32 R9, RZ, RZ, R11 ;  /* 0x000000ffff098224 */ /* 0x001fc400078e000b */
[----:B---3--:R-:W-:-:S05]  /*1a820*/  @!P0 IMAD.MOV.U32 R8, RZ, RZ, R6 ;  /* 0x000000ffff088224 */ /* 0x008fca00078e0006 */
[----:B------:R0:W3:Y:S04]  /*1a830*/  @!P0 LDG.E.U16 R5, [R8.64] ;  /* 0x0000000608058981 */ /* 0x0000e8000c1e1500 */
[----:B--2---:R1:W-:Y:S04]  /*1a840*/  STL [R1+0x4], R3 ;  /* 0x0000040301007387 */ /* 0x0043e80000100800 */
[----:B------:R-:W-:Y:S01]  /*1a850*/  STS.U16 [R10+0x4a00], R22 ;  /* 0x004a00160a007388 */ /* 0x000fe20000000400 */
[----:B0-----:R-:W-:-:S03]  /*1a860*/  @!P0 IMAD.MOV.U32 R9, RZ, RZ, R7 ;  /* 0x000000ffff098224 */ /* 0x001fc600078e0007 */
[----:B------:R-:W2:Y:S04]  /*1a870*/  LDL R6, [R1+0x9e4] ;  /* 0x0009e40001067983 */ /* 0x000ea80000100800 */
[----:B-1----:R-:W2:Y:S04]  /*1a880*/  LDL R3, [R1+0xa28] ;  /* 0x000a280001037983 */ /* 0x002ea80000100800 */
[----:B------:R-:W-:Y:S01]  /*1a890*/  STS.U16 [R10+0x5200], R26 ;  /* 0x0052001a0a007388 */ /* 0x000fe20000000400 */
[----:B----4-:R-:W-:-:S03]  /*1a8a0*/  @!P0 IMAD.MOV.U32 R8, RZ, RZ, R2 ;  /* 0x000000ffff088224 */ /* 0x010fc600078e0002 */
[----:B------:R0:W-:Y:S04]  /*1a8b0*/  STS.U16 [R10+0x5a00], R28 ;  /* 0x005a001c0a007388 */ /* 0x0001e80000000400 */
[----:B------:R-:W-:Y:S01]  /*1a8c0*/  STS.U16 [R10+0x6200], R25 ;  /* 0x006200190a007388 */ /* 0x000fe20000000400 */
[----:B0-----:R-:W-:-:S03]  /*1a8d0*/  PRMT R28, RZ, 0x7610, R28 ;  /* 0x00007610ff1c7816 */ /* 0x001fc6000000001c */
[----:B------:R0:W-:Y:S04]  /*1a8e0*/  STS.U16 [R10+0x6a00], R24 ;  /* 0x006a00180a007388 */ /* 0x0001e80000000400 */
[----:B------:R1:W4:Y:S01]  /*1a8f0*/  @!P0 LDG.E.U16 R28, [R8.64] ;  /* 0x00000006081c8981 */ /* 0x000322000c1e1500 */
[----:B0-----:R-:W-:Y:S01]  /*1a900*/  PRMT R24, RZ, 0x7610, R24 ;  /* 0x00007610ff187816 */ /* 0x001fe20000000018 */
[----:B-1----:R-:W-:Y:S02]  /*1a910*/  @!P0 IMAD.MOV.U32 R9, RZ, RZ, R4 ;  /* 0x000000ffff098224 */ /* 0x002fe400078e0004 */
[----:B---3--:R0:W-:Y:S04]  /*1a920*/  STL [R1], R5 ;  /* 0x0000000501007387 */ /* 0x0081e80000100800 */
[----:B0-----:R-:W3:Y:S04]  /*1a930*/  LDL R5, [R1+0x9e8] ;  /* 0x0009e80001057983 */ /* 0x001ee80000100800 */
[----:B------:R-:W3:Y:S01]  /*1a940*/  LDL.LU R11, [R1+0x3e4] ;  /* 0x0003e400010b7983 */ /* 0x000ee20000300800 */
[----:B--2---:R-:W-:-:S05]  /*1a950*/  @!P0 IMAD.MOV.U32 R8, RZ, RZ, R3 ;  /* 0x000000ffff088224 */ /* 0x004fca00078e0003 */
[----:B------:R0:W2:Y:S04]  /*1a960*/  @!P0 LDG.E.U16 R24, [R8.64] ;  /* 0x0000000608188981 */ /* 0x0000a8000c1e1500 */
[----:B------:R-:W-:Y:S04]  /*1a970*/  STL [R1+0x10], R18 ;  /* 0x0000101201007387 */ /* 0x000fe80000100800 */
[----:B------:R-:W2:Y:S01]  /*1a980*/  LDL.LU R12, [R1+0x3d0] ;  /* 0x0003d000010c7983 */ /* 0x000ea20000300800 */
[----:B------:R-:W-:-:S03]  /*1a990*/  LOP3.LUT R2, R13, 0x30, RZ, 0x3c, !PT ;  /* 0x000000300d027812 */ /* 0x000fc600078e3cff */
[----:B------:R-:W-:Y:S04]  /*1a9a0*/  STS.U16 [R10+0x7200], R23 ;  /* 0x007200170a007388 */ /* 0x000fe80000000400 */
[----:B----4-:R-:W-:Y:S04]  /*1a9b0*/  STL [R1+0x20c8], R28 ;  /* 0x0020c81c01007387 */ /* 0x010fe80000100800 */
[----:B------:R-:W4:Y:S04]  /*1a9c0*/  LDL R4, [R1+0x9a4] ;  /* 0x0009a40001047983 */ /* 0x000f280000100800 */
[----:B------:R-:W4:Y:S04]  /*1a9d0*/  LDL R3, [R1+0x9a8] ;  /* 0x0009a80001037983 */ /* 0x000f280000100800 */
[----:B------:R-:W4:Y:S04]  /*1a9e0*/  LDL.LU R13, [R1+0x3c0] ;  /* 0x0003c000010d7983 */ /* 0x000f280000300800 */
[----:B------:R1:W-:Y:S01]  /*1a9f0*/  STS.U16 [R10+0x7a00], R21 ;  /* 0x007a00150a007388 */ /* 0x0003e20000000400 */
[----:B------:R-:W-:Y:S01]  /*1aa00*/  PRMT R20, RZ, 0x7610, R20 ;  /* 0x00007610ff147816 */ /* 0x000fe20000000014 */
[----:B0-----:R-:W-:-:S02]  /*1aa10*/  @!P0 IMAD.MOV.U32 R9, RZ, RZ, R6 ;  /* 0x000000ffff098224 */ /* 0x001fc400078e0006 */
[----:B---3--:R-:W-:-:S05]  /*1aa20*/  @!P0 IMAD.MOV.U32 R8, RZ, RZ, R5 ;  /* 0x000000ffff088224 */ /* 0x008fca00078e0005 */
[----:B------:R4:W3:Y:S04]  /*1aa30*/  @!P0 LDG.E.U16 R20, [R8.64] ;  /* 0x0000000608148981 */ /* 0x0008e8000c1e1500 */
[----:B--2---:R-:W-:Y:S04]  /*1aa40*/  STL [R1+0x20cc], R24 ;  /* 0x0020cc1801007387 */ /* 0x004fe80000100800 */
[----:B-1----:R-:W2:Y:S04]  /*1aa50*/  LDL R10, [R1+0x964] ;  /* 0x00096400010a7983 */ /* 0x002ea80000100800 */
[----:B------:R-:W2:Y:S01]  /*1aa60*/  LDL R7, [R1+0x968] ;  /* 0x0009680001077983 */ /* 0x000ea20000100800 */
[----:B------:R-:W-:-:S03]  /*1aa70*/  PRMT R16, RZ, 0x7610, R16 ;  /* 0x00007610ff107816 */ /* 0x000fc60000000010 */
[----:B------:R0:W-:Y:S04]  /*1aa80*/  STS.U16 [R2+0x300], R14 ;  /* 0x0003000e02007388 */ /* 0x0001e80000000400 */
[----:B------:R1:W-:Y:S01]  /*1aa90*/  STS.U16 [R2+0xb00], R15 ;  /* 0x000b000f02007388 */ /* 0x0003e20000000400 */
[----:B----4-:R-:W-:Y:S02]  /*1aaa0*/  @!P0 IMAD.MOV.U32 R9, RZ, RZ, R4 ;  /* 0x000000ffff098224 */ /* 0x010fe400078e0004 */
[----:B------:R-:W-:Y:S01]  /*1aab0*/  @!P0 IMAD.MOV.U32 R8, RZ, RZ, R3 ;  /* 0x000000ffff088224 */ /* 0x000fe200078e0003 */
[----:B------:R2:W-:Y:S04]  /*1aac0*/  STS.U16 [R2+0x1300], R11 ;  /* 0x0013000b02007388 */ /* 0x0005e80000000400 */
[----:B------:R4:W2:Y:S04]  /*1aad0*/  @!P0 LDG.E.U16 R16, [R8.64] ;  /* 0x0000000608108981 */ /* 0x0008a8000c1e1500 */
[----:B------:R-:W2:Y:S04]  /*1aae0*/  LDL R5, [R1+0x928] ;  /* 0x0009280001057983 */ /* 0x000ea80000100800 */
[----:B0-----:R-:W2:Y:S01]  /*1aaf0*/  LDL.LU R14, [R1+0x3a8] ;  /* 0x0003a800010e7983 */ /* 0x001ea20000300800 */
[----:B----4-:R-:W-:-:S03]  /*1ab00*/  PRMT R8, RZ, 0x7610, R8 ;  /* 0x00007610ff087816 */ /* 0x010fc60000000008 */
[----:B---3--:R-:W-:Y:S04]  /*1ab10*/  STL [R1+0x20d0], R20 ;  /* 0x0020d01401007387 */ /* 0x008fe80000100800 */
[----:B------:R-:W3:Y:S04]  /*1ab20*/  LDL R6, [R1+0x924] ;  /* 0x0009240001067983 */ /* 0x000ee80000100800 */
[----:B-1----:R-:W4:Y:S04]  /*1ab30*/  LDL.LU R15, [R1+0x374] ;  /* 0x00037400010f7983 */ /* 0x002f280000300800 */
[----:B------:R-:W4:Y:S04]  /*1ab40*/  LDL R4, [R1+0x8e4] ;  /* 0x0008e40001047983 */ /* 0x000f280000100800 */
[----:B------:R-:W4:Y:S01]  /*1ab50*/  LDL R3, [R1+0x8e8] ;  /* 0x0008e80001037983 */ /* 0x000f220000100800 */
[----:B--2---:R-:W-:-:S02]  /*1ab60*/  @!P0 IMAD.MOV.U32 R11, RZ, RZ, R10 ;  /* 0x000000ffff0b8224 */ /* 0x004fc400078e000a */
[----:B------:R-:W-:-:S05]  /*1ab70*/  @!P0 IMAD.MOV.U32 R10, RZ, RZ, R7 ;  /* 0x000000ffff0a8224 */ /* 0x000fca00078e0007 */
[----:B------:R0:W2:Y:S01]  /*1ab80*/  @!P0 LDG.E.U16 R8, [R10.64] ;  /* 0x000000060a088981 */ /* 0x0000a2000c1e1500 */
[----:B------:R-:W-:-:S03]  /*1ab90*/  PRMT R9, RZ, 0x7610, R9 ;  /* 0x00007610ff097816 */ /* 0x000fc60000000009 */
[----:B------:R-:W-:Y:S04]  /*1aba0*/  STL [R1+0x20d4], R16 ;  /* 0x0020d41001007387 */ /* 0x000fe80000100800 */
[----:B------:R-:W4:Y:S04]  /*1abb0*/  LDL.LU R22, [R1+0x360] ;  /* 0x0003600001167983 */ /* 0x000f280000300800 */
[----:B------:R-:W4:Y:S01]  /*1abc0*/  LDL R7, [R1+0x8a8] ;  /* 0x0008a80001077983 */ /* 0x000f220000100800 */
[----:B0-----:R-:W-:Y:S02]  /*1abd0*/  @!P0 IMAD.MOV.U32 R10, RZ, RZ, R5 ;  /* 0x000000ffff0a8224 */ /* 0x001fe400078e0005 */
[----:B---3--:R-:W-:-:S05]  /*1abe0*/  @!P0 IMAD.MOV.U32 R11, RZ, RZ, R6 ;  /* 0x000000ffff0b8224 */ /* 0x008fca00078e0006 */
[----:B------:R0:W3:Y:S04]  /*1abf0*/  @!P0 LDG.E.U16 R9, [R10.64] ;  /* 0x000000060a098981 */ /* 0x0000e8000c1e1500 */
[----:B--2---:R1:W-:Y:S04]  /*1ac00*/  STL [R1+0x20d8], R8 ;  /* 0x0020d80801007387 */ /* 0x0043e80000100800 */
[----:B------:R-:W2:Y:S04]  /*1ac10*/  LDL R6, [R1+0x86c] ;  /* 0x00086c0001067983 */ /* 0x000ea80000100800 */
[----:B------:R-:W2:Y:S04]  /*1ac20*/  LDL R5, [R1+0xbf0] ;  /* 0x000bf00001057983 */ /* 0x000ea80000100800 */
[----:B-1----:R-:W2:Y:S01]  /*1ac30*/  LDL R8, [R1+0x8a4] ;  /* 0x0008a40001087983 */ /* 0x002ea20000100800 */
[----:B0-----:R-:W-:-:S03]  /*1ac40*/  PRMT R10, RZ, 0x7610, R10 ;  /* 0x00007610ff0a7816 */ /* 0x001fc6000000000a */
[----:B------:R4:W-:Y:S04]  /*1ac50*/  STS.U16 [R2+0x1b00], R12 ;  /* 0x001b000c02007388 */ /* 0x0009e80000000400 */
[----:B------:R0:W-:Y:S01]  /*1ac60*/  STS.U16 [R2+0x2300], R13 ;  /* 0x0023000d02007388 */ /* 0x0001e20000000400 */
[----:B------:R-:W-:-:S03]  /*1ac70*/  PRMT R11, RZ, 0x7610, R11 ;  /* 0x00007610ff0b7816 */ /* 0x000fc6000000000b */
[----:B------:R-:W2:Y:S01]  /*1ac80*/  LDL.LU R26, [R1+0x14c] ;  /* 0x00014c00011a7983 */ /* 0x000ea20000300800 */
[----:B----4-:R-:W-:Y:S02]  /*1ac90*/  @!P0 IMAD.MOV.U32 R12, RZ, RZ, R3 ;  /* 0x000000ffff0c8224 */ /* 0x010fe400078e0003 */
[----:B0-----:R-:W-:-:S05]  /*1aca0*/  @!P0 IMAD.MOV.U32 R13, RZ, RZ, R4 ;  /* 0x000000ffff0d8224 */ /* 0x001fca00078e0004 */
[----:B------:R0:W4:Y:S02]  /*1acb0*/  @!P0 LDG.E.U16 R10, [R12.64] ;  /* 0x000000060c0a8981 */ /* 0x000124000c1e1500 */
[----:B0-----:R-:W-:Y:S02]  /*1acc0*/  @!P0 IMAD.MOV.U32 R12, RZ, RZ, R7 ;  /* 0x000000ffff0c8224 */ /* 0x001fe400078e0007 */
[----:B------:R0:W-:Y:S04]  /*1acd0*/  STS.U16 [R2+0x2b00], R14 ;  /* 0x002b000e02007388 */ /* 0x0001e80000000400 */
[----:B------:R1:W-:Y:S04]  /*1ace0*/  STS.U16 [R2+0x3300], R15 ;  /* 0x0033000f02007388 */ /* 0x0003e80000000400 */
[----:B---3--:R-:W-:Y:S04]  /*1acf0*/  STL [R1+0x2100], R9 ;  /* 0x0021000901007387 */ /* 0x008fe80000100800 */
[----:B------:R-:W4:Y:S04]  /*1ad00*/  LDL R4, [R1+0xbf4] ;  /* 0x000bf40001047983 */ /* 0x000f280000100800 */
[----:B------:R-:W4:Y:S01]  /*1ad10*/  LDL R3, [R1+0xc2c] ;  /* 0x000c2c0001037983 */ /* 0x000f220000100800 */
[----:B--2---:R-:W-:-:S05]  /*1ad20*/  @!P0 IMAD.MOV.U32 R13, RZ, RZ, R8 ;  /* 0x000000ffff0d8224 */ /* 0x004fca00078e0008 */
[----:B------:R2:W3:Y:S01]  /*1ad30*/  @!P0 LDG.E.U16 R11, [R12.64] ;  /* 0x000000060c0b8981 */ /* 0x0004e2000c1e1500 */
[----:B0-----:R-:W-:Y:S02]  /*1ad40*/  @!P0 IMAD.MOV.U32 R14, RZ, RZ, R5 ;  /* 0x000000ffff0e8224 */ /* 0x001fe400078e0005 */
[----:B-1----:R-:W-:Y:S01]  /*1ad50*/  @!P0 IMAD.MOV.U32 R15, RZ, RZ, R6 ;  /* 0x000000ffff0f8224 */ /* 0x002fe200078e0006 */
[----:B--2---:R-:W-:-:S06]  /*1ad60*/  PRMT R12, RZ, 0x7610, R12 ;  /* 0x00007610ff0c7816 */ /* 0x004fcc000000000c */
[----:B------:R0:W2:Y:S04]  /*1ad70*/  @!P0 LDG.E.U16 R12, [R14.64] ;  /* 0x000000060e0c8981 */ /* 0x0000a8000c1e1500 */
[----:B----4-:R1:W-:Y:S04]  /*1ad80*/  STL [R1+0x2104], R10 ;  /* 0x0021040a01007387 */ /* 0x0103e80000100800 */
[----:B------:R-:W4:Y:S01]  /*1ad90*/  LDL.LU R7, [R1+0x13c] ;  /* 0x00013c0001077983 */ /* 0x000f220000300800 */
[----:B0-----:R-:W-:-:S03]  /*1ada0*/  @!P0 IMAD.MOV.U32 R15, RZ, RZ, R4 ;  /* 0x000000ffff0f8224 */ /* 0x001fc600078e0004 */
[----:B---3--:R-:W-:Y:S04]  /*1adb0*/  STL [R1+0x2108], R11 ;  /* 0x0021080b01007387 */ /* 0x008fe80000100800 */
[----:B-1----:R-:W3:Y:S04]  /*1adc0*/  LDL R10, [R1+0x844] ;  /* 0x00084400010a7983 */ /* 0x002ee80000100800 */
[----:B------:R-:W4:Y:S04]  /*1add0*/  LDL R9, [R1+0xbd4] ;  /* 0x000bd40001097983 */ /* 0x000f280000100800 */
[----:B------:R-:W4:Y:S04]  /*1ade0*/  LDL.LU R5, [R1+0x124] ;  /* 0x0001240001057983 */ /* 0x000f280000300800 */
[----:B--2---:R-:W-:Y:S04]  /*1adf0*/  STL [R1+0x210c], R12 ;  /* 0x00210c0c01007387 */ /* 0x004fe80000100800 */
[----:B------:R-:W2:Y:S04]  /*1ae00*/  LDL R4, [R1+0xba0] ;  /* 0x000ba00001047983 */ /* 0x000ea80000100800 */
[----:B------:R-:W2:Y:S04]  /*1ae10*/  LDL.LU R24, [R1+0x10c] ;  /* 0x00010c0001187983 */ /* 0x000ea80000300800 */
[----:B------:R-:W2:Y:S01]  /*1ae20*/  LDL R6, [R1+0xb9c] ;  /* 0x000b9c0001067983 */ /* 0x000ea20000100800 */
[----:B------:R-:W-:Y:S01]  /*1ae30*/  PRMT R13, RZ, 0x7610, R13 ;  /* 0x00007610ff0d7816 */ /* 0x000fe2000000000d */
[----:B------:R-:W-:Y:S01]  /*1ae40*/  @!P0 IMAD.MOV.U32 R14, RZ, RZ, R3 ;  /* 0x000000ffff0e8224 */ /* 0x000fe200078e0003 */
[----:B------:R-:W-:-:S02]  /*1ae50*/  PRMT R17, RZ, 0x7610, R17 ;  /* 0x00007610ff117816 */ /* 0x000fc40000000011 */
[----:B------:R-:W-:Y:S01]  /*1ae60*/  PRMT R19, RZ, 0x7610, R19 ;  /* 0x00007610ff137816 */ /* 0x000fe20000000013 */
[----:B------:R0:W-:Y:S04]  /*1ae70*/  STS.U16 [R2+0x3b00], R22 ;  /* 0x003b001602007388 */ /* 0x0001e80000000400 */
[----:B------:R3:W2:Y:S04]  /*1ae80*/  @!P0 LDG.E.U16 R13, [R14.64] ;  /* 0x000000060e0d8981 */ /* 0x0006a8000c1e1500 */
[----:B------:R-:W2:Y:S01]  /*1ae90*/  LDL.LU R28, [R1+0xf4] ;  /* 0x0000f400011c7983 */ /* 0x000ea20000300800 */
[----:B---3--:R-:W-:-:S02]  /*1aea0*/  @!P0 IMAD.MOV.U32 R15, RZ, RZ, R10 ;  /* 0x000000ffff0f8224 */ /* 0x008fc400078e000a */
[----:B----4-:R-:W-:-:S05]  /*1aeb0*/  @!P0 IMAD.MOV.U32 R14, RZ, RZ, R9 ;  /* 0x000000ffff0e8224 */ /* 0x010fca00078e0009 */
[----:B------:R2:W3:Y:S02]  /*1aec0*/  @!P0 LDG.E.U16 R17, [R14.64] ;  /* 0x000000060e118981 */ /* 0x0004e4000c1e1500 */
[----:B--2---:R-:W-:Y:S02]  /*1aed0*/  @!P0 IMAD.MOV.U32 R14, RZ, RZ, R4 ;  /* 0x000000ffff0e8224 */ /* 0x004fe400078e0004 */
[----:B------:R-:W-:-:S05]  /*1aee0*/  @!P0 IMAD.MOV.U32 R15, RZ, RZ, R6 ;  /* 0x000000ffff0f8224 */ /* 0x000fca00078e0006 */
[----:B------:R-:W2:Y:S04]  /*1aef0*/  @!P0 LDG.E.U16 R19, [R14.64] ;  /* 0x000000060e138981 */ /* 0x000ea8000c1e1500 */
[----:B0-----:R-:W0:Y:S04]  /*1af00*/  S2R R22, SR_TID.X ;  /* 0x0000000000167919 */ /* 0x001e280000002100 */
[----:B------:R-:W-:Y:S04]  /*1af10*/  STL [R1+0x2110], R13 ;  /* 0x0021100d01007387 */ /* 0x000fe80000100800 */
[----:B------:R1:W-:Y:S04]  /*1af20*/  STS.U16 [R2+0x4300], R26 ;  /* 0x0043001a02007388 */ /* 0x0003e80000000400 */
[----:B------:R-:W4:Y:S04]  /*1af30*/  LDL R3, [R1+0xb5c] ;  /* 0x000b5c0001037983 */ /* 0x000f280000100800 */
[----:B-1----:R-:W4:Y:S01]  /*1af40*/  LDL R2, [R1+0xb60] ;  /* 0x000b600001027983 */ /* 0x002f220000100800 */
[----:B0-----:R-:W-:-:S03]  /*1af50*/  LOP3.LUT R18, R22, 0x7f, RZ, 0xc0, !PT ;  /* 0x0000007f16127812 */ /* 0x001fc600078ec0ff */
[----:B------:R-:W4:Y:S02]  /*1af60*/  LDL.LU R22, [R1+0xe4] ;  /* 0x0000e40001167983 */ /* 0x000f240000300800 */
[----:B------:R-:W-:Y:S02]  /*1af70*/  IMAD.SHL.U32 R8, R18, 0x2, RZ ;  /* 0x0000000212087824 */ /* 0x000fe400078e00ff */
[----:B------:R-:W4:Y:S04]  /*1af80*/  LDL R9, [R1+0xb20] ;  /* 0x000b200001097983 */ /* 0x000f280000100800 */
[----:B------:R-:W4:Y:S04]  /*1af90*/  LDL.LU R26, [R1+0xd4] ;  /* 0x0000d400011a7983 */ /* 0x000f280000300800 */
[----:B---3--:R0:W-:Y:S04]  /*1afa0*/  STL [R1+0x20c4], R17 ;  /* 0x0020c41101007387 */ /* 0x0081e80000100800 */
[----:B------:R-:W3:Y:S04]  /*1afb0*/  LDL R10, [R1+0xb1c] ;  /* 0x000b1c00010a7983 */ /* 0x000ee80000100800 */
[----:B------:R-:W3:Y:S01]  /*1afc0*/  LDL R6, [R1+0xae0] ;  /* 0x000ae00001067983 */ /* 0x000ee20000100800 */
[----:B0-----:R-:W-:-:S05]  /*1afd0*/  LOP3.LUT R17, R8, 0x30, RZ, 0x3c, !PT ;  /* 0x0000003008117812 */ /* 0x001fca00078e3cff */
[----:B------:R0:W-:Y:S04]  /*1afe0*/  STS.U16 [R17+0x4b00], R7 ;  /* 0x004b000711007388 */ /* 0x0001e80000000400 */
[----:B------:R1:W-:Y:S04]  /*1aff0*/  STS.U16 [R17+0x5300], R5 ;  /* 0x0053000511007388 */ /* 0x0003e80000000400 */
[----:B0-----:R-:W3:Y:S04]  /*1b000*/  LDL R7, [R1+0xadc] ;  /* 0x000adc0001077983 */ /* 0x001ee80000100800 */
[----:B--2---:R-:W-:Y:S04]  /*1b010*/  STL [R1+0x2114], R19 ;  /* 0x0021141301007387 */ /* 0x004fe80000100800 */
[----:B-1----:R-:W2:Y:S04]  /*1b020*/  LDL R5, [R1+0xa9c] ;  /* 0x000a9c0001057983 */ /* 0x002ea80000100800 */
[----:B------:R-:W2:Y:S01]  /*1b030*/  LDL R4, [R1+0xaa0] ;  /* 0x000aa00001047983 */ /* 0x000ea20000100800 */
[----:B------:R-:W-:Y:S01]  /*1b040*/  PRMT R21, RZ, 0x7610, R21 ;  /* 0x00007610ff157816 */ /* 0x000fe20000000015 */
[----:B----4-:R-:W-:Y:S01]  /*1b050*/  @!P0 IMAD.MOV.U32 R15, RZ, RZ, R3 ;  /* 0x000000ffff0f8224 */ /* 0x010fe200078e0003 */
[----:B------:R-:W-:Y:S01]  /*1b060*/  PRMT R23, RZ, 0x7610, R23 ;  /* 0x00007610ff177816 */ /* 0x000fe20000000017 */
[----:B------:R-:W4:Y:S01]  /*1b070*/  LDL R3, [R1+0xa5c] ;  /* 0x000a5c0001037983 */ /* 0x000f220000100800 */
[----:B------:R-:W-:-:S03]  /*1b080*/  @!P0 IMAD.MOV.U32 R14, RZ, RZ, R2 ;  /* 0x000000ffff0e8224 */ /* 0x000fc600078e0002 */
[----:B------:R-:W4:Y:S04]  /*1b090*/  LDL R2, [R1+0xa60] ;  /* 0x000a600001027983 */ /* 0x000f280000100800 */
[----:B------:R0:W4:Y:S01]  /*1b0a0*/  @!P0 LDG.E.U16 R21, [R14.64] ;  /* 0x000000060e158981 */ /* 0x000122000c1e1500 */
[----:B------:R-:W-:Y:S01]  /*1b0b0*/  PRMT R25, RZ, 0x7610, R25 ;  /* 0x00007610ff197816 */ /* 0x000fe20000000019 */
[----:B0-----:R-:W-:Y:S01]  /*1b0c0*/  @!P0 IMAD.MOV.U32 R14, RZ, RZ, R9 ;  /* 0x000000ffff0e8224 */ /* 0x001fe200078e0009 */
[----:B------:R-:W-:Y:S01]  /*1b0d0*/  PRMT R27, RZ, 0x7610, R27 ;  /* 0x00007610ff1b7816 */ /* 0x000fe2000000001b */
[----:B---3--:R-:W-:-:S05]  /*1b0e0*/  @!P0 IMAD.MOV.U32 R15, RZ, RZ, R10 ;  /* 0x000000ffff0f8224 */ /* 0x008fca00078e000a */
[----:B------:R0:W3:Y:S02]  /*1b0f0*/  @!P0 LDG.E.U16 R23, [R14.64] ;  /* 0x000000060e178981 */ /* 0x0000e4000c1e1500 */
[----:B0-----:R-:W-:Y:S02]  /*1b100*/  @!P0 IMAD.MOV.U32 R14, RZ, RZ, R6 ;  /* 0x000000ffff0e8224 */ /* 0x001fe400078e0006 */
[----:B------:R-:W-:-:S05]  /*1b110*/  @!P0 IMAD.MOV.U32 R15, RZ, RZ, R7 ;  /* 0x000000ffff0f8224 */ /* 0x000fca00078e0007 */
[----:B------:R2:W3:Y:S02]  /*1b120*/  @!P0 LDG.E.U16 R25, [R14.64] ;  /* 0x000000060e198981 */ /* 0x0004e4000c1e1500 */
[----:B--2---:R-:W-:Y:S02]  /*1b130*/  @!P0 IMAD.MOV.U32 R14, RZ, RZ, R4 ;  /* 0x000000ffff0e8224 */ /* 0x004fe400078e0004 */
[----:B------:R-:W-:-:S05]  /*1b140*/  @!P0 IMAD.MOV.U32 R15, RZ, RZ, R5 ;  /* 0x000000ffff0f8224 */ /* 0x000fca00078e0005 */
[----:B------:R4:W2:Y:S01]  /*1b150*/  @!P0 LDG.E.U16 R27, [R14.64] ;  /* 0x000000060e1b8981 */ /* 0x0008a2000c1e1500 */
[----:B------:R-:W-:Y:S01]  /*1b160*/  PRMT R29, RZ, 0x7610, R29 ;  /* 0x00007610ff1d7816 */ /* 0x000fe2000000001d */
[----:B----4-:R-:W-:Y:S02]  /*1b170*/  @!P0 IMAD.MOV.U32 R14, RZ, RZ, R2 ;  /* 0x000000ffff0e8224 */ /* 0x010fe400078e0002 */
[----:B------:R-:W-:-:S05]  /*1b180*/  @!P0 IMAD.MOV.U32 R15, RZ, RZ, R3 ;  /* 0x000000ffff0f8224 */ /* 0x000fca00078e0003 */
[----:B------:R-:W4:Y:S04]  /*1b190*/  @!P0 LDG.E.U16 R29, [R14.64] ;  /* 0x000000060e1d8981 */ /* 0x000f28000c1e1500 */
[----:B------:R-:W-:Y:S04]  /*1b1a0*/  STL [R1+0x2118], R21 ;  /* 0x0021181501007387 */ /* 0x000fe80000100800 */
[----:B------:R-:W-:Y:S04]  /*1b1b0*/  STS.U16 [R17+0x5b00], R24 ;  /* 0x005b001811007388 */ /* 0x000fe80000000400 */
[----:B------:R-:W-:Y:S04]  /*1b1c0*/  STS.U16 [R17+0x6300], R28 ;  /* 0x0063001c11007388 */ /* 0x000fe80000000400 */
[----:B------:R-:W-:Y:S04]  /*1b1d0*/  STS.U16 [R17+0x6b00], R22 ;  /* 0x006b001611007388 */ /* 0x000fe80000000400 */
[----:B------:R0:W-:Y:S04]  /*1b1e0*/  STS.U16 [R17+0x7300], R26 ;  /* 0x0073001a11007388 */ /* 0x0001e80000000400 */
[----:B---3--:R-:W-:Y:S04]  /*1b1f0*/  STL [R1+0x211c], R23 ;  /* 0x00211c1701007387 */ /* 0x008fe80000100800 */
[----:B------:R-:W-:Y:S04]  /*1b200*/  STL [R1+0x2120], R25 ;  /* 0x0021201901007387 */ /* 0x000fe80000100800 */
[----:B--2---:R-:W-:Y:S04]  /*1b210*/  STL [R1+0x2124], R27 ;  /* 0x0021241b01007387 */ /* 0x004fe80000100800 */
[----:B------:R-:W2:Y:S04]  /*1b220*/  LDL.LU R13, [R1+0xc4] ;  /* 0x0000c400010d7983 */ /* 0x000ea80000300800 */
[----:B------:R-:W3:Y:S04]  /*1b230*/  LDL.LU R12, [R1+0x434] ;  /* 0x00043400010c7983 */ /* 0x000ee80000300800 */
[----:B------:R-:W3:Y:S04]  /*1b240*/  LDL.LU R11, [R1+0x424] ;  /* 0x00042400010b7983 */ /* 0x000ee80000300800 */
[----:B------:R-:W3:Y:S04]  /*1b250*/  LDL.LU R10, [R1+0x414] ;  /* 0x00041400010a7983 */ /* 0x000ee80000300800 */
[----:B------:R-:W3:Y:S04]  /*1b260*/  LDL.LU R9, [R1+0x400] ;  /* 0x0004000001097983 */ /* 0x000ee80000300800 */
[----:B0-----:R-:W3:Y:S04]  /*1b270*/  LDL.LU R26, [R1+0x3ec] ;  /* 0x0003ec00011a7983 */ /* 0x001ee80000300800 */
        /* <DEDUP_REMOVED lines=11> */
[----:B----4-:R-:W-:Y:S04]  /*1b330*/  STL [R1+0x2128], R29 ;  /* 0x0021281d01007387 */ /* 0x010fe80000100800 */
        /* <DEDUP_REMOVED lines=10> */
[----:B------:R-:W-:Y:S01]  /*1b3e0*/  STL [R1+0x2080], R15 ;  /* 0x0020800f01007387 */ /* 0x000fe20000100800 */
[----:B0-----:R-:W-:-:S03]  /*1b3f0*/  LOP3.LUT R14, R8, 0x40, RZ, 0x3c, !PT ;  /* 0x00000040080e7812 */ /* 0x001fc600078e3cff */
        /* <DEDUP_REMOVED lines=9> */
[----:B--2---:R-:W-:Y:S04]  /*1b490*/  STS.U16 [R17+0x7b00], R13 ;  /* 0x007b000d11007388 */ /* 0x004fe80000000400 */
[----:B---3--:R-:W-:Y:S04]  /*1b4a0*/  STS.U16 [R14+0x400], R12 ;  /* 0x0004000c0e007388 */ /* 0x008fe80000000400 */
[----:B------:R-:W-:Y:S04]  /*1b4b0*/  STS.U16 [R14+0xc00], R11 ;  /* 0x000c000b0e007388 */ /* 0x000fe80000000400 */
[----:B------:R-:W-:Y:S04]  /*1b4c0*/  STS.U16 [R14+0x1400], R10 ;  /* 0x0014000a0e007388 */ /* 0x000fe80000000400 */
[----:B------:R-:W-:Y:S04]  /*1b4d0*/  STS.U16 [R14+0x1c00], R9 ;  /* 0x001c00090e007388 */ /* 0x000fe80000000400 */
[----:B------:R0:W-:Y:S04]  /*1b4e0*/  STS.U16 [R14+0x2400], R26 ;  /* 0x0024001a0e007388 */ /* 0x0001e80000000400 */
[----:B0-----:R-:W2:Y:S04]  /*1b4f0*/  LDL.LU R26, [R1+0x430] ;  /* 0x00043000011a7983 */ /* 0x001ea80000300800 */
[----:B------:R-:W3:Y:S04]  /*1b500*/  LDL.LU R17, [R1+0x410] ;  /* 0x0004100001117983 */ /* 0x000ee80000300800 */
[----:B------:R-:W4:Y:S04]  /*1b510*/  LDL.LU R15, [R1+0x3fc] ;  /* 0x0003fc00010f7983 */ /* 0x000f280000300800 */
[----:B------:R-:W3:Y:S04]  /*1b520*/  LDL.LU R29, [R1+0x3e8] ;  /* 0x0003e800011d7983 */ /* 0x000ee80000300800 */
[----:B------:R-:W-:Y:S04]  /*1b530*/  STS.U16 [R14+0x2c00], R16 ;  /* 0x002c00100e007388 */ /* 0x000fe80000000400 */
        /* <DEDUP_REMOVED lines=9> */
[----:B------:R0:W-:Y:S04]  /*1b5d0*/  STS.U16 [R14+0x5400], R3 ;  /* 0x005400030e007388 */ /* 0x0001e80000000400 */
[----:B------:R-:W3:Y:S04]  /*1b5e0*/  LDL.LU R13, [R1+0x134] ;  /* 0x00013400010d7983 */ /* 0x000ee80000300800 */
[----:B------:R-:W-:Y:S04]  /*1b5f0*/  STS.U16 [R14+0x5c00], R4 ;  /* 0x005c00040e007388 */ /* 0x000fe80000000400 */
[----:B0-----:R-:W3:Y:S04]  /*1b600*/  LDL.LU R3, [R1+0x11c] ;  /* 0x00011c0001037983 */ /* 0x001ee80000300800 */
[----:B------:R-:W3:Y:S04]  /*1b610*/  LDL.LU R2, [R1+0x100] ;  /* 0x0001000001027983 */ /* 0x000ee80000300800 */
[----:B------:R-:W3:Y:S04]  /*1b620*/  LDL.LU R12, [R1+0xe8] ;  /* 0x0000e800010c7983 */ /* 0x000ee80000300800 */
[----:B------:R0:W-:Y:S04]  /*1b630*/  STS.U16 [R14+0x6400], R5 ;  /* 0x006400050e007388 */ /* 0x0001e80000000400 */
[----:B------:R-:W3:Y:S04]  /*1b640*/  LDL.LU R11, [R1+0xd0] ;  /* 0x0000d000010b7983 */ /* 0x000ee80000300800 */
[----:B------:R1:W-:Y:S04]  /*1b650*/  STS.U16 [R14+0x6c00], R6 ;  /* 0x006c00060e007388 */ /* 0x0003e80000000400 */
[----:B0-----:R-:W3:Y:S04]  /*1b660*/  LDL.LU R5, [R1+0x42c] ;  /* 0x00042c0001057983 */ /* 0x001ee80000300800 */
[----:B------:R-:W-:Y:S04]  /*1b670*/  STS.U16 [R14+0x7400], R7 ;  /* 0x007400070e007388 */ /* 0x000fe80000000400 */
[----:B-1----:R-:W3:Y:S04]  /*1b680*/  LDL.LU R6, [R1+0x41c] ;  /* 0x00041c0001067983 */ /* 0x002ee80000300800 */
[----:B------:R-:W-:Y:S04]  /*1b690*/  STS.U16 [R14+0x7c00], R22 ;  /* 0x007c00160e007388 */ /* 0x000fe80000000400 */
[----:B------:R0:W-:Y:S04]  /*1b6a0*/  STL [R1+0x2134], R14 ;  /* 0x0021340e01007387 */ /* 0x0001e80000100800 */
[----:B0-----:R-:W3:Y:S01]  /*1b6b0*/  LDL.LU R14, [R1+0x420] ;  /* 0x00042000010e7983 */ /* 0x001ee20000300800 */
[----:B------:R-:W-:-:S03]  /*1b6c0*/  IMAD.SHL.U32 R4, R18, 0x2, RZ ;  /* 0x0000000212047824 */ /* 0x000fc600078e00ff */
[----:B------:R-:W4:Y:S02]  /*1b6d0*/  LDL.LU R9, [R1+0x40c] ;  /* 0x00040c0001097983 */ /* 0x000f240000300800 */
[C---:B------:R-:W-:Y:S02]  /*1b6e0*/  LOP3.LUT R10, R4.reuse, 0x50, RZ, 0x3c, !PT ;  /* 0x00000050040a7812 */ /* 0x040fe400078e3cff */
[----:B------:R-:W4:Y:S04]  /*1b6f0*/  LDL.LU R16, [R1+0x3f8] ;  /* 0x0003f80001107983 */ /* 0x000f280000300800 */
[----:B------:R-:W4:Y:S04]  /*1b700*/  LDL.LU R20, [R1+0x3e0] ;  /* 0x0003e00001147983 */ /* 0x000f280000300800 */
[----:B------:R-:W4:Y:S04]  /*1b710*/  LDL.LU R24, [R1+0x3cc] ;  /* 0x0003cc0001187983 */ /* 0x000f280000300800 */
[----:B------:R-:W4:Y:S04]  /*1b720*/  LDL.LU R28, [R1+0x3b0] ;  /* 0x0003b000011c7983 */ /* 0x000f280000300800 */
[----:B------:R-:W4:Y:S04]  /*1b730*/  LDL.LU R7, [R1+0x39c] ;  /* 0x00039c0001077983 */ /* 0x000f280000300800 */
[----:B------:R-:W4:Y:S04]  /*1b740*/  LDL.LU R18, [R1+0x364] ;  /* 0x0003640001127983 */ /* 0x000f280000300800 */
[----:B------:R-:W4:Y:S04]  /*1b750*/  LDL.LU R22, [R1+0x148] ;  /* 0x0001480001167983 */ /* 0x000f280000300800 */
[----:B--2---:R0:W-:Y:S04]  /*1b760*/  STS.U16 [R10+0x500], R26 ;  /* 0x0005001a0a007388 */ /* 0x0041e80000000400 */
[----:B0-----:R-:W2:Y:S04]  /*1b770*/  LDL.LU R26, [R1+0x12c] ;  /* 0x00012c00011a7983 */ /* 0x001ea80000300800 */
[----:B---3--:R-:W-:Y:S04]  /*1b780*/  STS.U16 [R10+0xd00], R14 ;  /* 0x000d000e0a007388 */ /* 0x008fe80000000400 */
[----:B------:R-:W-:Y:S04]  /*1b790*/  STS.U16 [R10+0x1500], R17 ;  /* 0x001500110a007388 */ /* 0x000fe80000000400 */
[----:B----4-:R-:W-:Y:S04]  /*1b7a0*/  STS.U16 [R10+0x1d00], R15 ;  /* 0x001d000f0a007388 */ /* 0x010fe80000000400 */
[----:B------:R-:W-:Y:S04]  /*1b7b0*/  STS.U16 [R10+0x2500], R29 ;  /* 0x0025001d0a007388 */ /* 0x000fe80000000400 */
[----:B------:R-:W-:Y:S04]  /*1b7c0*/  STS.U16 [R10+0x2d00], R27 ;  /* 0x002d001b0a007388 */ /* 0x000fe80000000400 */
[----:B------:R-:W-:Y:S04]  /*1b7d0*/  STS.U16 [R10+0x3500], R25 ;  /* 0x003500190a007388 */ /* 0x000fe80000000400 */
[----:B------:R-:W-:Y:S04]  /*1b7e0*/  STS.U16 [R10+0x3d00], R23 ;  /* 0x003d00170a007388 */ /* 0x000fe80000000400 */
[----:B------:R-:W-:Y:S04]  /*1b7f0*/  STS.U16 [R10+0x4500], R21 ;  /* 0x004500150a007388 */ /* 0x000fe80000000400 */
[----:B------:R-:W-:Y:S04]  /*1b800*/  STS.U16 [R10+0x4d00], R19 ;  /* 0x004d00130a007388 */ /* 0x000fe80000000400 */
[----:B------:R-:W-:Y:S04]  /*1b810*/  STS.U16 [R10+0x5500], R13 ;  /* 0x0055000d0a007388 */ /* 0x000fe80000000400 */
[----:B------:R0:W-:Y:S04]  /*1b820*/  STS.U16 [R10+0x5d00], R3 ;  /* 0x005d00030a007388 */ /* 0x0001e80000000400 */
[----:B------:R1:W-:Y:S04]  /*1b830*/  STS.U16 [R10+0x6500], R2 ;  /* 0x006500020a007388 */ /* 0x0003e80000000400 */
[----:B------:R-:W-:Y:S04]  /*1b840*/  STS.U16 [R10+0x6d00], R12 ;  /* 0x006d000c0a007388 */ /* 0x000fe80000000400 */
[----:B0-----:R-:W3:Y:S01]  /*1b850*/  LDL.LU R3, [R1+0x114] ;  /* 0x0001140001037983 */ /* 0x001ee20000300800 */
[----:B-1----:R-:W-:-:S03]  /*1b860*/  LOP3.LUT R2, R4, 0x60, RZ, 0x3c, !PT ;  /* 0x0000006004027812 */ /* 0x002fc600078e3cff */
[----:B------:R-:W-:Y:S04]  /*1b870*/  STS.U16 [R10+0x7500], R11 ;  /* 0x0075000b0a007388 */ /* 0x000fe80000000400 */
[----:B------:R-:W4:Y:S04]  /*1b880*/  LDL.LU R4, [R1+0xe0] ;  /* 0x0000e00001047983 */ /* 0x000f280000300800 */
[----:B------:R0:W-:Y:S04]  /*1b890*/  STS.U16 [R10+0x7d00], R0 ;  /* 0x007d00000a007388 */ /* 0x0001e80000000400 */
[----:B------:R1:W-:Y:S04]  /*1b8a0*/  STS.U16 [R2+0x600], R5 ;  /* 0x0006000502007388 */ /* 0x0003e80000000400 */
[----:B0-----:R-:W4:Y:S04]  /*1b8b0*/  LDL.LU R0, [R1+0x2138] ;  /* 0x0021380001007983 */ /* 0x001f280000300800 */
[----:B------:R0:W-:Y:S04]  /*1b8c0*/  STS.U16 [R2+0xe00], R6 ;  /* 0x000e000602007388 */ /* 0x0001e80000000400 */
[----:B-1----:R-:W4:Y:S04]  /*1b8d0*/  LDL.LU R5, [R1+0xcc] ;  /* 0x0000cc0001057983 */ /* 0x002f280000300800 */
[----:B------:R-:W-:Y:S04]  /*1b8e0*/  STS.U16 [R2+0x1600], R9 ;  /* 0x0016000902007388 */ /* 0x000fe80000000400 */
[----:B0-----:R-:W4:Y:S04]  /*1b8f0*/  LDL.LU R6, [R1+0xb8] ;  /* 0x0000b80001067983 */ /* 0x001f280000300800 */
[----:B------:R-:W4:Y:S04]  /*1b900*/  LDL.LU R15, [R1+0x428] ;  /* 0x00042800010f7983 */ /* 0x000f280000300800 */
[----:B------:R-:W4:Y:S04]  /*1b910*/  LDL.LU R29, [R1+0x418] ;  /* 0x00041800011d7983 */ /* 0x000f280000300800 */
[----:B------:R-:W-:Y:S04]  /*1b920*/  STS.U16 [R2+0x1e00], R16 ;  /* 0x001e001002007388 */ /* 0x000fe80000000400 */
[----:B------:R-:W4:Y:S04]  /*1b930*/  LDL.LU R27, [R1+0x408] ;  /* 0x00040800011b7983 */ /* 0x000f280000300800 */
[----:B------:R-:W-:Y:S04]  /*1b940*/  STS.U16 [R2+0x2600], R20 ;  /* 0x0026001402007388 */ /* 0x000fe80000000400 */
[----:B------:R-:W4:Y:S04]  /*1b950*/  LDL.LU R25, [R1+0x3f4] ;  /* 0x0003f40001197983 */ /* 0x000f280000300800 */
[----:B------:R-:W-:Y:S04]  /*1b960*/  STS.U16 [R2+0x2e00], R24 ;  /* 0x002e001802007388 */ /* 0x000fe80000000400 */
[----:B------:R-:W4:Y:S04]  /*1b970*/  LDL.LU R23, [R1+0x3dc] ;  /* 0x0003dc0001177983 */ /* 0x000f280000300800 */
[----:B------:R-:W-:Y:S04]  /*1b980*/  STS.U16 [R2+0x3600], R28 ;  /* 0x0036001c02007388 */ /* 0x000fe80000000400 */
[----:B------:R-:W4:Y:S04]  /*1b990*/  LDL.LU R21, [R1+0x3c8] ;  /* 0x0003c80001157983 */ /* 0x000f280000300800 */
[----:B------:R0:W-:Y:S04]  /*1b9a0*/  STS.U16 [R2+0x3e00], R7 ;  /* 0x003e000702007388 */ /* 0x0001e80000000400 */
[----:B------:R-:W4:Y:S04]  /*1b9b0*/  LDL.LU R19, [R1+0x3ac] ;  /* 0x0003ac0001137983 */ /* 0x000f280000300800 */
[----:B------:R1:W-:Y:S04]  /*1b9c0*/  STS.U16 [R2+0x4600], R18 ;  /* 0x0046001202007388 */ /* 0x0003e80000000400 */
[----:B0-----:R-:W4:Y:S04]  /*1b9d0*/  LDL.LU R7, [R1+0x378] ;  /* 0x0003780001077983 */ /* 0x001f280000300800 */
[----:B------:R0:W-:Y:S04]  /*1b9e0*/  STS.U16 [R2+0x4e00], R22 ;  /* 0x004e001602007388 */ /* 0x0001e80000000400 */
[----:B-1----:R-:W4:Y:S04]  /*1b9f0*/  LDL.LU R18, [R1+0x35c] ;  /* 0x00035c0001127983 */ /* 0x002f280000300800 */
[----:B0-----:R-:W4:Y:S04]  /*1ba00*/  LDL.LU R22, [R1+0x144] ;  /* 0x0001440001167983 */ /* 0x001f280000300800 */
[----:B--2---:R0:W-:Y:S04]  /*1ba10*/  STS.U16 [R2+0x5600], R26 ;  /* 0x0056001a02007388 */ /* 0x0041e80000000400 */
[----:B0-----:R-:W2:Y:S04]  /*1ba20*/  LDL.LU R26, [R1+0x128] ;  /* 0x00012800011a7983 */ /* 0x001ea80000300800 */
[----:B------:R-:W2:Y:S04]  /*1ba30*/  LDL.LU R13, [R1+0x110] ;  /* 0x00011000010d7983 */ /* 0x000ea80000300800 */
        /* <DEDUP_REMOVED lines=8> */
[----:B---3--:R-:W-:Y:S04]  /*1bac0*/  STS.U16 [R2+0x5e00], R3 ;  /* 0x005e000302007388 */ /* 0x008fe80000000400 */
[----:B----4-:R0:W-:Y:S04]  /*1bad0*/  STS.U16 [R2+0x6600], R0 ;  /* 0x0066000002007388 */ /* 0x0101e80000000400 */
[----:B------:R-:W-:Y:S01]  /*1bae0*/  STS.U16 [R2+0x6e00], R4 ;  /* 0x006e000402007388 */ /* 0x000fe20000000400 */
[----:B0-----:R-:W-:-:S03]  /*1baf0*/  LOP3.LUT R0, R8, 0x70, RZ, 0x3c, !PT ;  /* 0x0000007008007812 */ /* 0x001fc600078e3cff */
[----:B------:R-:W-:Y:S04]  /*1bb00*/  STS.U16 [R2+0x7600], R5 ;  /* 0x0076000502007388 */ /* 0x000fe80000000400 */
[----:B------:R0:W-:Y:S04]  /*1bb10*/  STS.U16 [R2+0x7e00], R6 ;  /* 0x007e000602007388 */ /* 0x0001e80000000400 */
[----:B------:R-:W-:Y:S04]  /*1bb20*/  STS.U16 [R0+0x700], R15 ;  /* 0x0007000f00007388 */ /* 0x000fe80000000400 */
[----:B------:R-:W-:Y:S04]  /*1bb30*/  STS.U16 [R0+0xf00], R29 ;  /* 0x000f001d00007388 */ /* 0x000fe80000000400 */
[----:B0-----:R-:W3:Y:S04]  /*1bb40*/  LDL.LU R2, [R1+0xa0] ;  /* 0x0000a00001027983 */ /* 0x001ee80000300800 */
        /* <DEDUP_REMOVED lines=9> */
[----:B------:R0:W-:Y:S04]  /*1bbe0*/  STS.U16 [R0+0x3f00], R7 ;  /* 0x003f000700007388 */ /* 0x0001e80000000400 */
[----:B------:R1:W-:Y:S04]  /*1bbf0*/  STS.U16 [R0+0x4700], R18 ;  /* 0x0047001200007388 */ /* 0x0003e80000000400 */
[----:B0-----:R-:W4:Y:S04]  /*1bc00*/  LDL.LU R7, [R1+0x8c] ;  /* 0x00008c0001077983 */ /* 0x001f280000300800 */
[----:B------:R0:W-:Y:S04]  /*1bc10*/  STS.U16 [R0+0x4f00], R22 ;  /* 0x004f001600007388 */ /* 0x0001e80000000400 */
[----:B-1----:R-:W4:Y:S04]  /*1bc20*/  LDL.LU R18, [R1+0x88] ;  /* 0x0000880001127983 */ /* 0x002f280000300800 */
[----:B0-----:R-:W4:Y:S04]  /*1bc30*/  LDL.LU R22, [R1+0x84] ;  /* 0x0000840001167983 */ /* 0x001f280000300800 */
[----:B--2---:R0:W-:Y:S04]  /*1bc40*/  STS.U16 [R0+0x5700], R26 ;  /* 0x0057001a00007388 */ /* 0x0041e80000000400 */
[----:B0-----:R-:W2:Y:S04]  /*1bc50*/  LDL.LU R26, [R1+0x80] ;  /* 0x00008000011a7983 */ /* 0x001ea80000300800 */
[----:B------:R-:W-:Y:S04]  /*1bc60*/  STL [R1+0x2050], R0 ;  /* 0x0020500001007387 */ /* 0x000fe80000100800 */
[----:B------:R-:W-:Y:S04]  /*1bc70*/  STL [R1+0x20bc], R0 ;  /* 0x0020bc0001007387 */ /* 0x000fe80000100800 */
[----:B------:R-:W2:Y:S04]  /*1bc80*/  LDL.LU R14, [R1+0x7c] ;  /* 0x00007c00010e7983 */ /* 0x000ea80000300800 */
[----:B------:R-:W-:Y:S04]  /*1bc90*/  STS.U16 [R0+0x5f00], R13 ;  /* 0x005f000d00007388 */ /* 0x000fe80000000400 */
        /* <DEDUP_REMOVED lines=9> */
[----:B------:R0:W-:Y:S04]  /*1bd30*/  STS.U16 [R8+0x8000], R16 ;  /* 0x0080001008007388 */ /* 0x0001e80000000400 */
[----:B------:R-:W2:Y:S04]  /*1bd40*/  LDL.LU R23, [R1+0x64] ;  /* 0x0000640001177983 */ /* 0x000ea80000300800 */
[----:B------:R1:W-:Y:S04]  /*1bd50*/  STS.U16 [R8+0x8800], R20 ;  /* 0x0088001408007388 */ /* 0x0003e80000000400 */
[----:B0-----:R-:W2:Y:S04]  /*1bd60*/  LDL.LU R16, [R1+0x60] ;  /* 0x0000600001107983 */ /* 0x001ea80000300800 */
[----:B------:R0:W-:Y:S04]  /*1bd70*/  STS.U16 [R8+0x9000], R24 ;  /* 0x0090001808007388 */ /* 0x0001e80000000400 */
[----:B-1----:R-:W2:Y:S04]  /*1bd80*/  LDL.LU R20, [R1+0x5c] ;  /* 0x00005c0001147983 */ /* 0x002ea80000300800 */
[----:B------:R1:W-:Y:S04]  /*1bd90*/  STS.U16 [R8+0x9800], R28 ;  /* 0x0098001c08007388 */ /* 0x0003e80000000400 */
[----:B0-----:R-:W2:Y:S04]  /*1bda0*/  LDL.LU R24, [R1+0x58] ;  /* 0x0000580001187983 */ /* 0x001ea80000300800 */
[----:B-1----:R-:W2:Y:S04]  /*1bdb0*/  LDL.LU R28, [R1+0x54] ;  /* 0x00005400011c7983 */ /* 0x002ea80000300800 */
        /* <DEDUP_REMOVED lines=9> */
[----:B------:R1:W-:Y:S04]  /*1be50*/  STS.U16 [R8+0xb000], R4 ;  /* 0x00b0000408007388 */ /* 0x0003e80000000400 */
[----:B0-----:R-:W3:Y:S04]  /*1be60*/  LDL.LU R3, [R1+0x2c] ;  /* 0x00002c0001037983 */ /* 0x001ee80000300800 */
[----:B------:R0:W-:Y:S04]  /*1be70*/  STS.U16 [R8+0xb800], R5 ;  /* 0x00b8000508007388 */ /* 0x0001e80000000400 */
[----:B-1----:R-:W4:Y:S04]  /*1be80*/  LDL.LU R4, [R1+0x48] ;  /* 0x0000480001047983 */ /* 0x002f280000300800 */
[----:B------:R1:W-:Y:S04]  /*1be90*/  STS.U16 [R8+0xc000], R6 ;  /* 0x00c0000608007388 */ /* 0x0003e80000000400 */
[----:B0-----:R-:W4:Y:S04]  /*1bea0*/  LDL.LU R5, [R1+0x44] ;  /* 0x0000440001057983 */ /* 0x001f280000300800 */
[----:B-1----:R-:W4:Y:S04]  /*1beb0*/  LDL.LU R6, [R1+0x28] ;  /* 0x0000280001067983 */ /* 0x002f280000300800 */
[----:B------:R0:W-:Y:S04]  /*1bec0*/  STS.U16 [R8+0xc800], R7 ;  /* 0x00c8000708007388 */ /* 0x0001e80000000400 */
[----:B------:R1:W-:Y:S04]  /*1bed0*/  STS.U16 [R8+0xd000], R18 ;  /* 0x00d0001208007388 */ /* 0x0003e80000000400 */
[----:B0-----:R-:W4:Y:S04]  /*1bee0*/  LDL.LU R7, [R1+0x24] ;  /* 0x0000240001077983 */ /* 0x001f280000300800 */
[----:B------:R0:W-:Y:S04]  /*1bef0*/  STS.U16 [R8+0xd800], R22 ;  /* 0x00d8001608007388 */ /* 0x0001e80000000400 */
[----:B-1----:R-:W4:Y:S04]  /*1bf00*/  LDL.LU R18, [R1+0x20] ;  /* 0x0000200001127983 */ /* 0x002f280000300800 */
[----:B0-----:R-:W4:Y:S04]  /*1bf10*/  LDL.LU R22, [R1+0x1c] ;  /* 0x00001c0001167983 */ /* 0x001f280000300800 */
[----:B--2---:R0:W-:Y:S04]  /*1bf20*/  STS.U16 [R8+0xe000], R26 ;  /* 0x00e0001a08007388 */ /* 0x0041e80000000400 */
[----:B0-----:R-:W2:Y:S01]  /*1bf30*/  LDL.LU R26, [R1+0x18] ;  /* 0x00001800011a7983 */ /* 0x001ea20000300800 */
[----:B------:R-:W-:-:S03]  /*1bf40*/  LOP3.LUT R2, R8, 0x10, RZ, 0x3c, !PT ;  /* 0x0000001008027812 */ /* 0x000fc600078e3cff */
[----:B------:R0:W-:Y:S04]  /*1bf50*/  STS.U16 [R8+0xe800], R14 ;  /* 0x00e8000e08007388 */ /* 0x0001e80000000400 */
[----:B------:R1:W-:Y:S04]  /*1bf60*/  STS.U16 [R8+0xf000], R17 ;  /* 0x00f0001108007388 */ /* 0x0003e80000000400 */
[----:B0-----:R-:W2:Y:S04]  /*1bf70*/  LDL.LU R14, [R1+0x2134] ;  /* 0x00213400010e7983 */ /* 0x001ea80000300800 */
[----:B------:R0:W-:Y:S04]  /*1bf80*/  STS.U16 [R8+0xf800], R15 ;  /* 0x00f8000f08007388 */ /* 0x0001e80000000400 */
[----:B-1----:R-:W2:Y:S04]  /*1bf90*/  LDL.LU R17, [R1+0x2130] ;  /* 0x0021300001117983 */ /* 0x002ea80000300800 */
        /* <DEDUP_REMOVED lines=17> */
[----:B0-----:R-:W2:Y:S01]  /*1c0b0*/  LDL.LU R28, [R1+0x8] ;  /* 0x00000800011c7983 */ /* 0x001ea20000300800 */
[----:B------:R-:W-:-:S03]  /*1c0c0*/  LOP3.LUT R8, R8, 0x20, RZ, 0x3c, !PT ;  /* 0x0000002008087812 */ /* 0x000fc600078e3cff */
        /* <DEDUP_REMOVED lines=12> */
[----:B-1----:R-:W2:Y:S04]  /*1c190*/  LDL.LU R9, [R1+0x2100] ;  /* 0x0021000001097983 */ /* 0x002ea80000300800 */
[----:B---3--:R0:W-:Y:S04]  /*1c1a0*/  STS.U16 [R2+0xf900], R3 ;  /* 0x00f9000302007388 */ /* 0x0081e80000000400 */
[----:B----4-:R1:W-:Y:S04]  /*1c1b0*/  STS.U16 [R8+0x8200], R4 ;  /* 0x0082000408007388 */ /* 0x0103e80000000400 */
[----:B0-----:R-:W3:Y:S04]  /*1c1c0*/  LDL.LU R2, [R1+0x20fc] ;  /* 0x0020fc0001027983 */ /* 0x001ee80000300800 */
[----:B------:R-:W4:Y:S04]  /*1c1d0*/  LDL.LU R3, [R1+0x20f8] ;  /* 0x0020f80001037983 */ /* 0x000f280000300800 */
[----:B-1----:R-:W3:Y:S04]  /*1c1e0*/  LDL.LU R4, [R1+0x20f4] ;  /* 0x0020f40001047983 */ /* 0x002ee80000300800 */
[----:B------:R0:W-:Y:S04]  /*1c1f0*/  STS.U16 [R8+0x8a00], R5 ;  /* 0x008a000508007388 */ /* 0x0001e80000000400 */
[----:B------:R1:W-:Y:S04]  /*1c200*/  STS.U16 [R8+0x9200], R6 ;  /* 0x0092000608007388 */ /* 0x0003e80000000400 */
[----:B0-----:R-:W3:Y:S04]  /*1c210*/  LDL.LU R5, [R1+0x20f0] ;  /* 0x0020f00001057983 */ /* 0x001ee80000300800 */
[----:B-1----:R-:W3:Y:S04]  /*1c220*/  LDL.LU R6, [R1+0x20ec] ;  /* 0x0020ec0001067983 */ /* 0x002ee80000300800 */
[----:B------:R0:W-:Y:S04]  /*1c230*/  STS.U16 [R8+0x9a00], R7 ;  /* 0x009a000708007388 */ /* 0x0001e80000000400 */
[----:B------:R1:W-:Y:S04]  /*1c240*/  STS.U16 [R8+0xa200], R18 ;  /* 0x00a2001208007388 */ /* 0x0003e80000000400 */
[----:B0-----:R-:W3:Y:S04]  /*1c250*/  LDL.LU R7, [R1+0x20e8] ;  /* 0x0020e80001077983 */ /* 0x001ee80000300800 */
[----:B------:R0:W-:Y:S04]  /*1c260*/  STS.U16 [R8+0xaa00], R22 ;  /* 0x00aa001608007388 */ /* 0x0001e80000000400 */
[----:B-1----:R-:W3:Y:S04]  /*1c270*/  LDL.LU R18, [R1+0x20e4] ;  /* 0x0020e40001127983 */ /* 0x002ee80000300800 */
[----:B0-----:R-:W3:Y:S04]  /*1c280*/  LDL.LU R22, [R1+0x20e0] ;  /* 0x0020e00001167983 */ /* 0x001ee80000300800 */
[----:B--2---:R0:W-:Y:S04]  /*1c290*/  STS.U16 [R8+0xb200], R26 ;  /* 0x00b2001a08007388 */ /* 0x0041e80000000400 */
[----:B0-----:R-:W2:Y:S04]  /*1c2a0*/  LDL.LU R26, [R1+0x20dc] ;  /* 0x0020dc00011a7983 */ /* 0x001ea80000300800 */
[----:B--2---:R-:W-:Y:S04]  /*1c2b0*/  STS.U16 [R8+0xba00], R26 ;  /* 0x00ba001a08007388 */ /* 0x004fe80000000400 */
[----:B---3--:R-:W-:Y:S04]  /*1c2c0*/  STS.U16 [R8+0xc200], R22 ;  /* 0x00c2001608007388 */ /* 0x008fe80000000400 */
[----:B------:R-:W-:Y:S04]  /*1c2d0*/  STS.U16 [R8+0xca00], R18 ;  /* 0x00ca001208007388 */ /* 0x000fe80000000400 */
[----:B------:R-:W-:Y:S04]  /*1c2e0*/  STS.U16 [R8+0xd200], R7 ;  /* 0x00d2000708007388 */ /* 0x000fe80000000400 */
[----:B------:R-:W-:Y:S04]  /*1c2f0*/  STS.U16 [R8+0xda00], R6 ;  /* 0x00da000608007388 */ /* 0x000fe80000000400 */
[----:B------:R-:W-:Y:S04]  /*1c300*/  STS.U16 [R8+0xe200], R5 ;  /* 0x00e2000508007388 */ /* 0x000fe80000000400 */
[----:B------:R-:W-:Y:S04]  /*1c310*/  STS.U16 [R8+0xea00], R4 ;  /* 0x00ea000408007388 */ /* 0x000fe80000000400 */
[----:B------:R-:W-:Y:S04]  /*1c320*/  STL [R1+0x2078], R26 ;  /* 0x0020781a01007387 */ /* 0x000fe80000100800 */
[----:B----4-:R0:W-:Y:S04]  /*1c330*/  STS.U16 [R8+0xf200], R3 ;  /* 0x00f2000308007388 */ /* 0x0101e80000000400 */
[----:B------:R1:W-:Y:S04]  /*1c340*/  STS.U16 [R8+0xfa00], R2 ;  /* 0x00fa000208007388 */ /* 0x0003e80000000400 */
[----:B0-----:R-:W2:Y:S04]  /*1c350*/  LDL.LU R3, [R1] ;  /* 0x0000000001037983 */ /* 0x001ea80000300800 */
[----:B-1----:R-:W3:Y:S04]  /*1c360*/  LDL.LU R8, [R1+0x20d8] ;  /* 0x0020d80001087983 */ /* 0x002ee80000300800 */
[----:B------:R-:W4:Y:S04]  /*1c370*/  LDL.LU R2, [R1+0x4] ;  /* 0x0000040001027983 */ /* 0x000f280000300800 */
[----:B------:R0:W-:Y:S04]  /*1c380*/  STS.U16 [R17+0x8300], R16 ;  /* 0x0083001011007388 */ /* 0x0001e80000000400 */
[----:B------:R1:W-:Y:S04]  /*1c390*/  STS.U16 [R17+0x8b00], R20 ;  /* 0x008b001411007388 */ /* 0x0003e80000000400 */
[----:B------:R1:W-:Y:S04]  /*1c3a0*/  STS.U16 [R17+0x9300], R24 ;  /* 0x0093001811007388 */ /* 0x0003e80000000400 */
[----:B0-----:R-:W3:Y:S04]  /*1c3b0*/  LDL.LU R16, [R1+0x20d4] ;  /* 0x0020d40001107983 */ /* 0x001ee80000300800 */
[----:B-1----:R-:W3:Y:S04]  /*1c3c0*/  LDL.LU R20, [R1+0x20d0] ;  /* 0x0020d00001147983 */ /* 0x002ee80000300800 */
[----:B------:R-:W3:Y:S04]  /*1c3d0*/  LDL.LU R24, [R1+0x20cc] ;  /* 0x0020cc0001187983 */ /* 0x000ee80000300800 */
[----:B------:R0:W-:Y:S04]  /*1c3e0*/  STS.U16 [R17+0x9b00], R28 ;  /* 0x009b001c11007388 */ /* 0x0001e80000000400 */
[----:B0-----:R-:W3:Y:S04]  /*1c3f0*/  LDL.LU R28, [R1+0x20c8] ;  /* 0x0020c800011c7983 */ /* 0x001ee80000300800 */
[----:B----4-:R0:W-:Y:S04]  /*1c400*/  STS.U16 [R17+0xa300], R2 ;  /* 0x00a3000211007388 */ /* 0x0101e80000000400 */
[----:B--2---:R1:W-:Y:S04]  /*1c410*/  STS.U16 [R17+0xab00], R3 ;  /* 0x00ab000311007388 */ /* 0x0043e80000000400 */
[----:B0-----:R-:W2:Y:S04]  /*1c420*/  LDL R2, [R1+0xbd0] ;  /* 0x000bd00001027983 */ /* 0x001ea80000100800 */
[----:B-1----:R-:W2:Y:S01]  /*1c430*/  LDL R3, [R1+0x840] ;  /* 0x0008400001037983 */ /* 0x002ea20000100800 */
[----:B------:R-:W-:-:S03]  /*1c440*/  PRMT R0, RZ, 0x7610, R0 ;  /* 0x00007610ff007816 */ /* 0x000fc60000000000 */
[----:B---3--:R-:W-:Y:S04]  /*1c450*/  STS.U16 [R17+0xb300], R28 ;  /* 0x00b3001c11007388 */ /* 0x008fe80000000400 */
[----:B------:R-:W-:Y:S04]  /*1c460*/  STS.U16 [R17+0xbb00], R24 ;  /* 0x00bb001811007388 */ /* 0x000fe80000000400 */
        /* <DEDUP_REMOVED lines=8> */
[----:B0-----:R-:W3:Y:S04]  /*1c4f0*/  LDL.LU R17, [R1+0x20c4] ;  /* 0x0020c40001117983 */ /* 0x001ee80000300800 */
[----:B--2---:R-:W2:Y:S04]  /*1c500*/  @!P0 LDG.E.U16 R0, [R2.64] ;  /* 0x0000000602008981 */ /* 0x004ea8000c1e1500 */
[----:B---3--:R-:W-:Y:S04]  /*1c510*/  STS.U16 [R14+0x8400], R17 ;  /* 0x008400110e007388 */ /* 0x008fe80000000400 */
[----:B------:R-:W-:Y:S04]  /*1c520*/  STS.U16 [R14+0x8c00], R19 ;  /* 0x008c00130e007388 */ /* 0x000fe80000000400 */
[----:B------:R-:W-:Y:S04]  /*1c530*/  STS.U16 [R14+0x9400], R21 ;  /* 0x009400150e007388 */ /* 0x000fe80000000400 */
[----:B------:R-:W-:Y:S04]  /*1c540*/  STS.U16 [R14+0x9c00], R23 ;  /* 0x009c00170e007388 */ /* 0x000fe80000000400 */
[----:B------:R-:W-:Y:S04]  /*1c550*/  STS.U16 [R14+0xa400], R25 ;  /* 0x00a400190e007388 */ /* 0x000fe80000000400 */
[----:B------:R-:W-:Y:S04]  /*1c560*/  STS.U16 [R14+0xac00], R27 ;  /* 0x00ac001b0e007388 */ /* 0x000fe80000000400 */
[----:B------:R0:W-:Y:S04]  /*1c570*/  STS.U16 [R14+0xb400], R29 ;  /* 0x00b4001d0e007388 */ /* 0x0001e80000000400 */
[----:B0-----:R-:W3:Y:S04]  /*1c580*/  LDL.LU R14, [R1+0x20c0] ;  /* 0x0020c000010e7983 */ /* 0x001ee80000300800 */
[----:B--2---:R0:W-:Y:S04]  /*1c590*/  STL [R1+0x78], R0 ;  /* 0x0000780001007387 */ /* 0x0041e80000100800 */
[----:B0-----:R-:W2:Y:S04]  /*1c5a0*/  LDL.LU R0, [R1+0x20bc] ;  /* 0x0020bc0001007983 */ /* 0x001ea80000300800 */
[----:B------:R-:W4:Y:S04]  /*1c5b0*/  LDL R2, [R1+0x83c] ;  /* 0x00083c0001027983 */ /* 0x000f280000100800 */
[----:B------:R-:W4:Y:S01]  /*1c5c0*/  LDL R3, [R1+0xbcc] ;  /* 0x000bcc0001037983 */ /* 0x000f220000100800 */
[----:B------:R-:W-:-:S02]  /*1c5d0*/  PRMT R15, RZ, 0x7610, R15 ;  /* 0x00007610ff0f7816 */ /* 0x000fc4000000000f */
[----:B----4-:R-:W-:-:S04]  /*1c5e0*/  @!P0 LOP3.LUT R3, R3, R2, RZ, 0x3c, !PT ;  /* 0x0000000203038212 */ /* 0x010fc800078e3cff */
[----:B------:R-:W-:-:S04]  /*1c5f0*/  @!P0 LOP3.LUT R2, R3, R2, RZ, 0x3c, !PT ;  /* 0x0000000203028212 */ /* 0x000fc800078e3cff */
[----:B------:R-:W-:-:S05]  /*1c600*/  @!P0 LOP3.LUT R3, R3, R2, RZ, 0x3c, !PT ;  /* 0x0000000203038212 */ /* 0x000fca00078e3cff */
[----:B------:R-:W4:Y:S04]  /*1c610*/  @!P0 LDG.E.U16 R15, [R2.64] ;  /* 0x00000006020f8981 */ /* 0x000f28000c1e1500 */
[----:B----4-:R0:W-:Y:S04]  /*1c620*/  STL [R1+0x74], R15 ;  /* 0x0000740f01007387 */ /* 0x0101e80000100800 */
[----:B0-----:R-:W4:Y:S04]  /*1c630*/  LDL.LU R15, [R1+0x20b8] ;  /* 0x0020b800010f7983 */ /* 0x001f280000300800 */
[----:B------:R-:W2:Y:S04]  /*1c640*/  LDL R2, [R1+0xbc4] ;  /* 0x000bc40001027983 */ /* 0x000ea80000100800 */
[----:B------:R-:W2:Y:S01]  /*1c650*/  LDL R3, [R1+0xbc8] ;  /* 0x000bc80001037983 */ /* 0x000ea20000100800 */
[----:B---3--:R-:W-:-:S02]  /*1c660*/  PRMT R14, RZ, 0x7610, R14 ;  /* 0x00007610ff0e7816 */ /* 0x008fc4000000000e */
[----:B--2---:R-:W-:-:S04]  /*1c670*/  @!P0 LOP3.LUT R3, R3, R2, RZ, 0x3c, !PT ;  /* 0x0000000203038212 */ /* 0x004fc800078e3cff */
[----:B------:R-:W-:-:S04]  /*1c680*/  @!P0 LOP3.LUT R2, R3, R2, RZ, 0x3c, !PT ;  /* 0x0000000203028212 */ /* 0x000fc800078e3cff */
[----:B------:R-:W-:-:S05]  /*1c690*/  @!P0 LOP3.LUT R3, R3, R2, RZ, 0x3c, !PT ;  /* 0x0000000203038212 */ /* 0x000fca00078e3cff */
[----:B------:R-:W2:Y:S04]  /*1c6a0*/  @!P0 LDG.E.U16 R14, [R2.64] ;  /* 0x00000006020e8981 */ /* 0x000ea8000c1e1500 */
[----:B--2---:R0:W-:Y:S04]  /*1c6b0*/  STL [R1+0x70], R14 ;  /* 0x0000700e01007387 */ /* 0x0041e80000100800 */
[----:B0-----:R-:W2:Y:S01]  /*1c6c0*/  LDL.LU R14, [R1+0x20b4] ;  /* 0x0020b400010e7983 */ /* 0x001ea20000300800 */
[----:B------:R-:W3:Y:S02]  /*1c6d0*/  LDL R2, [R1+0xb94] ;  /* 0x000b940001027983 */ /* 0x000ee40000100800 */
[----:B------:R-:W3:Y:S01]  /*1c6e0*/  LDL R3, [R1+0xb98] ;  /* 0x000b980001037983 */ /* 0x000ee20000100800 */
[----:B----4-:R-:W-:-:S02]  /*1c6f0*/  PRMT R15, RZ, 0x7610, R15 ;  /* 0x00007610ff0f7816 */ /* 0x010fc4000000000f */
[----:B---3--:R-:W-:-:S04]  /*1c700*/  @!P0 LOP3.LUT R3, R3, R2, RZ, 0x3c, !PT ;  /* 0x0000000203038212 */ /* 0x008fc800078e3cff */
[----:B------:R-:W-:-:S04]  /*1c710*/  @!P0 LOP3.LUT R2, R3, R2, RZ, 0x3c, !PT ;  /* 0x0000000203028212 */ /* 0x000fc800078e3cff */
[----:B------:R-:W-:-:S05]  /*1c720*/  @!P0 LOP3.LUT R3, R3, R2, RZ, 0x3c, !PT ;  /* 0x0000000203038212 */ /* 0x000fca00078e3cff */
[----:B------:R-:W3:Y:S04]  /*1c730*/  @!P0 LDG.E.U16 R15, [R2.64] ;  /* 0x00000006020f8981 */ /* 0x000ee8000c1e1500 */
[----:B---3--:R0:W-:Y:S04]  /*1c740*/  STL [R1+0x6c], R15 ;  /* 0x00006c0f01007387 */ /* 0x0081e80000100800 */
[----:B0-----:R-:W3:Y:S01]  /*1c750*/  LDL.LU R15, [R1+0x20b0] ;  /* 0x0020b000010f7983 */ /* 0x001ee20000300800 */
[----:B------:R-:W4:Y:S02]  /*1c760*/  LDL R2, [R1+0xb8c] ;  /* 0x000b8c0001027983 */ /* 0x000f240000100800 */
[----:B------:R-:W4:Y:S01]  /*1c770*/  LDL R3, [R1+0xb90] ;  /* 0x000b900001037983 */ /* 0x000f220000100800 */
[----:B--2---:R-:W-:-:S02]  /*1c780*/  PRMT R14, RZ, 0x7610, R14 ;  /* 0x00007610ff0e7816 */ /* 0x004fc4000000000e */
[----:B----4-:R-:W-:-:S04]  /*1c790*/  @!P0 LOP3.LUT R3, R3, R2, RZ, 0x3c, !PT ;  /* 0x0000000203038212 */ /* 0x010fc800078e3cff */
[----:B------:R-:W-:-:S04]  /*1c7a0*/  @!P0 LOP3.LUT R2, R3, R2, RZ, 0x3c, !PT ;  /* 0x0000000203028212 */ /* 0x000fc800078e3cff */
[----:B------:R-:W-:-:S05]  /*1c7b0*/  @!P0 LOP3.LUT R3, R3, R2, RZ, 0x3c, !PT ;  /* 0x0000000203038212 */ /* 0x000fca00078e3cff */
[----:B------:R-:W2:Y:S04]  /*1c7c0*/  @!P0 LDG.E.U16 R14, [R2.64] ;  /* 0x00000006020e8981 */ /* 0x000ea8000c1e1500 */
[----:B--2---:R0:W-:Y:S04]  /*1c7d0*/  STL [R1+0x68], R14 ;  /* 0x0000680e01007387 */ /* 0x0041e80000100800 */
[----:B0-----:R-:W2:Y:S01]  /*1c7e0*/  LDL.LU R14, [R1+0x20ac] ;  /* 0x0020ac00010e7983 */ /* 0x001ea20000300800 */
[----:B------:R-:W4:Y:S02]  /*1c7f0*/  LDL R2, [R1+0xb84] ;  /* 0x000b840001027983 */ /* 0x000f240000100800 */
[----:B------:R-:W4:Y:S01]  /*1c800*/  LDL R3, [R1+0xb88] ;  /* 0x000b880001037983 */ /* 0x000f220000100800 */
[----:B---3--:R-:W-:-:S02]  /*1c810*/  PRMT R15, RZ, 0x7610, R15 ;  /* 0x00007610ff0f7816 */ /* 0x008fc4000000000f */
[----:B----4-:R-:W-:-:S04]  /*1c820*/  @!P0 LOP3.LUT R3, R3, R2, RZ, 0x3c, !PT ;  /* 0x0000000203038212 */ /* 0x010fc800078e3cff */
        /* <DEDUP_REMOVED lines=52> */
[----:B------:R-:W-:-:S02]  /*1cb70*/  PRMT R13, RZ, 0x7610, R13 ;  /* 0x00007610ff0d7816 */ /* 0x000fc4000000000d */
[----:B----4-:R-:W-:-:S04]  /*1cb80*/  @!P0 LOP3.LUT R3, R3, R2, RZ, 0x3c, !PT ;  /* 0x0000000203038212 */ /* 0x010fc800078e3cff */
[----:B------:R-:W-:-:S04]  /*1cb90*/  @!P0 LOP3.LUT R2, R3, R2, RZ, 0x3c, !PT ;  /* 0x0000000203028212 */ /* 0x000fc800078e3cff */
[----:B------:R-:W-:-:S05]  /*1cba0*/  @!P0 LOP3.LUT R3, R3, R2, RZ, 0x3c, !PT ;  /* 0x0000000203038212 */ /* 0x000fca00078e3cff */
[----:B------:R0:W4:Y:S04]  /*1cbb0*/  @!P0 LDG.E.U16 R13, [R2.64] ;  /* 0x00000006020d8981 */ /* 0x000128000c1e1500 */
[----:B0-----:R-:W2:Y:S04]  /*1cbc0*/  LDL R2, [R1+0xad4] ;  /* 0x000ad40001027983 */ /* 0x001ea80000100800 */
[----:B------:R-:W2:Y:S01]  /*1cbd0*/  LDL R3, [R1+0xad8] ;  /* 0x000ad80001037983 */ /* 0x000ea20000100800 */
[----:B---3--:R-:W-:Y:S02]  /*1cbe0*/  PRMT R15, RZ, 0x7610, R15 ;  /* 0x00007610ff0f7816 */ /* 0x008fe4000000000f */
[----:B--2---:R-:W-:-:S04]  /*1cbf0*/  @!P0 LOP3.LUT R3, R3, R2, RZ, 0x3c, !PT ;  /* 0x0000000203038212 */ /* 0x004fc800078e3cff */
[----:B------:R-:W-:-:S04]  /*1cc00*/  @!P0 LOP3.LUT R2, R3, R2, RZ, 0x3c, !PT ;  /* 0x0000000203028212 */ /* 0x000fc800078e3cff */
[----:B------:R-:W-:-:S05]  /*1cc10*/  @!P0 LOP3.LUT R3, R3, R2, RZ, 0x3c, !PT ;  /* 0x0000000203038212 */ /* 0x000fca00078e3cff */
[----:B------:R-:W2:Y:S04]  /*1cc20*/  @!P0 LDG.E.U16 R15, [R2.64] ;  /* 0x00000006020f8981 */ /* 0x000ea8000c1e1500 */
[----:B----4-:R0:W-:Y:S04]  /*1cc30*/  STL [R1+0x4c], R13 ;  /* 0x00004c0d01007387 */ /* 0x0101e80000100800 */
[----:B0-----:R-:W3:Y:S04]  /*1cc40*/  LDL R13, [R1+0xa88] ;  /* 0x000a8800010d7983 */ /* 0x001ee80000100800 */
        /* <DEDUP_REMOVED lines=8> */
[----:B------:R-:W4:Y:S04]  /*1ccd0*/  @!P0 LDG.E.U16 R14, [R2.64] ;  /* 0x00000006020e8981 */ /* 0x000f28000c1e1500 */
[----:B----4-:R0:W-:Y:S04]  /*1cce0*/  STL [R1+0x44], R14 ;  /* 0x0000440e01007387 */ /* 0x0101e80000100800 */
[----:B0-----:R-:W4:Y:S01]  /*1ccf0*/  LDL.LU R14, [R1+0x208c] ;  /* 0x00208c00010e7983 */ /* 0x001f220000300800 */
[----:B------:R-:W3:Y:S02]  /*1cd00*/  LDL R2, [R1+0xac4] ;  /* 0x000ac40001027983 */ /* 0x000ee40000100800 */
[----:B------:R-:W3:Y:S01]  /*1cd10*/  LDL R3, [R1+0xac8] ;  /* 0x000ac80001037983 */ /* 0x000ee20000100800 */
[----:B--2---:R-:W-:-:S02]  /*1cd20*/  PRMT R15, RZ, 0x7610, R15 ;  /* 0x00007610ff0f7816 */ /* 0x004fc4000000000f */
[----:B---3--:R-:W-:-:S04]  /*1cd30*/  @!P0 LOP3.LUT R3, R3, R2, RZ, 0x3c, !PT ;  /* 0x0000000203038212 */ /* 0x008fc800078e3cff */
        /* <DEDUP_REMOVED lines=16> */
[----:B------:R-:W-:-:S02]  /*1ce40*/  PRMT R0, RZ, 0x7610, R0 ;  /* 0x00007610ff007816 */ /* 0x000fc40000000000 */
[----:B----4-:R-:W-:-:S04]  /*1ce50*/  @!P0 LOP3.LUT R3, R3, R2, RZ, 0x3c, !PT ;  /* 0x0000000203038212 */ /* 0x010fc800078e3cff */
[----:B------:R-:W-:-:S04]  /*1ce60*/  @!P0 LOP3.LUT R2, R3, R2, RZ, 0x3c, !PT ;  /* 0x0000000203028212 */ /* 0x000fc800078e3cff */
[----:B------:R-:W-:-:S05]  /*1ce70*/  @!P0 LOP3.LUT R3, R3, R2, RZ, 0x3c, !PT ;  /* 0x0000000203038212 */ /* 0x000fca00078e3cff */
[----:B------:R0:W4:Y:S04]  /*1ce80*/  @!P0 LDG.E.U16 R0, [R2.64] ;  /* 0x0000000602008981 */ /* 0x000128000c1e1500 */
[----:B0-----:R-:W3:Y:S01]  /*1ce90*/  LDL R3, [R1+0xa84] ;  /* 0x000a840001037983 */ /* 0x001ee20000100800 */
[----:B--2---:R-:W-:Y:S01]  /*1cea0*/  PRMT R15, RZ, 0x7610, R15 ;  /* 0x00007610ff0f7816 */ /* 0x004fe2000000000f */
[----:B------:R-:W-:-:S05]  /*1ceb0*/  @!P0 IMAD.MOV.U32 R2, RZ, RZ, R13 ;  /* 0x000000ffff028224 */ /* 0x000fca00078e000d */
[----:B---3--:R-:W2:Y:S04]  /*1cec0*/  @!P0 LDG.E.U16 R15, [R2.64] ;  /* 0x00000006020f8981 */ /* 0x008ea8000c1e1500 */
[----:B----4-:R-:W-:Y:S01]  /*1ced0*/  STL [R1+0x2054], R0 ;  /* 0x0020540001007387 */ /* 0x010fe20000100800 */
[----:B------:R-:W3:Y:S03]  /*1cee0*/  LDL R13, [R1+0xa18] ;  /* 0x000a1800010d7983 */ /* 0x000ee60000100800 */
        /* <DEDUP_REMOVED lines=11> */
[----:B------:R-:W2:Y:S02]  /*1cfa0*/  LDL R2, [R1+0xa4c] ;  /* 0x000a4c0001027983 */ /* 0x000ea40000100800 */
        /* <DEDUP_REMOVED lines=8> */
[----:B----4-:R-:W-:Y:S02]  /*1d030*/  PRMT R14, RZ, 0x7610, R14 ;  /* 0x00007610ff0e7816 */ /* 0x010fe4000000000e */
[----:B--2---:R-:W-:-:S04]  /*1d040*/  @!P0 LOP3.LUT R3, R3, R2, RZ, 0x3c, !PT ;  /* 0x0000000203038212 */ /* 0x004fc800078e3cff */
[----:B------:R-:W-:-:S04]  /*1d050*/  @!P0 LOP3.LUT R2, R3, R2, RZ, 0x3c, !PT ;  /* 0x0000000203028212 */ /* 0x000fc800078e3cff */
[----:B------:R-:W-:Y:S01]  /*1d060*/  @!P0 LOP3.LUT R3, R3, R2, RZ, 0x3c, !PT ;  /* 0x0000000203038212 */ /* 0x000fe200078e3cff */
[----:B------:R0:W-:Y:S04]  /*1d070*/  STL [R1+0x2c], R5 ;  /* 0x00002c0501007387 */ /* 0x0001e80000100800 */
[----:B------:R1:W2:Y:S01]  /*1d080*/  @!P0 LDG.E.U16 R14, [R2.64] ;  /* 0x00000006020e8981 */ /* 0x0002a2000c1e1500 */
[----:B------:R-:W-:-:S03]  /*1d090*/  PRMT R26, RZ, 0x7610, R26 ;  /* 0x00007610ff1a7816 */ /* 0x000fc6000000001a */
[----:B0-----:R-:W4:Y:S04]  /*1d0a0*/  LDL R5, [R1+0xa08] ;  /* 0x000a080001057983 */ /* 0x001f280000100800 */
[----:B-1----:R-:W2:Y:S04]  /*1d0b0*/  LDL R2, [R1+0xa1c] ;  /* 0x000a1c0001027983 */ /* 0x002ea80000100800 */
[----:B------:R-:W2:Y:S02]  /*1d0c0*/  LDL R3, [R1+0xa20] ;  /* 0x000a200001037983 */ /* 0x000ea40000100800 */
[----:B--2---:R-:W-:-:S04]  /*1d0d0*/  @!P0 LOP3.LUT R3, R3, R2, RZ, 0x3c, !PT ;  /* 0x0000000203038212 */ /* 0x004fc800078e3cff */
[----:B------:R-:W-:-:S04]  /*1d0e0*/  @!P0 LOP3.LUT R2, R3, R2, RZ, 0x3c, !PT ;  /* 0x0000000203028212 */ /* 0x000fc800078e3cff */
[----:B------:R-:W-:-:S05]  /*1d0f0*/  @!P0 LOP3.LUT R3, R3, R2, RZ, 0x3c, !PT ;  /* 0x0000000203038212 */ /* 0x000fca00078e3cff */
[----:B------:R-:W2:Y:S04]  /*1d100*/  @!P0 LDG.E.U16 R26, [R2.64] ;  /* 0x00000006021a8981 */ /* 0x000ea8000c1e1500 */
[----:B------:R0:W-:Y:S04]  /*1d110*/  STL [R1+0x28], R14 ;  /* 0x0000280e01007387 */ /* 0x0001e80000100800 */
[----:B0-----:R-:W3:Y:S04]  /*1d120*/  LDL R14, [R1+0x9e0] ;  /* 0x0009e000010e7983 */ /* 0x001ee80000100800 */
[----:B--2---:R0:W-:Y:S04]  /*1d130*/  STL [R1+0x24], R26 ;  /* 0x0000241a01007387 */ /* 0x0041e80000100800 */
[----:B0-----:R-:W2:Y:S01]  /*1d140*/  LDL.LU R26, [R1+0x2078] ;  /* 0x00207800011a7983 */ /* 0x001ea20000300800 */
[----:B------:R-:W2:Y:S01]  /*1d150*/  LDL R3, [R1+0xa14] ;  /* 0x000a140001037983 */ /* 0x000ea20000100800 */
[----:B------:R-:W-:Y:S01]  /*1d160*/  PRMT R15, RZ, 0x7610, R15 ;  /* 0x00007610ff0f7816 */ /* 0x000fe2000000000f */
[----:B---3--:R-:W-:-:S02]  /*1d170*/  @!P0 IMAD.MOV.U32 R2, RZ, RZ, R13 ;  /* 0x000000ffff028224 */ /* 0x008fc400078e000d */
[----:B------:R-:W3:Y:S04]  /*1d180*/  LDL R13, [R1+0x9d8] ;  /* 0x0009d800010d7983 */ /* 0x000ee80000100800 */
[----:B--2---:R-:W2:Y:S04]  /*1d190*/  @!P0 LDG.E.U16 R15, [R2.64] ;  /* 0x00000006020f8981 */ /* 0x004ea8000c1e1500 */
[----:B--2---:R0:W-:Y:S04]  /*1d1a0*/  STL [R1+0x20], R15 ;  /* 0x0000200f01007387 */ /* 0x0041e80000100800 */
[----:B0-----:R-:W2:Y:S01]  /*1d1b0*/  LDL.LU R15, [R1+0x2074] ;  /* 0x00207400010f7983 */ /* 0x001ea20000300800 */
[----:B------:R-:W2:Y:S02]  /*1d1c0*/  LDL R2, [R1+0xa0c] ;  /* 0x000a0c0001027983 */ /* 0x000ea40000100800 */
[----:B------:R-:W2:Y:S01]  /*1d1d0*/  LDL R3, [R1+0xa10] ;  /* 0x000a100001037983 */ /* 0x000ea20000100800 */
[----:B------:R-:W-:-:S02]  /*1d1e0*/  PRMT R12, RZ, 0x7610, R12 ;  /* 0x00007610ff0c7816 */ /* 0x000fc4000000000c */
[----:B--2---:R-:W-:-:S04]  /*1d1f0*/  @!P0 LOP3.LUT R3, R3, R2, RZ, 0x3c, !PT ;  /* 0x0000000203038212 */ /* 0x004fc800078e3cff */
[----:B------:R-:W-:-:S04]  /*1d200*/  @!P0 LOP3.LUT R2, R3, R2, RZ, 0x3c, !PT ;  /* 0x0000000203028212 */ /* 0x000fc800078e3cff */
[----:B------:R-:W-:-:S05]  /*1d210*/  @!P0 LOP3.LUT R3, R3, R2, RZ, 0x3c, !PT ;  /* 0x0000000203038212 */ /* 0x000fca00078e3cff */
[----:B------:R0:W2:Y:S04]  /*1d220*/  @!P0 LDG.E.U16 R12, [R2.64] ;  /* 0x00000006020c8981 */ /* 0x0000a8000c1e1500 */
[----:B0-----:R-:W3:Y:S01]  /*1d230*/  LDL R3, [R1+0xa04] ;  /* 0x000a040001037983 */ /* 0x001ee20000100800 */
[----:B------:R-:W-:Y:S01]  /*1d240*/  PRMT R4, RZ, 0x7610, R4 ;  /* 0x00007610ff047816 */ /* 0x000fe20000000004 */
[----:B----4-:R-:W-:Y:S02]  /*1d250*/  @!P0 IMAD.MOV.U32 R2, RZ, RZ, R5 ;  /* 0x000000ffff028224 */ /* 0x010fe400078e0005 */
[----:B--2---:R0:W-:Y:S01]  /*1d260*/  STL [R1+0x1c], R12 ;  /* 0x00001c0c01007387 */ /* 0x0041e20000100800 */
[----:B------:R-:W-:Y:S01]  /*1d270*/  PRMT R10, RZ, 0x7610, R10 ;  /* 0x00007610ff0a7816 */ /* 0x000fe2000000000a */
[----:B------:R-:W2:Y:S02]  /*1d280*/  LDL R5, [R1+0x9c4] ;  /* 0x0009c40001057983 */ /* 0x000ea40000100800 */
[----:B---3--:R1:W3:Y:S04]  /*1d290*/  @!P0 LDG.E.U16 R4, [R2.64] ;  /* 0x0000000602048981 */ /* 0x0082e8000c1e1500 */
[----:B0-----:R-:W4:Y:S04]  /*1d2a0*/  LDL R12, [R1+0x9d0] ;  /* 0x0009d000010c7983 */ /* 0x001f280000100800 */
[----:B-1----:R-:W2:Y:S01]  /*1d2b0*/  LDL R3, [R1+0x9dc] ;  /* 0x0009dc0001037983 */ /* 0x002ea20000100800 */
[----:B------:R-:W-:-:S03]  /*1d2c0*/  @!P0 IMAD.MOV.U32 R2, RZ, RZ, R14 ;  /* 0x000000ffff028224 */ /* 0x000fc600078e000e */
[----:B---3--:R0:W-:Y:S01]  /*1d2d0*/  STL [R1+0x18], R4 ;  /* 0x0000180401007387 */ /* 0x0081e20000100800 */
[----:B------:R-:W-:Y:S01]  /*1d2e0*/  PRMT R7, RZ, 0x7610, R7 ;  /* 0x00007610ff077816 */ /* 0x000fe20000000007 */
[----:B------:R-:W3:Y:S02]  /*1d2f0*/  LDL R14, [R1+0x99c] ;  /* 0x00099c00010e7983 */ /* 0x000ee40000100800 */
[----:B--2---:R1:W2:Y:S04]  /*1d300*/  @!P0 LDG.E.U16 R10, [R2.64] ;  /* 0x00000006020a8981 */ /* 0x0042a8000c1e1500 */
[----:B0-----:R-:W3:Y:S04]  /*1d310*/  LDL R4, [R1+0x9c8] ;  /* 0x0009c80001047983 */ /* 0x001ee80000100800 */
[----:B-1----:R-:W3:Y:S01]  /*1d320*/  LDL R3, [R1+0x9d4] ;  /* 0x0009d40001037983 */ /* 0x002ee20000100800 */
[----:B------:R-:W-:-:S03]  /*1d330*/  @!P0 IMAD.MOV.U32 R2, RZ, RZ, R13 ;  /* 0x000000ffff028224 */ /* 0x000fc600078e000d */
[----:B--2---:R0:W-:Y:S01]  /*1d340*/  STL [R1+0x14], R10 ;  /* 0x0000140a01007387 */ /* 0x0041e20000100800 */
[----:B------:R-:W-:Y:S01]  /*1d350*/  PRMT R11, RZ, 0x7610, R11 ;  /* 0x00007610ff0b7816 */ /* 0x000fe2000000000b */
[----:B------:R-:W2:Y:S02]  /*1d360*/  LDL R13, [R1+0x994] ;  /* 0x00099400010d7983 */ /* 0x000ea40000100800 */
[----:B---3--:R1:W3:Y:S04]  /*1d370*/  @!P0 LDG.E.U16 R7, [R2.64] ;  /* 0x0000000602078981 */ /* 0x0082e8000c1e1500 */
[----:B0-----:R-:W2:Y:S04]  /*1d380*/  LDL R10, [R1+0x9a0] ;  /* 0x0009a000010a7983 */ /* 0x001ea80000100800 */
[----:B-1----:R-:W2:Y:S01]  /*1d390*/  LDL R3, [R1+0x9cc] ;  /* 0x0009cc0001037983 */ /* 0x002ea20000100800 */
[----:B----4-:R-:W-:-:S05]  /*1d3a0*/  @!P0 IMAD.MOV.U32 R2, RZ, RZ, R12 ;  /* 0x000000ffff028224 */ /* 0x010fca00078e000c */
[----:B--2---:R0:W2:Y:S04]  /*1d3b0*/  @!P0 LDG.E.U16 R11, [R2.64] ;  /* 0x00000006020b8981 */ /* 0x0040a8000c1e1500 */
[----:B---3--:R1:W-:Y:S01]  /*1d3c0*/  STL [R1+0x10], R7 ;  /* 0x0000100701007387 */ /* 0x0083e20000100800 */
[----:B------:R-:W3:Y:S03]  /*1d3d0*/  LDL R12, [R1+0x98c] ;  /* 0x00098c00010c7983 */ /* 0x000ee60000100800 */
[----:B-1----:R-:W4:Y:S01]  /*1d3e0*/  LDL R7, [R1+0x998] ;  /* 0x0009980001077983 */ /* 0x002f220000100800 */
[----:B------:R-:W-:Y:S01]  /*1d3f0*/  PRMT R15, RZ, 0x7610, R15 ;  /* 0x00007610ff0f7816 */ /* 0x000fe2000000000f */
[----:B0-----:R-:W-:-:S02]  /*1d400*/  @!P0 IMAD.MOV.U32 R2, RZ, RZ, R4 ;  /* 0x000000ffff028224 */ /* 0x001fc400078e0004 */
[----:B------:R-:W-:Y:S01]  /*1d410*/  @!P0 IMAD.MOV.U32 R3, RZ, RZ, R5 ;  /* 0x000000ffff038224 */ /* 0x000fe200078e0005 */
[----:B------:R-:W-:-:S04]  /*1d420*/  PRMT R0, RZ, 0x7610, R0 ;  /* 0x00007610ff007816 */ /* 0x000fc80000000000 */
[----:B------:R0:W3:Y:S04]  /*1d430*/  @!P0 LDG.E.U16 R15, [R2.64] ;  /* 0x00000006020f8981 */ /* 0x0000e8000c1e1500 */
[----:B--2---:R1:W-:Y:S01]  /*1d440*/  STL [R1+0xc], R11 ;  /* 0x00000c0b01007387 */ /* 0x0043e20000100800 */
[----:B0-----:R-:W-:Y:S02]  /*1d450*/  @!P0 IMAD.MOV.U32 R2, RZ, RZ, R10 ;  /* 0x000000ffff028224 */ /* 0x001fe400078e000a */
[----:B------:R-:W-:Y:S01]  /*1d460*/  @!P0 IMAD.MOV.U32 R3, RZ, RZ, R14 ;  /* 0x000000ffff038224 */ /* 0x000fe200078e000e */
[----:B------:R-:W-:Y:S02]  /*1d470*/  PRMT R6, RZ, 0x7610, R6 ;  /* 0x00007610ff067816 */ /* 0x000fe40000000006 */
[----:B------:R-:W-:Y:S01]  /*1d480*/  PRMT R29, RZ, 0x7610, R29 ;  /* 0x00007610ff1d7816 */ /* 0x000fe2000000001d */
[----:B------:R-:W2:Y:S04]  /*1d490*/  LDL R5, [R1+0x984] ;  /* 0x0009840001057983 */ /* 0x000ea80000100800 */
[----:B------:R4:W2:Y:S04]  /*1d4a0*/  @!P0 LDG.E.U16 R0, [R2.64] ;  /* 0x0000000602008981 */ /* 0x0008a8000c1e1500 */
[----:B------:R-:W2:Y:S04]  /*1d4b0*/  LDL R4, [R1+0x988] ;  /* 0x0009880001047983 */ /* 0x000ea80000100800 */
[----:B-1----:R-:W2:Y:S04]  /*1d4c0*/  LDL R11, [R1+0x990] ;  /* 0x00099000010b7983 */ /* 0x002ea80000100800 */
[----:B------:R-:W2:Y:S01]  /*1d4d0*/  LDL R10, [R1+0x95c] ;  /* 0x00095c00010a7983 */ /* 0x000ea20000100800 */
[----:B----4-:R-:W-:-:S02]  /*1d4e0*/  @!P0 IMAD.MOV.U32 R2, RZ, RZ, R7 ;  /* 0x000000ffff028224 */ /* 0x010fc400078e0007 */
[----:B------:R-:W-:-:S05]  /*1d4f0*/  @!P0 IMAD.MOV.U32 R3, RZ, RZ, R13 ;  /* 0x000000ffff038224 */ /* 0x000fca00078e000d */
[----:B------:R3:W4:Y:S02]  /*1d500*/  @!P0 LDG.E.U16 R6, [R2.64] ;  /* 0x0000000602068981 */ /* 0x000724000c1e1500 */
[----:B---3--:R-:W-:Y:S02]  /*1d510*/  @!P0 IMAD.MOV.U32 R3, RZ, RZ, R12 ;  /* 0x000000ffff038224 */ /* 0x008fe400078e000c */
[----:B--2---:R-:W-:-:S05]  /*1d520*/  @!P0 IMAD.MOV.U32 R2, RZ, RZ, R11 ;  /* 0x000000ffff028224 */ /* 0x004fca00078e000b */
[----:B------:R0:W2:Y:S04]  /*1d530*/  @!P0 LDG.E.U16 R29, [R2.64] ;  /* 0x00000006021d8981 */ /* 0x0000a8000c1e1500 */
[----:B------:R1:W-:Y:S01]  /*1d540*/  STL [R1+0x4], R0 ;  /* 0x0000040001007387 */ /* 0x0003e20000100800 */
[----:B------:R-:W3:Y:S03]  /*1d550*/  LDL R7, [R1+0x954] ;  /* 0x0009540001077983 */ /* 0x000ee60000100800 */
[----:B-1----:R-:W3:Y:S01]  /*1d560*/  LDL R0, [R1+0x960] ;  /* 0x0009600001007983 */ /* 0x002ee20000100800 */
[----:B----4-:R1:W-:Y:S01]  /*1d570*/  STL [R1], R6 ;  /* 0x0000000601007387 */ /* 0x0103e20000100800 */
[----:B------:R-:W-:Y:S01]  /*1d580*/  PRMT R28, RZ, 0x7610, R28 ;  /* 0x00007610ff1c7816 */ /* 0x000fe2000000001c */
[----:B0-----:R-:W-:-:S02]  /*1d590*/  @!P0 IMAD.MOV.U32 R2, RZ, RZ, R4 ;  /* 0x000000ffff028224 */ /* 0x001fc400078e0004 */
[----:B------:R-:W-:-:S05]  /*1d5a0*/  @!P0 IMAD.MOV.U32 R3, RZ, RZ, R5 ;  /* 0x000000ffff038224 */ /* 0x000fca00078e0005 */
[----:B------:R0:W4:Y:S04]  /*1d5b0*/  @!P0 LDG.E.U16 R28, [R2.64] ;  /* 0x00000006021c8981 */ /* 0x000128000c1e1500 */
[----:B-1----:R-:W4:Y:S04]  /*1d5c0*/  LDL R6, [R1+0x958] ;  /* 0x0009580001067983 */ /* 0x002f280000100800 */
[----:B--2---:R-:W-:Y:S01]  /*1d5d0*/  STL [R1+0x2058], R29 ;  /* 0x0020581d01007387 */ /* 0x004fe20000100800 */
[----:B------:R-:W2:Y:S02]  /*1d5e0*/  LDL R5, [R1+0x91c] ;  /* 0x00091c0001057983 */ /* 0x000ea40000100800 */
[----:B------:R-:W2:Y:S01]  /*1d5f0*/  LDL R4, [R1+0x920] ;  /* 0x0009200001047983 */ /* 0x000ea20000100800 */
[----:B------:R-:W-:Y:S01]  /*1d600*/  PRMT R27, RZ, 0x7610, R27 ;  /* 0x00007610ff1b7816 */ /* 0x000fe2000000001b */
[----:B0-----:R-:W-:-:S02]  /*1d610*/  @!P0 IMAD.MOV.U32 R3, RZ, RZ, R10 ;  /* 0x000000ffff038224 */ /* 0x001fc400078e000a */
[----:B---3--:R-:W-:Y:S01]  /*1d620*/  @!P0 IMAD.MOV.U32 R2, RZ, RZ, R0 ;  /* 0x000000ffff028224 */ /* 0x008fe200078e0000 */
[----:B------:R-:W-:-:S04]  /*1d630*/  PRMT R26, RZ, 0x7610, R26 ;  /* 0x00007610ff1a7816 */ /* 0x000fc8000000001a */
[----:B------:R4:W3:Y:S01]  /*1d640*/  @!P0 LDG.E.U16 R27, [R2.64] ;  /* 0x00000006021b8981 */ /* 0x0008e2000c1e1500 */
[----:B------:R-:W-:Y:S01]  /*1d650*/  PRMT R20, RZ, 0x7610, R20 ;  /* 0x00007610ff147816 */ /* 0x000fe20000000014 */
[----:B----4-:R-:W-:Y:S02]  /*1d660*/  @!P0 IMAD.MOV.U32 R2, RZ, RZ, R6 ;  /* 0x000000ffff028224 */ /* 0x010fe400078e0006 */
[----:B------:R-:W-:-:S05]  /*1d670*/  @!P0 IMAD.MOV.U32 R3, RZ, RZ, R7 ;  /* 0x000000ffff038224 */ /* 0x000fca00078e0007 */
[----:B------:R-:W4:Y:S04]  /*1d680*/  @!P0 LDG.E.U16 R26, [R2.64] ;  /* 0x00000006021a8981 */ /* 0x000f28000c1e1500 */
[----:B------:R-:W-:Y:S01]  /*1d690*/  STL [R1+0x205c], R28 ;  /* 0x00205c1c01007387 */ /* 0x000fe20000100800 */
[----:B------:R-:W4:Y:S02]  /*1d6a0*/  LDL R14, [R1+0x8dc] ;  /* 0x0008dc00010e7983 */ /* 0x000f240000100800 */
[----:B------:R-:W4:Y:S01]  /*1d6b0*/  LDL R0, [R1+0x8e0] ;  /* 0x0008e00001007983 */ /* 0x000f220000100800 */
[----:B--2---:R0:W2:Y:S04]  /*1d6c0*/  @!P0 LDG.E.U16 R20, [R4.64] ;  /* 0x0000000604148981 */ /* 0x0040a8000c1e1500 */
[----:B---3--:R-:W-:Y:S01]  /*1d6d0*/  STL [R1+0x2068], R27 ;  /* 0x0020681b01007387 */ /* 0x008fe20000100800 */
[----:B------:R-:W3:Y:S02]  /*1d6e0*/  LDL R7, [R1+0x89c] ;  /* 0x00089c0001077983 */ /* 0x000ee40000100800 */
[----:B------:R1:W-:Y:S02]  /*1d6f0*/  STL [R1+0x8], R15 ;  /* 0x0000080f01007387 */ /* 0x0003e40000100800 */
[----:B------:R-:W3:Y:S01]  /*1d700*/  LDL R6, [R1+0x8a0] ;  /* 0x0008a00001067983 */ /* 0x000ee20000100800 */
[----:B------:R-:W3:Y:S04]  /*1d710*/  LDL R13, [R1+0x868] ;  /* 0x00086800010d7983 */ /* 0x000ee80000100800 */
[----:B------:R-:W3:Y:S04]  /*1d720*/  LDL R12, [R1+0xbf8] ;  /* 0x000bf800010c7983 */ /* 0x000ee80000100800 */
[----:B----4-:R-:W-:Y:S01]  /*1d730*/  STL [R1+0x206c], R26 ;  /* 0x00206c1a01007387 */ /* 0x010fe20000100800 */
[----:B------:R-:W4:Y:S02]  /*1d740*/  LDL R11, [R1+0xbfc] ;  /* 0x000bfc00010b7983 */ /* 0x000f240000100800 */
[----:B------:R-:W4:Y:S02]  /*1d750*/  LDL R10, [R1+0xc28] ;  /* 0x000c2800010a7983 */ /* 0x000f240000100800 */
[----:B0-----:R-:W-:-:S02]  /*1d760*/  @!P0 IMAD.MOV.U32 R4, RZ, RZ, R0 ;  /* 0x000000ffff048224 */ /* 0x001fc400078e0000 */
[----:B------:R-:W-:Y:S01]  /*1d770*/  @!P0 IMAD.MOV.U32 R5, RZ, RZ, R14 ;  /* 0x000000ffff058224 */ /* 0x000fe200078e000e */
[----:B--2---:R0:W-:Y:S01]  /*1d780*/  STL [R1+0x2070], R20 ;  /* 0x0020701401007387 */ /* 0x0041e20000100800 */
[----:B------:R-:W2:Y:S02]  /*1d790*/  LDL R14, [R1+0x94c] ;  /* 0x00094c00010e7983 */ /* 0x000ea40000100800 */
[----:B------:R-:W2:Y:S01]  /*1d7a0*/  LDL R0, [R1+0x950] ;  /* 0x0009500001007983 */ /* 0x000ea20000100800 */
[----:B------:R-:W-:Y:S02]  /*1d7b0*/  PRMT R2, RZ, 0x7610, R2 ;  /* 0x00007610ff027816 */ /* 0x000fe40000000002 */
[----:B------:R-:W-:Y:S02]  /*1d7c0*/  PRMT R3, RZ, 0x7610, R3 ;  /* 0x00007610ff037816 */ /* 0x000fe40000000003 */
[----:B------:R-:W-:Y:S01]  /*1d7d0*/  PRMT R22, RZ, 0x7610, R22 ;  /* 0x00007610ff167816 */ /* 0x000fe20000000016 */
[----:B-1----:R-:W2:Y:S04]  /*1d7e0*/  LDL R15, [R1+0x918] ;  /* 0x00091800010f7983 */ /* 0x002ea80000100800 */
[----:B------:R1:W2:Y:S04]  /*1d7f0*/  @!P0 LDG.E.U16 R2, [R4.64] ;  /* 0x0000000604028981 */ /* 0x0002a8000c1e1500 */
[----:B0-----:R-:W2:Y:S01]  /*1d800*/  LDL R20, [R1+0x914] ;  /* 0x0009140001147983 */ /* 0x001ea20000100800 */
[----:B-1----:R-:W-:-:S03]  /*1d810*/  PRMT R4, RZ, 0x7610, R4 ;  /* 0x00007610ff047816 */ /* 0x002fc60000000004 */
[----:B---3--:R0:W3:Y:S01]  /*1d820*/  @!P0 LDG.E.U16 R3, [R6.64] ;  /* 0x0000000606038981 */ /* 0x0080e2000c1e1500 */
[----:B------:R-:W-:Y:S01]  /*1d830*/  PRMT R5, RZ, 0x7610, R5 ;  /* 0x00007610ff057816 */ /* 0x000fe20000000005 */
[----:B0-----:R-:W-:Y:S02]  /*1d840*/  @!P0 IMAD.MOV.U32 R6, RZ, RZ, R12 ;  /* 0x000000ffff068224 */ /* 0x001fe400078e000c */
[----:B------:R-:W-:Y:S01]  /*1d850*/  @!P0 IMAD.MOV.U32 R7, RZ, RZ, R13 ;  /* 0x000000ffff078224 */ /* 0x000fe200078e000d */
[----:B------:R-:W3:Y:S04]  /*1d860*/  LDL R12, [R1+0x8d8] ;  /* 0x0008d800010c7983 */ /* 0x000ee80000100800 */
[----:B------:R-:W3:Y:S04]  /*1d870*/  LDL R13, [R1+0x8d4] ;  /* 0x0008d400010d7983 */ /* 0x000ee80000100800 */
[----:B------:R4:W3:Y:S02]  /*1d880*/  @!P0 LDG.E.U16 R4, [R6.64] ;  /* 0x0000000606048981 */ /* 0x0008e4000c1e1500 */
[----:B----4-:R-:W-:-:S02]  /*1d890*/  @!P0 IMAD.MOV.U32 R6, RZ, RZ, R10 ;  /* 0x000000ffff068224 */ /* 0x010fc400078e000a */
[----:B------:R-:W-:Y:S01]  /*1d8a0*/  @!P0 IMAD.MOV.U32 R7, RZ, RZ, R11 ;  /* 0x000000ffff078224 */ /* 0x000fe200078e000b */
[----:B------:R-:W4:Y:S04]  /*1d8b0*/  LDL R10, [R1+0x898] ;  /* 0x00089800010a7983 */ /* 0x000f280000100800 */
[----:B------:R-:W4:Y:S04]  /*1d8c0*/  LDL R11, [R1+0x894] ;  /* 0x00089400010b7983 */ /* 0x000f280000100800 */
[----:B------:R2:W4:Y:S02]  /*1d8d0*/  @!P0 LDG.E.U16 R5, [R6.64] ;  /* 0x0000000606058981 */ /* 0x000524000c1e1500 */
[----:B--2---:R-:W-:-:S02]  /*1d8e0*/  @!P0 IMAD.MOV.U32 R7, RZ, RZ, R14 ;  /* 0x000000ffff078224 */ /* 0x004fc400078e000e */
[----:B------:R-:W-:Y:S01]  /*1d8f0*/  @!P0 IMAD.MOV.U32 R6, RZ, RZ, R0 ;  /* 0x000000ffff068224 */ /* 0x000fe200078e0000 */
[----:B------:R-:W2:Y:S01]  /*1d900*/  LDL R14, [R1+0x864] ;  /* 0x00086400010e7983 */ /* 0x000ea20000100800 */
[----:B------:R-:W-:-:S03]  /*1d910*/  PRMT R18, RZ, 0x7610, R18 ;  /* 0x00007610ff127816 */ /* 0x000fc60000000012 */
[----:B------:R-:W2:Y:S04]  /*1d920*/  LDL R0, [R1+0xc00] ;  /* 0x000c000001007983 */ /* 0x000ea80000100800 */
[----:B------:R0:W2:Y:S02]  /*1d930*/  @!P0 LDG.E.U16 R22, [R6.64] ;  /* 0x0000000606168981 */ /* 0x0000a4000c1e1500 */
[----:B0-----:R-:W-:Y:S02]  /*1d940*/  @!P0 IMAD.MOV.U32 R6, RZ, RZ, R15 ;  /* 0x000000ffff068224 */ /* 0x001fe400078e000f */
[----:B------:R-:W-:-:S05]  /*1d950*/  @!P0 IMAD.MOV.U32 R7, RZ, RZ, R20 ;  /* 0x000000ffff078224 */ /* 0x000fca00078e0014 */
[----:B------:R3:W4:Y:S02]  /*1d960*/  @!P0 LDG.E.U16 R18, [R6.64] ;  /* 0x0000000606128981 */ /* 0x000724000c1e1500 */
[----:B---3--:R-:W-:Y:S02]  /*1d970*/  @!P0 IMAD.MOV.U32 R6, RZ, RZ, R12 ;  /* 0x000000ffff068224 */ /* 0x008fe400078e000c */
[----:B------:R-:W-:Y:S01]  /*1d980*/  @!P0 IMAD.MOV.U32 R7, RZ, RZ, R13 ;  /* 0x000000ffff078224 */ /* 0x000fe200078e000d */
[----:B--2---:R0:W-:Y:S01]  /*1d990*/  STL [R1+0x2060], R22 ;  /* 0x0020601601007387 */ /* 0x0041e20000100800 */
[----:B------:R-:W2:Y:S02]  /*1d9a0*/  LDL R26, [R1+0xc04] ;  /* 0x000c0400011a7983 */ /* 0x000ea40000100800 */
[----:B------:R-:W3:Y:S02]  /*1d9b0*/  LDL R20, [R1+0xc24] ;  /* 0x000c240001147983 */ /* 0x000ee40000100800 */
[----:B------:R-:W3:Y:S01]  /*1d9c0*/  LDL R13, [R1+0x90c] ;  /* 0x00090c00010d7983 */ /* 0x000ee20000100800 */
[----:B------:R-:W3:Y:S01]  /*1d9d0*/  LDL R12, [R1+0x910] ;  /* 0x00091000010c7983 */ /* 0x000ee20000100800 */
[----:B------:R-:W-:-:S02]  /*1d9e0*/  PRMT R9, RZ, 0x7610, R9 ;  /* 0x00007610ff097816 */ /* 0x000fc40000000009 */
[----:B------:R-:W-:Y:S01]  /*1d9f0*/  PRMT R8, RZ, 0x7610, R8 ;  /* 0x00007610ff087816 */ /* 0x000fe20000000008 */
[----:B------:R-:W3:Y:S04]  /*1da00*/  LDL R15, [R1+0x8d0] ;  /* 0x0008d000010f7983 */ /* 0x000ee80000100800 */
[----:B0-----:R-:W3:Y:S04]  /*1da10*/  LDL R22, [R1+0x8cc] ;  /* 0x0008cc0001167983 */ /* 0x001ee80000100800 */
[----:B------:R0:W3:Y:S04]  /*1da20*/  @!P0 LDG.E.U16 R9, [R6.64] ;  /* 0x0000000606098981 */ /* 0x0000e8000c1e1500 */
[----:B----4-:R1:W4:Y:S01]  /*1da30*/  @!P0 LDG.E.U16 R8, [R10.64] ;  /* 0x000000060a088981 */ /* 0x010322000c1e1500 */
[----:B------:R-:W-:-:S02]  /*1da40*/  PRMT R16, RZ, 0x7610, R16 ;  /* 0x00007610ff107816 */ /* 0x000fc40000000010 */
[----:B0-----:R-:W-:Y:S01]  /*1da50*/  PRMT R7, RZ, 0x7610, R7 ;  /* 0x00007610ff077816 */ /* 0x001fe20000000007 */
[----:B-1----:R-:W-:Y:S02]  /*1da60*/  @!P0 IMAD.MOV.U32 R11, RZ, RZ, R14 ;  /* 0x000000ffff0b8224 */ /* 0x002fe400078e000e */
[----:B------:R-:W-:Y:S01]  /*1da70*/  @!P0 IMAD.MOV.U32 R10, RZ, RZ, R0 ;  /* 0x000000ffff0a8224 */ /* 0x000fe200078e0000 */
[----:B------:R-:W4:Y:S04]  /*1da80*/  LDL R14, [R1+0x88c] ;  /* 0x00088c00010e7983 */ /* 0x000f280000100800 */
[----:B------:R-:W4:Y:S04]  /*1da90*/  LDL R0, [R1+0x890] ;  /* 0x0008900001007983 */ /* 0x000f280000100800 */
[----:B------:R2:W4:Y:S02]  /*1daa0*/  @!P0 LDG.E.U16 R7, [R10.64] ;  /* 0x000000060a078981 */ /* 0x000524000c1e1500 */
[----:B--2---:R-:W-:-:S02]  /*1dab0*/  @!P0 IMAD.MOV.U32 R11, RZ, RZ, R26 ;  /* 0x000000ffff0b8224 */ /* 0x004fc400078e001a */
[----:B---3--:R-:W-:Y:S01]  /*1dac0*/  @!P0 IMAD.MOV.U32 R10, RZ, RZ, R20 ;  /* 0x000000ffff0a8224 */ /* 0x008fe200078e0014 */
[----:B------:R-:W2:Y:S04]  /*1dad0*/  LDL R26, [R1+0x860] ;  /* 0x00086000011a7983 */ /* 0x000ea80000100800 */
[----:B------:R-:W3:Y:S04]  /*1dae0*/  LDL R20, [R1+0xc08] ;  /* 0x000c080001147983 */ /* 0x000ee80000100800 */
[----:B------:R0:W3:Y:S01]  /*1daf0*/  @!P0 LDG.E.U16 R16, [R12.64] ;  /* 0x000000060c108981 */ /* 0x0000e2000c1e1500 */
[----:B------:R-:W-:-:S06]  /*1db00*/  PRMT R6, RZ, 0x7610, R6 ;  /* 0x00007610ff067816 */ /* 0x000fcc0000000006 */
[----:B------:R1:W3:Y:S01]  /*1db10*/  @!P0 LDG.E.U16 R6, [R10.64] ;  /* 0x000000060a068981 */ /* 0x0002e2000c1e1500 */
[----:B0-----:R-:W-:Y:S02]  /*1db20*/  @!P0 IMAD.MOV.U32 R12, RZ, RZ, R15 ;  /* 0x000000ffff0c8224 */ /* 0x001fe400078e000f */
[----:B------:R-:W-:Y:S01]  /*1db30*/  @!P0 IMAD.MOV.U32 R13, RZ, RZ, R22 ;  /* 0x000000ffff0d8224 */ /* 0x000fe200078e0016 */
[----:B-1----:R-:W-:Y:S02]  /*1db40*/  PRMT R10, RZ, 0x7610, R10 ;  /* 0x00007610ff0a7816 */ /* 0x002fe4000000000a */
[----:B------:R-:W-:Y:S01]  /*1db50*/  PRMT R11, RZ, 0x7610, R11 ;  /* 0x00007610ff0b7816 */ /* 0x000fe2000000000b */
[----:B----4-:R-:W-:Y:S02]  /*1db60*/  @!P0 IMAD.MOV.U32 R15, RZ, RZ, R14 ;  /* 0x000000ffff0f8224 */ /* 0x010fe400078e000e */
[----:B------:R-:W-:Y:S01]  /*1db70*/  @!P0 IMAD.MOV.U32 R14, RZ, RZ, R0 ;  /* 0x000000ffff0e8224 */ /* 0x000fe200078e0000 */
[----:B------:R0:W2:Y:S04]  /*1db80*/  @!P0 LDG.E.U16 R10, [R12.64] ;  /* 0x000000060c0a8981 */ /* 0x0000a8000c1e1500 */
[----:B------:R2:W2:Y:S01]  /*1db90*/  @!P0 LDG.E.U16 R11, [R14.64] ;  /* 0x000000060e0b8981 */ /* 0x0004a2000c1e1500 */
[----:B0-----:R-:W-:Y:S01]  /*1dba0*/  PRMT R12, RZ, 0x7610, R12 ;  /* 0x00007610ff0c7816 */ /* 0x001fe2000000000c */
[----:B--2---:R-:W-:-:S02]  /*1dbb0*/  @!P0 IMAD.MOV.U32 R15, RZ, RZ, R26 ;  /* 0x000000ffff0f8224 */ /* 0x004fc400078e001a */
[----:B---3--:R-:W-:Y:S01]  /*1dbc0*/  @!P0 IMAD.MOV.U32 R14, RZ, RZ, R20 ;  /* 0x000000ffff0e8224 */ /* 0x008fe200078e0014 */
[----:B------:R0:W-:Y:S01]  /*1dbd0*/  STL [R1+0x2064], R16 ;  /* 0x0020641001007387 */ /* 0x0001e20000100800 */
[----:B------:R-:W2:Y:S02]  /*1dbe0*/  LDL R29, [R1+0x944] ;  /* 0x00094400011d7983 */ /* 0x000ea40000100800 */
[----:B------:R-:W3:Y:S02]  /*1dbf0*/  LDL R22, [R1+0x948] ;  /* 0x0009480001167983 */ /* 0x000ee40000100800 */
[----:B------:R-:W2:Y:S01]  /*1dc00*/  LDL R28, [R1+0x904] ;  /* 0x00090400011c7983 */ /* 0x000ea20000100800 */
[----:B------:R-:W2:Y:S04]  /*1dc10*/  LDL R0, [R1+0x908] ;  /* 0x0009080001007983 */ /* 0x000ea80000100800 */
[----:B------:R1:W2:Y:S04]  /*1dc20*/  @!P0 LDG.E.U16 R12, [R14.64] ;  /* 0x000000060e0c8981 */ /* 0x0002a8000c1e1500 */
[----:B0-----:R-:W2:Y:S01]  /*1dc30*/  LDL R16, [R1+0x8c8] ;  /* 0x0008c80001107983 */ /* 0x001ea20000100800 */
[----:B------:R-:W2:Y:S02]  /*1dc40*/  LDL.LU R20, [R1+0x24] ;  /* 0x0000240001147983 */ /* 0x000ea40000300800 */
[----:B------:R-:W2:Y:S02]  /*1dc50*/  LDL.LU R26, [R1+0x14] ;  /* 0x00001400011a7983 */ /* 0x000ea40000300800 */
[----:B------:R-:W2:Y:S01]  /*1dc60*/  LDL.LU R27, [R1+0x4] ;  /* 0x00000400011b7983 */ /* 0x000ea20000300800 */
[----:B-1----:R-:W2:Y:S04]  /*1dc70*/  LDL R14, [R1+0xc0c] ;  /* 0x000c0c00010e7983 */ /* 0x002ea80000100800 */
[----:B------:R-:W2:Y:S01]  /*1dc80*/  LDL R15, [R1+0xc20] ;  /* 0x000c2000010f7983 */ /* 0x000ea20000100800 */
[----:B------:R-:W-:-:S02]  /*1dc90*/  PRMT R13, RZ, 0x7610, R13 ;  /* 0x00007610ff0d7816 */ /* 0x000fc4000000000d */
[----:B------:R-:W-:Y:S02]  /*1dca0*/  PRMT R17, RZ, 0x7610, R17 ;  /* 0x00007610ff117816 */ /* 0x000fe40000000011 */
[----:B------:R-:W-:Y:S02]  /*1dcb0*/  PRMT R19, RZ, 0x7610, R19 ;  /* 0x00007610ff137816 */ /* 0x000fe40000000013 */
[----:B--2---:R-:W-:-:S04]  /*1dcc0*/  @!P0 LOP3.LUT R15, R15, R14, RZ, 0x3c, !PT ;  /* 0x0000000e0f0f8212 */ /* 0x004fc800078e3cff */
[----:B------:R-:W-:-:S04]  /*1dcd0*/  @!P0 LOP3.LUT R14, R15, R14, RZ, 0x3c, !PT ;  /* 0x0000000e0f0e8212 */ /* 0x000fc800078e3cff */
[----:B------:R-:W-:-:S05]  /*1dce0*/  @!P0 LOP3.LUT R15, R15, R14, RZ, 0x3c, !PT ;  /* 0x0000000e0f0f8212 */ /* 0x000fca00078e3cff */
[----:B------:R3:W2:Y:S02]  /*1dcf0*/  @!P0 LDG.E.U16 R13, [R14.64] ;  /* 0x000000060e0d8981 */ /* 0x0006a4000c1e1500 */
[----:B---3--:R-:W-:Y:S02]  /*1dd00*/  @!P0 IMAD.MOV.U32 R14, RZ, RZ, R22 ;  /* 0x000000ffff0e8224 */ /* 0x008fe400078e0016 */
[----:B------:R-:W-:Y:S01]  /*1dd10*/  @!P0 IMAD.MOV.U32 R15, RZ, RZ, R29 ;  /* 0x000000ffff0f8224 */ /* 0x000fe200078e001d */
[----:B------:R-:W3:Y:S04]  /*1dd20*/  LDL R22, [R1+0xc1c] ;  /* 0x000c1c0001167983 */ /* 0x000ee80000100800 */
[----:B------:R0:W2:Y:S02]  /*1dd30*/  @!P0 LDG.E.U16 R17, [R14.64] ;  /* 0x000000060e118981 */ /* 0x0000a4000c1e1500 */
[----:B0-----:R-:W-:-:S02]  /*1dd40*/  @!P0 IMAD.MOV.U32 R14, RZ, RZ, R0 ;  /* 0x000000ffff0e8224 */ /* 0x001fc400078e0000 */
[----:B------:R-:W-:Y:S02]  /*1dd50*/  @!P0 IMAD.MOV.U32 R15, RZ, RZ, R28 ;  /* 0x000000ffff0f8224 */ /* 0x000fe400078e001c */
[----:B------:R-:W2:Y:S01]  /*1dd60*/  LDL.LU R28, [R1+0x78] ;  /* 0x00007800011c7983 */ /* 0x000ea20000300800 */
[----:B------:R-:W2:Y:S02]  /*1dd70*/  LDL.LU R29, [R1+0x6c] ;  /* 0x00006c00011d7983 */ /* 0x000ea40000300800 */
[----:B------:R-:W2:Y:S01]  /*1dd80*/  LDL.LU R0, [R1+0x60] ;  /* 0x0000600001007983 */ /* 0x000ea20000300800 */
[----:B------:R0:W2:Y:S04]  /*1dd90*/  @!P0 LDG.E.U16 R19, [R14.64] ;  /* 0x000000060e138981 */ /* 0x0000a8000c1e1500 */
[----:B0-----:R-:W2:Y:S01]  /*1dda0*/  LDL R15, [R1+0x8c4] ;  /* 0x0008c400010f7983 */ /* 0x001ea20000100800 */
[----:B------:R-:W-:Y:S01]  /*1ddb0*/  PRMT R21, RZ, 0x7610, R21 ;  /* 0x00007610ff157816 */ /* 0x000fe20000000015 */
[----:B------:R-:W-:-:S05]  /*1ddc0*/  @!P0 IMAD.MOV.U32 R14, RZ, RZ, R16 ;  /* 0x000000ffff0e8224 */ /* 0x000fca00078e0010 */
[----:B--2---:R0:W2:Y:S04]  /*1ddd0*/  @!P0 LDG.E.U16 R21, [R14.64] ;  /* 0x000000060e158981 */ /* 0x0040a8000c1e1500 */
[----:B0-----:R-:W2:Y:S04]  /*1dde0*/  LDL R14, [R1+0x884] ;  /* 0x00088400010e7983 */ /* 0x001ea80000100800 */
[----:B------:R-:W2:Y:S01]  /*1ddf0*/  LDL R15, [R1+0x888] ;  /* 0x00088800010f7983 */ /* 0x000ea20000100800 */
[----:B------:R-:W-:Y:S02]  /*1de00*/  PRMT R23, RZ, 0x7610, R23 ;  /* 0x00007610ff177816 */ /* 0x000fe40000000017 */
[----:B--2---:R-:W-:-:S04]  /*1de10*/  @!P0 LOP3.LUT R15, R15, R14, RZ, 0x3c, !PT ;  /* 0x0000000e0f0f8212 */ /* 0x004fc800078e3cff */
[----:B------:R-:W-:-:S04]  /*1de20*/  @!P0 LOP3.LUT R14, R15, R14, RZ, 0x3c, !PT ;  /* 0x0000000e0f0e8212 */ /* 0x000fc800078e3cff */
[----:B------:R-:W-:-:S05]  /*1de30*/  @!P0 LOP3.LUT R15, R15, R14, RZ, 0x3c, !PT ;  /* 0x0000000e0f0f8212 */ /* 0x000fca00078e3cff */
[----:B------:R0:W2:Y:S04]  /*1de40*/  @!P0 LDG.E.U16 R23, [R14.64] ;  /* 0x000000060e178981 */ /* 0x0000a8000c1e1500 */
[----:B0-----:R-:W2:Y:S04]  /*1de50*/  LDL R14, [R1+0x85c] ;  /* 0x00085c00010e7983 */ /* 0x001ea80000100800 */
[----:B------:R-:W2:Y:S01]  /*1de60*/  LDL R15, [R1+0xc10] ;  /* 0x000c1000010f7983 */ /* 0x000ea20000100800 */
[----:B------:R-:W-:-:S03]  /*1de70*/  PRMT R24, RZ, 0x7610, R24 ;  /* 0x00007610ff187816 */ /* 0x000fc60000000018 */
[----:B------:R-:W0:Y:S01]  /*1de80*/  S2R R16, SR_TID.X ;  /* 0x0000000000107919 */ /* 0x000e220000002100 */
[----:B--2---:R-:W-:-:S04]  /*1de90*/  @!P0 LOP3.LUT R15, R15, R14, RZ, 0x3c, !PT ;  /* 0x0000000e0f0f8212 */ /* 0x004fc800078e3cff */
[----:B------:R-:W-:-:S04]  /*1dea0*/  @!P0 LOP3.LUT R14, R15, R14, RZ, 0x3c, !PT ;  /* 0x0000000e0f0e8212 */ /* 0x000fc800078e3cff */
[----:B------:R-:W-:-:S05]  /*1deb0*/  @!P0 LOP3.LUT R15, R15, R14, RZ, 0x3c, !PT ;  /* 0x0000000e0f0f8212 */ /* 0x000fca00078e3cff */
[----:B------:R1:W2:Y:S04]  /*1dec0*/  @!P0 LDG.E.U16 R24, [R14.64] ;  /* 0x000000060e188981 */ /* 0x0002a8000c1e1500 */
[----:B-1----:R-:W2:Y:S01]  /*1ded0*/  LDL R15, [R1+0xc14] ;  /* 0x000c1400010f7983 */ /* 0x002ea20000100800 */
[----:B0-----:R-:W-:Y:S02]  /*1dee0*/  LOP3.LUT R16, R16, 0x7f, RZ, 0xc0, !PT ;  /* 0x0000007f10107812 */ /* 0x001fe400078ec0ff */
[----:B------:R-:W-:Y:S01]  /*1def0*/  PRMT R25, RZ, 0x7610, R25 ;  /* 0x00007610ff197816 */ /* 0x000fe20000000019 */
[----:B---3--:R-:W-:Y:S02]  /*1df00*/  @!P0 IMAD.MOV.U32 R14, RZ, RZ, R22 ;  /* 0x000000ffff0e8224 */ /* 0x008fe400078e0016 */
[----:B------:R-:W-:-:S05]  /*1df10*/  IMAD.SHL.U32 R16, R16, 0x2, RZ ;  /* 0x0000000210107824 */ /* 0x000fca00078e00ff */
[----:B------:R-:W-:-:S05]  /*1df20*/  LOP3.LUT R22, R16, 0x40, RZ, 0x3c, !PT ;  /* 0x0000004010167812 */ /* 0x000fca00078e3cff */
[----:B------:R0:W-:Y:S01]  /*1df30*/  STS.U16 [R22+0xbc00], R20 ;  /* 0x00bc001416007388 */ /* 0x0001e20000000400 */
[----:B------:R1:W-:Y:S02]  /*1df40*/  STS.U16 [R22+0xc400], R26 ;  /* 0x00c4001a16007388 */ /* 0x0003e40000000400 */
[----:B------:R3:W-:Y:S01]  /*1df50*/  STS.U16 [R22+0xcc00], R27 ;  /* 0x00cc001b16007388 */ /* 0x0007e20000000400 */
[----:B--2---:R2:W2:Y:S04]  /*1df60*/  @!P0 LDG.E.U16 R25, [R14.64] ;  /* 0x000000060e198981 */ /* 0x0044a8000c1e1500 */
[----:B--2---:R-:W2:Y:S01]  /*1df70*/  LDL.LU R14, [R1+0x10] ;  /* 0x00001000010e7983 */ /* 0x004ea20000300800 */
[----:B------:R-:W2:Y:S02]  /*1df80*/  LDL.LU R15, [R1] ;  /* 0x00000000010f7983 */ /* 0x000ea40000300800 */
[----:B0-----:R-:W2:Y:S02]  /*1df90*/  LDL.LU R20, [R1+0x2070] ;  /* 0x0020700001147983 */ /* 0x001ea40000300800 */
[----:B-1----:R-:W2:Y:S01]  /*1dfa0*/  LDL.LU R26, [R1+0x206c] ;  /* 0x00206c00011a7983 */ /* 0x002ea20000300800 */
[----:B---3--:R-:W3:Y:S01]  /*1dfb0*/  LDL.LU R27, [R1+0x2068] ;  /* 0x00206800011b7983 */ /* 0x008ee20000300800 */
[----:B------:R-:W-:-:S03]  /*1dfc0*/  LOP3.LUT R16, R16, 0x50, RZ, 0x3c, !PT ;  /* 0x0000005010107812 */ /* 0x000fc600078e3cff */
[----:B---3--:R0:W-:Y:S01]  /*1dfd0*/  STS.U16 [R22+0xd400], R27 ;  /* 0x00d4001b16007388 */ /* 0x0081e20000000400 */
[----:B--2---:R1:W-:Y:S02]  /*1dfe0*/  STS.U16 [R22+0xdc00], R20 ;  /* 0x00dc001416007388 */ /* 0x0043e40000000400 */
[----:B------:R2:W-:Y:S02]  /*1dff0*/  STS.U16 [R22+0xe400], R2 ;  /* 0x00e4000216007388 */ /* 0x0005e40000000400 */
[----:B------:R3:W-:Y:S01]  /*1e000*/  STS.U16 [R22+0xec00], R3 ;  /* 0x00ec000316007388 */ /* 0x0007e20000000400 */
[----:B------:R2:W-:Y:S04]  /*1e010*/  STS.U16 [R22+0xf400], R4 ;  /* 0x00f4000416007388 */ /* 0x0005e80000000400 */
[----:B0-----:R-:W4:Y:S01]  /*1e020*/  LDL.LU R27, [R1+0x20] ;  /* 0x00002000011b7983 */ /* 0x001f220000300800 */
[----:B-1----:R-:W4:Y:S02]  /*1e030*/  LDL.LU R20, [R1+0x30] ;  /* 0x0000300001147983 */ /* 0x002f240000300800 */
[----:B--2---:R-:W2:Y:S01]  /*1e040*/  LDL.LU R2, [R1+0x3c] ;  /* 0x00003c0001027983 */ /* 0x004ea20000300800 */
[----:B---3--:R-:W3:Y:S04]  /*1e050*/  LDL.LU R3, [R1+0x48] ;  /* 0x0000480001037983 */ /* 0x008ee80000300800 */
[----:B------:R-:W2:Y:S04]  /*1e060*/  LDL.LU R4, [R1+0x54] ;  /* 0x0000540001047983 */ /* 0x000ea80000300800 */
[----:B------:R0:W-:Y:S01]  /*1e070*/  STS.U16 [R22+0xfc00], R5 ;  /* 0x00fc000516007388 */ /* 0x0001e20000000400 */
[----:B------:R1:W-:Y:S02]  /*1e080*/  STS.U16 [R16+0x8500], R28 ;  /* 0x0085001c10007388 */ /* 0x0003e40000000400 */
[----:B------:R1:W-:Y:S02]  /*1e090*/  STS.U16 [R16+0x8d00], R29 ;  /* 0x008d001d10007388 */ /* 0x0003e40000000400 */
[----:B------:R1:W-:Y:S01]  /*1e0a0*/  STS.U16 [R16+0x9500], R0 ;  /* 0x0095000010007388 */ /* 0x0003e20000000400 */
[----:B0-----:R-:W4:Y:S01]  /*1e0b0*/  LDL.LU R22, [R1+0x74] ;  /* 0x0000740001167983 */ /* 0x001f220000300800 */
[----:B-1----:R-:W4:Y:S02]  /*1e0c0*/  LDL.LU R28, [R1+0x68] ;  /* 0x00006800011c7983 */ /* 0x002f240000300800 */
[----:B------:R-:W4:Y:S02]  /*1e0d0*/  LDL.LU R29, [R1+0x5c] ;  /* 0x00005c00011d7983 */ /* 0x000f240000300800 */
[----:B------:R-:W4:Y:S01]  /*1e0e0*/  LDL.LU R0, [R1+0x50] ;  /* 0x0000500001007983 */ /* 0x000f220000300800 */
[----:B------:R-:W4:Y:S04]  /*1e0f0*/  LDL.LU R5, [R1+0x64] ;  /* 0x0000640001057983 */ /* 0x000f280000300800 */
[----:B--2---:R0:W-:Y:S01]  /*1e100*/  STS.U16 [R16+0x9d00], R4 ;  /* 0x009d000410007388 */ /* 0x0041e20000000400 */
[----:B---3--:R1:W-:Y:S02]  /*1e110*/  STS.U16 [R16+0xa500], R3 ;  /* 0x00a5000310007388 */ /* 0x0083e40000000400 */
[----:B------:R2:W-:Y:S02]  /*1e120*/  STS.U16 [R16+0xad00], R2 ;  /* 0x00ad000210007388 */ /* 0x0005e40000000400 */
[----:B----4-:R3:W-:Y:S01]  /*1e130*/  STS.U16 [R16+0xb500], R20 ;  /* 0x00b5001410007388 */ /* 0x0107e20000000400 */
[----:B------:R3:W-:Y:S01]  /*1e140*/  STS.U16 [R16+0xbd00], R27 ;  /* 0x00bd001b10007388 */ /* 0x0007e20000000400 */
[----:B------:R3:W-:Y:S02]  /*1e150*/  STS.U16 [R16+0xc500], R14 ;  /* 0x00c5000e10007388 */ /* 0x0007e40000000400 */
[----:B------:R3:W-:Y:S02]  /*1e160*/  STS.U16 [R16+0xcd00], R15 ;  /* 0x00cd000f10007388 */ /* 0x0007e40000000400 */
[----:B------:R3:W-:Y:S01]  /*1e170*/  STS.U16 [R16+0xd500], R26 ;  /* 0x00d5001a10007388 */ /* 0x0007e20000000400 */
[----:B------:R3:W-:Y:S04]  /*1e180*/  STS.U16 [R16+0xdd00], R18 ;  /* 0x00dd001210007388 */ /* 0x0007e80000000400 */
[----:B0-----:R-:W4:Y:S01]  /*1e190*/  LDL.LU R4, [R1+0x58] ;  /* 0x0000580001047983 */ /* 0x001f220000300800 */
[----:B-1----:R-:W4:Y:S02]  /*1e1a0*/  LDL.LU R3, [R1+0x4c] ;  /* 0x00004c0001037983 */ /* 0x002f240000300800 */
[----:B--2---:R-:W2:Y:S01]  /*1e1b0*/  LDL.LU R2, [R1+0x40] ;  /* 0x0000400001027983 */ /* 0x004ea20000300800 */
[----:B---3--:R-:W3:Y:S01]  /*1e1c0*/  LDL.LU R20, [R1+0x34] ;  /* 0x0000340001147983 */ /* 0x008ee20000300800 */
[----:B------:R-:W2:Y:S02]  /*1e1d0*/  LDL.LU R27, [R1+0x28] ;  /* 0x00002800011b7983 */ /* 0x000ea40000300800 */
[----:B------:R-:W2:Y:S02]  /*1e1e0*/  LDL.LU R14, [R1+0x18] ;  /* 0x00001800010e7983 */ /* 0x000ea40000300800 */
[----:B------:R-:W2:Y:S01]  /*1e1f0*/  LDL.LU R15, [R1+0x8] ;  /* 0x00000800010f7983 */ /* 0x000ea20000300800 */
[----:B------:R-:W2:Y:S04]  /*1e200*/  LDL.LU R26, [R1+0x70] ;  /* 0x00007000011a7983 */ /* 0x000ea80000300800 */
[----:B------:R-:W0:Y:S04]  /*1e210*/  S2R R18, SR_TID.X ;  /* 0x0000000000127919 */ /* 0x000e280000002100 */
[----:B------:R1:W-:Y:S01]  /*1e220*/  STS.U16 [R16+0xe500], R9 ;  /* 0x00e5000910007388 */ /* 0x0003e20000000400 */
[----:B------:R1:W-:Y:S02]  /*1e230*/  STS.U16 [R16+0xed00], R8 ;  /* 0x00ed000810007388 */ /* 0x0003e40000000400 */
[----:B------:R1:W-:Y:S02]  /*1e240*/  STS.U16 [R16+0xf500], R7 ;  /* 0x00f5000710007388 */ /* 0x0003e40000000400 */
[----:B------:R1:W-:Y:S02]  /*1e250*/  STS.U16 [R16+0xfd00], R6 ;  /* 0x00fd000610007388 */ /* 0x0003e40000000400 */
[----:B-1----:R-:W2:Y:S01]  /*1e260*/  LDL.LU R9, [R1+0xc] ;  /* 0x00000c0001097983 */ /* 0x002ea20000300800 */
[----:B------:R-:W2:Y:S02]  /*1e270*/  LDL.LU R8, [R1+0x1c] ;  /* 0x00001c0001087983 */ /* 0x000ea40000300800 */
[----:B------:R-:W2:Y:S02]  /*1e280*/  LDL.LU R7, [R1+0x2c] ;  /* 0x00002c0001077983 */ /* 0x000ea40000300800 */
[----:B------:R-:W2:Y:S01]  /*1e290*/  LDL.LU R16, [R1+0x2064] ;  /* 0x0020640001107983 */ /* 0x000ea20000300800 */
[----:B------:R-:W2:Y:S01]  /*1e2a0*/  LDL.LU R6, [R1+0x44] ;  /* 0x0000440001067983 */ /* 0x000ea20000300800 */
[----:B0-----:R-:W-:-:S05]  /*1e2b0*/  LOP3.LUT R18, R18, 0x7f, RZ, 0xc0, !PT ;  /* 0x0000007f12127812 */ /* 0x001fca00078ec0ff */
[----:B------:R-:W-:-:S05]  /*1e2c0*/  IMAD.SHL.U32 R18, R18, 0x2, RZ ;  /* 0x0000000212127824 */ /* 0x000fca00078e00ff */
[----:B------:R-:W-:-:S05]  /*1e2d0*/  LOP3.LUT R18, R18, 0x60, RZ, 0x3c, !PT ;  /* 0x0000006012127812 */ /* 0x000fca00078e3cff */
[----:B------:R0:W-:Y:S01]  /*1e2e0*/  STS.U16 [R18+0x8600], R22 ;  /* 0x0086001612007388 */ /* 0x0001e20000000400 */
[----:B------:R1:W-:Y:S02]  /*1e2f0*/  STS.U16 [R18+0x8e00], R28 ;  /* 0x008e001c12007388 */ /* 0x0003e40000000400 */
[----:B------:R1:W-:Y:S02]  /*1e300*/  STS.U16 [R18+0x9600], R29 ;  /* 0x0096001d12007388 */ /* 0x0003e40000000400 */
[----:B------:R1:W-:Y:S01]  /*1e310*/  STS.U16 [R18+0x9e00], R0 ;  /* 0x009e000012007388 */ /* 0x0003e20000000400 */
[----:B0-----:R-:W3:Y:S01]  /*1e320*/  LDL.LU R22, [R1+0x2060] ;  /* 0x0020600001167983 */ /* 0x001ee20000300800 */
[----:B-1----:R-:W3:Y:S02]  /*1e330*/  LDL.LU R28, [R1+0x205c] ;  /* 0x00205c00011c7983 */ /* 0x002ee40000300800 */
[----:B------:R-:W3:Y:S02]  /*1e340*/  LDL.LU R29, [R1+0x2058] ;  /* 0x00205800011d7983 */ /* 0x000ee40000300800 */
[----:B------:R-:W3:Y:S01]  /*1e350*/  LDL.LU R0, [R1+0x2054] ;  /* 0x0020540001007983 */ /* 0x000ee20000300800 */
[----:B--2---:R-:W-:Y:S04]  /*1e360*/  STS.U16 [R18+0xa600], R6 ;  /* 0x00a6000612007388 */ /* 0x004fe80000000400 */
[----:B---3--:R0:W-:Y:S04]  /*1e370*/  STS.U16 [R18+0xae00], R0 ;  /* 0x00ae000012007388 */ /* 0x0081e80000000400 */
[----:B0-----:R-:W2:Y:S01]  /*1e380*/  LDL.LU R0, [R1+0x2050] ;  /* 0x0020500001007983 */ /* 0x001ea20000300800 */
[----:B------:R-:W-:Y:S02]  /*1e390*/  STS.U16 [R18+0xb600], R7 ;  /* 0x00b6000712007388 */ /* 0x000fe40000000400 */
[----:B------:R-:W-:Y:S02]  /*1e3a0*/  STS.U16 [R18+0xbe00], R8 ;  /* 0x00be000812007388 */ /* 0x000fe40000000400 */
[----:B------:R-:W-:Y:S01]  /*1e3b0*/  STS.U16 [R18+0xc600], R9 ;  /* 0x00c6000912007388 */ /* 0x000fe20000000400 */
[----:B------:R0:W-:Y:S04]  /*1e3c0*/  STS.U16 [R18+0xce00], R29 ;  /* 0x00ce001d12007388 */ /* 0x0001e80000000400 */
[----:B0-----:R-:W3:Y:S01]  /*1e3d0*/  LDL R29, [R1+0x388] ;  /* 0x00038800011d7983 */ /* 0x001ee20000100800 */
[----:B------:R-:W-:Y:S02]  /*1e3e0*/  STS.U16 [R18+0xd600], R22 ;  /* 0x00d6001612007388 */ /* 0x000fe40000000400 */
[----:B------:R-:W-:Y:S02]  /*1e3f0*/  STS.U16 [R18+0xde00], R16 ;  /* 0x00de001012007388 */ /* 0x000fe40000000400 */
[----:B------:R-:W-:Y:S01]  /*1e400*/  STS.U16 [R18+0xe600], R10 ;  /* 0x00e6000a12007388 */ /* 0x000fe20000000400 */
[----:B------:R-:W-:Y:S01]  /*1e410*/  STS.U16 [R18+0xee00], R11 ;  /* 0x00ee000b12007388 */ /* 0x000fe20000000400 */
[----:B------:R-:W-:Y:S02]  /*1e420*/  STS.U16 [R18+0xf600], R12 ;  /* 0x00f6000c12007388 */ /* 0x000fe40000000400 */
[----:B------:R-:W-:Y:S01]  /*1e430*/  STS.U16 [R18+0xfe00], R13 ;  /* 0x00fe000d12007388 */ /* 0x000fe20000000400 */
[----:B--2---:R-:W-:Y:S01]  /*1e440*/  STS.U16 [R0+0x8700], R26 ;  /* 0x0087001a00007388 */ /* 0x004fe20000000400 */
[----:B------:R-:W-:Y:S02]  /*1e450*/  STS.U16 [R0+0x8f00], R5 ;  /* 0x008f000500007388 */ /* 0x000fe40000000400 */
[----:B----4-:R-:W-:Y:S02]  /*1e460*/  STS.U16 [R0+0x9700], R4 ;  /* 0x0097000400007388 */ /* 0x010fe40000000400 */
[----:B------:R-:W-:Y:S01]  /*1e470*/  STS.U16 [R0+0x9f00], R3 ;  /* 0x009f000300007388 */ /* 0x000fe20000000400 */
[----:B------:R-:W-:Y:S01]  /*1e480*/  STS.U16 [R0+0xa700], R2 ;  /* 0x00a7000200007388 */ /* 0x000fe20000000400 */
[----:B------:R-:W-:Y:S02]  /*1e490*/  STS.U16 [R0+0xaf00], R20 ;  /* 0x00af001400007388 */ /* 0x000fe40000000400 */
[----:B------:R-:W-:Y:S02]  /*1e4a0*/  STS.U16 [R0+0xb700], R27 ;  /* 0x00b7001b00007388 */ /* 0x000fe40000000400 */
[----:B------:R-:W-:Y:S01]  /*1e4b0*/  STS.U16 [R0+0xbf00], R14 ;  /* 0x00bf000e00007388 */ /* 0x000fe20000000400 */
[----:B------:R0:W-:Y:S04]  /*1e4c0*/  STS.U16 [R0+0xc700], R15 ;  /* 0x00c7000f00007388 */ /* 0x0001e80000000400 */
[----:B0-----:R-:W0:Y:S04]  /*1e4d0*/  S2R R15, SR_TID.X ;  /* 0x00000000000f7919 */ /* 0x001e280000002100 */
[----:B------:R-:W1:Y:S01]  /*1e4e0*/  S2R R14, SR_TID.X ;  /* 0x00000000000e7919 */ /* 0x000e620000002100 */
[----:B------:R-:W-:Y:S02]  /*1e4f0*/  STS.U16 [R0+0xcf00], R28 ;  /* 0x00cf001c00007388 */ /* 0x000fe40000000400 */
[----:B------:R-:W-:Y:S02]  /*1e500*/  STS.U16 [R0+0xd700], R17 ;  /* 0x00d7001100007388 */ /* 0x000fe40000000400 */
[----:B------:R-:W-:Y:S01]  /*1e510*/  STS.U16 [R0+0xdf00], R19 ;  /* 0x00df001300007388 */ /* 0x000fe20000000400 */
[----:B------:R-:W-:Y:S01]  /*1e520*/  STS.U16 [R0+0xe700], R21 ;  /* 0x00e7001500007388 */ /* 0x000fe20000000400 */
[----:B------:R-:W-:Y:S02]  /*1e530*/  STS.U16 [R0+0xef00], R23 ;  /* 0x00ef001700007388 */ /* 0x000fe40000000400 */
[----:B------:R-:W-:Y:S02]  /*1e540*/  STS.U16 [R0+0xf700], R24 ;  /* 0x00f7001800007388 */ /* 0x000fe40000000400 */
[----:B------:R-:W-:Y:S01]  /*1e550*/  STS.U16 [R0+0xff00], R25 ;  /* 0x00ff001900007388 */ /* 0x000fe20000000400 */
[----:B------:R-:W-:Y:S01]  /*1e560*/  BAR.SYNC.DEFER_BLOCKING 0x0 ;  /* 0x0000000000007b1d */ /* 0x000fe20000010000 */
[----:B0-----:R-:W-:Y:S01]  /*1e570*/  IMAD.SHL.U32 R20, R15, 0x2, RZ ;  /* 0x000000020f147824 */ /* 0x001fe200078e00ff */
[----:B-1----:R-:W-:-:S02]  /*1e580*/  LOP3.LUT R14, R14, 0x7, RZ, 0xc0, !PT ;  /* 0x000000070e0e7812 */ /* 0x002fc400078ec0ff */
[----:B------:R-:W-:Y:S02]  /*1e590*/  SHF.R.U32.HI R27, RZ, 0x1, R15 ;  /* 0x00000001ff1b7819 */ /* 0x000fe4000001160f */
[----:B------:R-:W-:Y:S01]  /*1e5a0*/  LOP3.LUT R26, R20, 0x10, RZ, 0xc0, !PT ;  /* 0x00000010141a7812 */ /* 0x000fe200078ec0ff */
[----:B------:R-:W-:-:S03]  /*1e5b0*/  IMAD R14, R14, 0x110, RZ ;  /* 0x000001100e0e7824 */ /* 0x000fc600078e02ff */
[----:B------:R-:W-:Y:S01]  /*1e5c0*/  LOP3.LUT R26, R26, 0x20, R27, 0xf8, !PT ;  /* 0x000000201a1a7812 */ /* 0x000fe200078ef81b */
[----:B------:R-:W-:Y:S01]  /*1e5d0*/  IMAD.SHL.U32 R15, R15, 0x80, RZ ;  /* 0x000000800f0f7824 */ /* 0x000fe200078e00ff */
[----:B---3--:R-:W-:Y:S04]  /*1e5e0*/  LDSM.16.M88.4 R4, [R29+0xa000] ;  /* 0x00a000001d04783b */ /* 0x008fe80000000200 */
[----:B------:R-:W-:Y:S01]  /*1e5f0*/  LDSM.16.M88.4 R20, [R29+0x9000] ;  /* 0x009000001d14783b */ /* 0x000fe20000000200 */
[----:B------:R-:W-:-:S04]  /*1e600*/  LOP3.LUT R26, R14, R26, RZ, 0x3c, !PT ;  /* 0x0000001a0e1a7212 */ /* 0x000fc800078e3cff */
[----:B------:R-:W-:Y:S02]  /*1e610*/  LOP3.LUT R26, R26, 0x800, R15, 0xf8, !PT ;  /* 0x000008001a1a7812 */ /* 0x000fe400078ef80f */
[----:B------:R-:W0:Y:S04]  /*1e620*/  LDSM.16.M88.4 R12, [R29+0x8000] ;  /* 0x008000001d0c783b */ /* 0x000e280000000200 */
[----:B------:R-:W-:Y:S04]  /*1e630*/  STL [R1+0x2014], R26 ;  /* 0x0020141a01007387 */ /* 0x000fe80000100800 */
[----:B------:R-:W-:Y:S02]  /*1e640*/  LDSM.16.MT88.4 R8, [R26] ;  /* 0x000000001a08783b */ /* 0x000fe40000004200 */
[----:B------:R-:W1:Y:S02]  /*1e650*/  LDSM.16.M88.4 R24, [R29+0xd000] ;  /* 0x00d000001d18783b */ /* 0x000e640000000200 */
[----:B0-----:R-:W-:Y:S02]  /*1e660*/  STL.64 [R1+0xa0], R12 ;  /* 0x0000a00c01007387 */ /* 0x001fe40000100a00 */
[----:B------:R-:W-:Y:S02]  /*1e670*/  STL.64 [R1+0xa8], R14 ;  /* 0x0000a80e01007387 */ /* 0x000fe40000100a00 */
[----:B------:R-:W0:Y:S04]  /*1e680*/  LDSM.16.M88.4 R12, [R29+0xc000] ;  /* 0x00c000001d0c783b */ /* 0x000e280000000200 */
[----:B------:R-:W-:Y:S01]  /*1e690*/  STL.64 [R1+0x80], R4 ;  /* 0x0000800401007387 */ /* 0x000fe20000100a00 */
[----:B------:R-:W-:Y:S01]  /*1e6a0*/  STL.64 [R1+0x88], R6 ;  /* 0x0000880601007387 */ /* 0x000fe20000100a00 */
[----:B-1----:R-:W-:-:S02]  /*1e6b0*/  IMAD.MOV.U32 R17, RZ, RZ, R24 ;  /* 0x000000ffff117224 */ /* 0x002fc400078e0018 */
[----:B------:R-:W-:Y:S01]  /*1e6c0*/  IMAD.MOV.U32 R3, RZ, RZ, R25 ;  /* 0x000000ffff037224 */ /* 0x000fe200078e0019 */
[----:B0-----:R-:W-:Y:S01]  /*1e6d0*/  STL.64 [R1+0x2048], R14 ;  /* 0x0020480e01007387 */ /* 0x001fe20000100a00 */
[----:B------:R0:W-:Y:S03]  /*1e6e0*/  STL.64 [R1+0x2040], R12 ;  /* 0x0020400c01007387 */ /* 0x0001e60000100a00 */
[----:B0-----:R-:W2:Y:S01]  /*1e6f0*/  LDL.LU.64 R12, [R1+0x2b0] ;  /* 0x0002b000010c7983 */ /* 0x001ea20000300a00 */
[----:B------:R-:W2:Y:S02]  /*1e700*/  LDL.LU.64 R14, [R1+0x2b8] ;  /* 0x0002b800010e7983 */ /* 0x000ea40000300a00 */
[----:B------:R-:W-:Y:S02]  /*1e710*/  STL.64 [R1+0x90], R20 ;  /* 0x0000901401007387 */ /* 0x000fe40000100a00 */
[----:B------:R-:W-:Y:S01]  /*1e720*/  STL.64 [R1+0x98], R22 ;  /* 0x0000981601007387 */ /* 0x000fe20000100a00 */
[----:B------:R0:W-:Y:S04]  /*1e730*/  STL.64 [R1+0x2038], R20 ;  /* 0x0020381401007387 */ /* 0x0001e80000100a00 */
[----:B0-----:R-:W2:Y:S01]  /*1e740*/  LDL.64 R20, [R1+0xa0] ;  /* 0x0000a00001147983 */ /* 0x001ea20000100a00 */
[----:B------:R0:W-:Y:S02]  /*1e750*/  STL.64 [R1+0x50], R24 ;  /* 0x0000501801007387 */ /* 0x0001e40000100a00 */
[----:B------:R1:W-:Y:S01]  /*1e760*/  STL.64 [R1+0x58], R26 ;  /* 0x0000581a01007387 */ /* 0x0003e20000100a00 */
[----:B0-----:R-:W3:Y:S01]  /*1e770*/  LDL.LU.64 R24, [R1+0x2e0] ;  /* 0x0002e00001187983 */ /* 0x001ee20000300a00 */
[----:B-1----:R-:W4:Y:S02]  /*1e780*/  LDL.LU.64 R26, [R1+0x2e8] ;  /* 0x0002e800011a7983 */ /* 0x002f240000300a00 */
[----:B------:R-:W-:-:S02]  /*1e790*/  IMAD.MOV.U32 R2, RZ, RZ, R4 ;  /* 0x000000ffff027224 */ /* 0x000fc400078e0004 */
[----:B------:R-:W-:Y:S02]  /*1e7a0*/  IMAD.MOV.U32 R0, RZ, RZ, R5 ;  /* 0x000000ffff007224 */ /* 0x000fe400078e0005 */
[----:B------:R-:W0:Y:S01]  /*1e7b0*/  LDSM.16.M88.4 R4, [R29+0xb000] ;  /* 0x00b000001d04783b */ /* 0x000e220000000200 */
[----:B--2---:R-:W-:Y:S03]  /*1e7c0*/  HMMA.16816.F32.BF16 R12, R8, R20, R12 ;  /* 0x00000014080c723c */ /* 0x004fe6000004180c */
[----:B----4-:R-:W-:Y:S01]  /*1e7d0*/  STL.64 [R1+0x2020], R26 ;  /* 0x0020201a01007387 */ /* 0x010fe20000100a00 */
[----:B---3--:R1:W-:Y:S02]  /*1e7e0*/  STL.64 [R1+0x2018], R24 ;  /* 0x0020181801007387 */ /* 0x0083e40000100a00 */
[----:B-1----:R-:W-:Y:S02]  /*1e7f0*/  IMAD.MOV.U32 R24, RZ, RZ, R2 ;  /* 0x000000ffff187224 */ /* 0x002fe400078e0002 */
[----:B------:R-:W-:-:S05]  /*1e800*/  IMAD.MOV.U32 R25, RZ, RZ, R0 ;  /* 0x000000ffff197224 */ /* 0x000fca00078e0000 */
[----:B------:R1:W-:Y:S04]  /*1e810*/  STL.64 [R1+0x2030], R24 ;  /* 0x0020301801007387 */ /* 0x0003e80000100a00 */
[----:B-1----:R-:W2:Y:S01]  /*1e820*/  LDL.LU.64 R24, [R1+0x2a0] ;  /* 0x0002a00001187983 */ /* 0x002ea20000300a00 */
[----:B------:R-:W2:Y:S02]  /*1e830*/  LDL.LU.64 R26, [R1+0x2a8] ;  /* 0x0002a800011a7983 */ /* 0x000ea40000300a00 */
[----:B0-----:R-:W-:Y:S02]  /*1e840*/  STL.64 [R1+0x70], R4 ;  /* 0x0000700401007387 */ /* 0x001fe40000100a00 */
[----:B------:R-:W-:Y:S01]  /*1e850*/  STL.64 [R1+0x78], R6 ;  /* 0x0000780601007387 */ /* 0x000fe20000100a00 */
[----:B------:R0:W-:Y:S04]  /*1e860*/  STL.64 [R1+0x2028], R4 ;  /* 0x0020280401007387 */ /* 0x0001e80000100a00 */
[----:B0-----:R-:W3:Y:S01]  /*1e870*/  LDL.LU.64 R4, [R1+0x2f0] ;  /* 0x0002f00001047983 */ /* 0x001ee20000300a00 */
[----:B------:R-:W3:Y:S02]  /*1e880*/  LDL.LU.64 R6, [R1+0x2f8] ;  /* 0x0002f80001067983 */ /* 0x000ee40000300a00 */
[----:B------:R-:W-:Y:S02]  /*1e890*/  STL.64 [R1+0x130], R12 ;  /* 0x0001300c01007387 */ /* 0x000fe40000100a00 */
[----:B------:R0:W-:Y:S02]  /*1e8a0*/  STL.64 [R1+0x138], R14 ;  /* 0x0001380e01007387 */ /* 0x0001e40000100a00 */
[----:B0-----:R-:W4:Y:S01]  /*1e8b0*/  LDL.LU.64 R14, [R1+0x2048] ;  /* 0x00204800010e7983 */ /* 0x001f220000300a00 */
[----:B------:R-:W2:Y:S02]  /*1e8c0*/  LDL.LU.64 R12, [R1+0x2040] ;  /* 0x00204000010c7983 */ /* 0x000ea40000300a00 */
[----:B------:R-:W-:-:S02]  /*1e8d0*/  IMAD.MOV.U32 R28, RZ, RZ, R21 ;  /* 0x000000ffff1c7224 */ /* 0x000fc400078e0015 */
[----:B------:R-:W0:Y:S02]  /*1e8e0*/  LDSM.16.M88.4 R20, [R29+0xe000] ;  /* 0x00e000001d14783b */ /* 0x000e240000000200 */
[----:B0-----:R-:W-:Y:S02]  /*1e8f0*/  IMAD.MOV.U32 R2, RZ, RZ, R20 ;  /* 0x000000ffff027224 */ /* 0x001fe400078e0014 */
[----:B------:R-:W-:Y:S01]  /*1e900*/  IMAD.MOV.U32 R0, RZ, RZ, R21 ;  /* 0x000000ffff007224 */ /* 0x000fe200078e0015 */
[----:B--2---:R-:W-:Y:S01]  /*1e910*/  STL.64 [R1+0x60], R12 ;  /* 0x0000600c01007387 */ /* 0x004fe20000100a00 */
[----:B----4-:R-:W-:Y:S02]  /*1e920*/  STL.64 [R1+0x68], R14 ;  /* 0x0000680e01007387 */ /* 0x010fe40000100a00 */
[----:B------:R-:W2:Y:S02]  /*1e930*/  LDL R16, [R1+0xc58] ;  /* 0x000c580001107983 */ /* 0x000ea40000100800 */
[----:B------:R0:W-:Y:S01]  /*1e940*/  STL.64 [R1+0x40], R20 ;  /* 0x0000401401007387 */ /* 0x0001e20000100a00 */
[----:B------:R1:W-:Y:S04]  /*1e950*/  STL.64 [R1+0x48], R22 ;  /* 0x0000481601007387 */ /* 0x0003e80000100a00 */
[----:B0-----:R-:W1:Y:S02]  /*1e960*/  LDL.LU.64 R20, [R1+0x2038] ;  /* 0x0020380001147983 */ /* 0x001e640000300a00 */
[C---:B-1----:R-:W-:Y:S02]  /*1e970*/  HMMA.16816.F32.BF16 R20, R8.reuse, R20, R24 ;  /* 0x000000140814723c */ /* 0x042fe40000041818 */
[----:B------:R-:W0:Y:S11]  /*1e980*/  LDSM.16.M88.4 R24, [R29+0xf000] ;  /* 0x00f000001d18783b */ /* 0x000e360000000200 */
[----:B------:R-:W-:Y:S10]  /*1e990*/  @!UPT UIADD3 URZ, URZ, URZ, URZ ;  /* 0x0000003f3f3ff290 */ /* 0x000ff4000fffe03f */
[----:B------:R1:W-:Y:S01]  /*1e9a0*/  STL.64 [R1+0x120], R20 ;  /* 0x0001201401007387 */ /* 0x0003e20000100a00 */
[----:B------:R-:W-:Y:S03]  /*1e9b0*/  STL.64 [R1+0x128], R22 ;  /* 0x0001281601007387 */ /* 0x000fe60000100a00 */
[----:B0-----:R0:W-:Y:S01]  /*1e9c0*/  STL.64 [R1+0x30], R24 ;  /* 0x0000301801007387 */ /* 0x0011e20000100a00 */
[----:B-1----:R-:W-:Y:S02]  /*1e9d0*/  IMAD.MOV.U32 R21, RZ, RZ, R24 ;  /* 0x000000ffff157224 */ /* 0x002fe400078e0018 */
[----:B------:R3:W-:Y:S02]  /*1e9e0*/  STL.64 [R1+0x38], R26 ;  /* 0x0000381a01007387 */ /* 0x0007e40000100a00 */
[----:B------:R-:W-:Y:S02]  /*1e9f0*/  IMAD.MOV.U32 R20, RZ, RZ, R25 ;  /* 0x000000ffff147224 */ /* 0x000fe400078e0019 */
[----:B0-----:R-:W3:Y:S01]  /*1ea00*/  LDL.LU.64 R24, [R1+0x2030] ;  /* 0x0020300001187983 */ /* 0x001ee20000300a00 */
[----:B------:R-:W-:Y:S01]  /*1ea10*/  STL [R1+0x18c0], R29 ;  /* 0x0018c01d01007387 */ /* 0x000fe20000100800 */
[C---:B---3--:R-:W-:Y:S02]  /*1ea20*/  HMMA.16816.F32.BF16 R24, R8.reuse, R24, R4 ;  /* 0x000000180818723c */ /* 0x048fe40000041804 */
[----:B------:R-:W3:Y:S11]  /*1ea30*/  LDL.LU.64 R4, [R1+0x2028] ;  /* 0x0020280001047983 */ /* 0x000ef60000300a00 */
[----:B------:R-:W-:Y:S10]  /*1ea40*/  @!UPT UIADD3 URZ, URZ, URZ, URZ ;  /* 0x0000003f3f3ff290 */ /* 0x000ff4000fffe03f */
[----:B------:R-:W-:Y:S01]  /*1ea50*/  STL.64 [R1+0x110], R24 ;  /* 0x0001101801007387 */ /* 0x000fe20000100a00 */
[----:B------:R0:W-:Y:S03]  /*1ea60*/  STL.64 [R1+0x118], R26 ;  /* 0x0001181a01007387 */ /* 0x0001e60000100a00 */
[----:B0-----:R-:W3:Y:S01]  /*1ea70*/  LDL.LU.64 R26, [R1+0x2020] ;  /* 0x00202000011a7983 */ /* 0x001ee20000300a00 */
[----:B------:R-:W3:Y:S02]  /*1ea80*/  LDL.LU.64 R24, [R1+0x2018] ;  /* 0x0020180001187983 */ /* 0x000ee40000300a00 */
[----:B---3--:R-:W-:Y:S01]  /*1ea90*/  HMMA.16816.F32.BF16 R4, R8, R4, R24 ;  /* 0x000000040804723c */ /* 0x008fe20000041818 */
[----:B------:R-:W3:Y:S11]  /*1eaa0*/  LDL.LU R26, [R1+0x2014] ;  /* 0x00201400011a7983 */ /* 0x000ef60000300800 */
[----:B------:R-:W-:Y:S11]  /*1eab0*/  @!UPT UIADD3 URZ, URZ, URZ, URZ ;  /* 0x0000003f3f3ff290 */ /* 0x000ff6000fffe03f */
[----:B------:R-:W-:Y:S01]  /*1eac0*/  STL.64 [R1+0x100], R4 ;  /* 0x0001000401007387 */ /* 0x000fe20000100a00 */
[----:B------:R-:W-:Y:S03]  /*1ead0*/  STL.64 [R1+0x108], R6 ;  /* 0x0001080601007387 */ /* 0x000fe60000100a00 */
[----:B---3--:R-:W0:Y:S04]  /*1eae0*/  LDSM.16.MT88.4 R4, [R26+0x80] ;  /* 0x000080001a04783b */ /* 0x008e280000004200 */
[----:B0-----:R-:W-:Y:S01]  /*1eaf0*/  STL.64 [R1+0x2000], R6 ;  /* 0x0020000601007387 */ /* 0x001fe20000100a00 */
[----:B------:R-:W-:Y:S02]  /*1eb00*/  STL.64 [R1+0x1ff8], R4 ;  /* 0x001ff80401007387 */ /* 0x000fe40000100a00 */
[----:B------:R0:W-:Y:S02]  /*1eb10*/  STL [R1+0x1ff4], R26 ;  /* 0x001ff41a01007387 */ /* 0x0001e40000100800 */
[----:B------:R-:W3:Y:S01]  /*1eb20*/  LDL.LU.64 R24, [R1+0x260] ;  /* 0x0002600001187983 */ /* 0x000ee20000300a00 */
[----:B0-----:R-:W3:Y:S01]  /*1eb30*/  LDL.LU.64 R26, [R1+0x268] ;  /* 0x00026800011a7983 */ /* 0x001ee20000300a00 */
[----:B------:R-:W-:-:S05]  /*1eb40*/  IMAD.MOV.U32 R22, RZ, RZ, R13 ;  /* 0x000000ffff167224 */ /* 0x000fca00078e000d */
[----:B------:R-:W-:Y:S01]  /*1eb50*/  STL [R1+0x2010], R22 ;  /* 0x0020101601007387 */ /* 0x000fe20000100800 */
[----:B---3--:R-:W-:Y:S03]  /*1eb60*/  HMMA.16816.F32.BF16 R24, R8, R12, R24 ;  /* 0x0000000c0818723c */ /* 0x008fe60000041818 */
[----:B--2---:R-:W0:Y:S11]  /*1eb70*/  LDSM.16.MT88.4 R12, [R16] ;  /* 0x00000000100c783b */ /* 0x004e360000004200 */
[----:B------:R-:W-:Y:S09]  /*1eb80*/  @!UPT UIADD3 URZ, URZ, URZ, URZ ;  /* 0x0000003f3f3ff290 */ /* 0x000ff2000fffe03f */
[----:B------:R-:W-:Y:S01]  /*1eb90*/  STL.64 [R1+0xf0], R24 ;  /* 0x0000f01801007387 */ /* 0x000fe20000100a00 */
[----:B------:R-:W-:Y:S02]  /*1eba0*/  STL.64 [R1+0xf8], R26 ;  /* 0x0000f81a01007387 */ /* 0x000fe40000100a00 */
[----:B------:R1:W-:Y:S02]  /*1ebb0*/  STL.64 [R1+0x2008], R20 ;  /* 0x0020081401007387 */ /* 0x0003e40000100a00 */
[----:B-1----:R-:W2:Y:S01]  /*1ebc0*/  LDL.LU.64 R20, [R1+0x240] ;  /* 0x0002400001147983 */ /* 0x002ea20000300a00 */
[----:B------:R-:W2:Y:S02]  /*1ebd0*/  LDL.LU.64 R22, [R1+0x248] ;  /* 0x0002480001167983 */ /* 0x000ea40000300a00 */
[----:B------:R-:W-:Y:S02]  /*1ebe0*/  IMAD.MOV.U32 R4, RZ, RZ, R17 ;  /* 0x000000ffff047224 */ /* 0x000fe400078e0011 */
[----:B------:R-:W-:Y:S01]  /*1ebf0*/  IMAD.MOV.U32 R5, RZ, RZ, R3 ;  /* 0x000000ffff057224 */ /* 0x000fe200078e0003 */
[----:B------:R-:W1:Y:S04]  /*1ec00*/  LDSM.16.MT88.4 R16, [R16+0x80] ;  /* 0x000080001010783b */ /* 0x000e680000004200 */
[----:B------:R-:W3:Y:S01]  /*1ec10*/  LDL.LU.64 R24, [R1+0x280] ;  /* 0x0002800001187983 */ /* 0x000ee20000300a00 */
[----:B------:R-:W3:Y:S02]  /*1ec20*/  LDL.LU.64 R26, [R1+0x288] ;  /* 0x00028800011a7983 */ /* 0x000ee40000300a00 */
[----:B0-----:R-:W-:Y:S02]  /*1ec30*/  STL.64 [R1+0x1fa0], R14 ;  /* 0x001fa00e01007387 */ /* 0x001fe40000100a00 */
[----:B------:R0:W-:Y:S02]  /*1ec40*/  STL.64 [R1+0x1f98], R12 ;  /* 0x001f980c01007387 */ /* 0x0001e40000100a00 */
[----:B0-----:R-:W-:-:S02]  /*1ec50*/  IMAD.MOV.U32 R13, RZ, RZ, R0 ;  /* 0x000000ffff0d7224 */ /* 0x001fc400078e0000 */
[----:B------:R-:W-:Y:S01]  /*1ec60*/  IMAD.MOV.U32 R12, RZ, RZ, R2 ;  /* 0x000000ffff0c7224 */ /* 0x000fe200078e0002 */
[C---:B--2---:R-:W-:Y:S01]  /*1ec70*/  HMMA.16816.F32.BF16 R4, R8.reuse, R4, R20 ;  /* 0x000000040804723c */ /* 0x044fe20000041814 */
[----:B------:R-:W2:Y:S01]  /*1ec80*/  LDL.LU R22, [R1+0x2010] ;  /* 0x0020100001167983 */ /* 0x000ea20000300800 */
[----:B------:R-:W4:Y:S11]  /*1ec90*/  LDL.LU.64 R20, [R1+0x2008] ;  /* 0x0020080001147983 */ /* 0x000f360000300a00 */
[----:B------:R-:W-:Y:S11]  /*1eca0*/  @!UPT UIADD3 URZ, URZ, URZ, URZ ;  /* 0x0000003f3f3ff290 */ /* 0x000ff6000fffe03f */
[----:B------:R-:W-:Y:S02]  /*1ecb0*/  IMAD.MOV.U32 R0, RZ, RZ, R7 ;  /* 0x000000ffff007224 */ /* 0x000fe400078e0007 */
[----:B------:R-:W-:Y:S02]  /*1ecc0*/  IMAD.MOV.U32 R2, RZ, RZ, R6 ;  /* 0x000000ffff027224 */ /* 0x000fe400078e0006 */
[----:B------:R-:W-:Y:S02]  /*1ecd0*/  IMAD.MOV.U32 R3, RZ, RZ, R5 ;  /* 0x000000ffff037224 */ /* 0x000fe400078e0005 */
[----:B------:R-:W-:Y:S01]  /*1ece0*/  IMAD.MOV.U32 R29, RZ, RZ, R4 ;  /* 0x000000ffff1d7224 */ /* 0x000fe200078e0004 */
[----:B------:R-:W4:Y:S01]  /*1ecf0*/  LDL.LU.64 R6, [R1+0x2000] ;  /* 0x0020000001067983 */ /* 0x000f220000300a00 */
[----:B------:R-:W4:Y:S02]  /*1ed00*/  LDL.LU.64 R4, [R1+0x1ff8] ;  /* 0x001ff80001047983 */ /* 0x000f240000300a00 */
[----:B------:R-:W-:Y:S02]  /*1ed10*/  STL [R1+0x1e64], R0 ;  /* 0x001e640001007387 */ /* 0x000fe40000100800 */
[----:B------:R-:W-:Y:S01]  /*1ed20*/  STL [R1+0x1e60], R2 ;  /* 0x001e600201007387 */ /* 0x000fe20000100800 */
[----:B------:R-:W-:Y:S01]  /*1ed30*/  STL [R1+0x1e5c], R3 ;  /* 0x001e5c0301007387 */ /* 0x000fe20000100800 */
[----:B------:R-:W-:Y:S02]  /*1ed40*/  STL [R1+0x1e58], R29 ;  /* 0x001e581d01007387 */ /* 0x000fe40000100800 */
[----:B-1----:R-:W-:Y:S02]  /*1ed50*/  STL.64 [R1+0x1f38], R18 ;  /* 0x001f381201007387 */ /* 0x002fe40000100a00 */
[----:B------:R0:W-:Y:S02]  /*1ed60*/  STL.64 [R1+0x1f30], R16 ;  /* 0x001f301001007387 */ /* 0x0001e40000100a00 */
[----:B0-----:R-:W4:Y:S01]  /*1ed70*/  LDL.LU.64 R16, [R1+0x90] ;  /* 0x0000900001107983 */ /* 0x001f220000300a00 */
[----:B---3--:R-:W-:Y:S01]  /*1ed80*/  HMMA.16816.F32.BF16 R12, R8, R12, R24 ;  /* 0x0000000c080c723c */ /* 0x008fe20000041818 */
[----:B------:R-:W3:Y:S02]  /*1ed90*/  LDL.LU R26, [R1+0x1ff4] ;  /* 0x001ff400011a7983 */ /* 0x000ee40000300800 */
[----:B--2---:R-:W-:-:S05]  /*1eda0*/  IMAD.MOV.U32 R19, RZ, RZ, R22 ;  /* 0x000000ffff137224 */ /* 0x004fca00078e0016 */
[----:B------:R-:W-:Y:S11]  /*1edb0*/  STL [R1+0x1ff0], R19 ;  /* 0x001ff01301007387 */ /* 0x000ff60000100800 */
[----:B------:R-:W-:Y:S04]  /*1edc0*/  @!UPT UIADD3 URZ, URZ, URZ, URZ ;  /* 0x0000003f3f3ff290 */ /* 0x000fe8000fffe03f */
[----:B------:R0:W-:Y:S02]  /*1edd0*/  STL.64 [R1+0xd0], R12 ;  /* 0x0000d00c01007387 */ /* 0x0001e40000100a00 */
[----:B------:R-:W-:Y:S01]  /*1ede0*/  STL.64 [R1+0xd8], R14 ;  /* 0x0000d80e01007387 */ /* 0x000fe20000100a00 */
[----:B----4-:R1:W-:Y:S01]  /*1edf0*/  STL.64 [R1+0x1fe8], R16 ;  /* 0x001fe81001007387 */ /* 0x0103e20000100a00 */
[----:B0-----:R-:W2:Y:S02]  /*1ee00*/  LDL.LU.64 R12, [R1+0x70] ;  /* 0x00007000010c7983 */ /* 0x001ea40000300a00 */
[----:B-1----:R-:W-:Y:S02]  /*1ee10*/  IMAD.MOV.U32 R16, RZ, RZ, R21 ;  /* 0x000000ffff107224 */ /* 0x002fe400078e0015 */
[----:B------:R-:W-:Y:S02]  /*1ee20*/  IMAD.MOV.U32 R17, RZ, RZ, R20 ;  /* 0x000000ffff117224 */ /* 0x000fe400078e0014 */
[----:B---3--:R-:W0:Y:S04]  /*1ee30*/  LDSM.16.MT88.4 R20, [R26+0x1000] ;  /* 0x001000001a14783b */ /* 0x008e280000004200 */
[----:B--2---:R1:W-:Y:S04]  /*1ee40*/  STL.64 [R1+0x1fd8], R12 ;  /* 0x001fd80c01007387 */ /* 0x0043e80000100a00 */
[----:B-1----:R-:W2:Y:S01]  /*1ee50*/  LDL.LU.64 R12, [R1+0x1f0] ;  /* 0x0001f000010c7983 */ /* 0x002ea20000300a00 */
[----:B------:R-:W2:Y:S02]  /*1ee60*/  LDL.LU.64 R14, [R1+0x1f8] ;  /* 0x0001f800010e7983 */ /* 0x000ea40000300a00 */
[----:B0-----:R-:W-:Y:S02]  /*1ee70*/  STL [R1+0x1e7c], R20 ;  /* 0x001e7c1401007387 */ /* 0x001fe40000100800 */
[----:B------:R0:W-:Y:S01]  /*1ee80*/  STL [R1+0x1e78], R21 ;  /* 0x001e781501007387 */ /* 0x0001e20000100800 */
[----:B------:R-:W-:Y:S01]  /*1ee90*/  STL [R1+0x1e74], R22 ;  /* 0x001e741601007387 */ /* 0x000fe20000100800 */
[----:B------:R-:W-:Y:S03]  /*1eea0*/  STL [R1+0x1e70], R23 ;  /* 0x001e701701007387 */ /* 0x000fe60000100800 */
[----:B0-----:R-:W3:Y:S01]  /*1eeb0*/  LDL.LU.64 R20, [R1+0x80] ;  /* 0x0000800001147983 */ /* 0x001ee20000300a00 */
[----:B--2---:R-:W-:Y:S11]  /*1eec0*/  HMMA.16816.F32.BF16 R8, R8, R16, R12 ;  /* 0x000000100808723c */ /* 0x004ff6000004180c */
[----:B------:R-:W-:Y:S11]  /*1eed0*/  @!UPT UIADD3 URZ, URZ, URZ, URZ ;  /* 0x0000003f3f3ff290 */ /* 0x000ff6000fffe03f */
[----:B------:R-:W-:Y:S02]  /*1eee0*/  @!UPT UIADD3 URZ, URZ, URZ, URZ ;  /* 0x0000003f3f3ff290 */ /* 0x000fe4000fffe03f */
[----:B------:R-:W-:Y:S02]  /*1eef0*/  IMAD.MOV.U32 R0, RZ, RZ, R8 ;  /* 0x000000ffff007224 */ /* 0x000fe400078e0008 */
[----:B------:R-:W-:Y:S02]  /*1ef00*/  IMAD.MOV.U32 R2, RZ, RZ, R9 ;  /* 0x000000ffff027224 */ /* 0x000fe400078e0009 */
[----:B------:R-:W-:Y:S02]  /*1ef10*/  IMAD.MOV.U32 R3, RZ, RZ, R10 ;  /* 0x000000ffff037224 */ /* 0x000fe400078e000a */
[----:B------:R-:W-:Y:S02]  /*1ef20*/  IMAD.MOV.U32 R29, RZ, RZ, R11 ;  /* 0x000000ffff1d7224 */ /* 0x000fe400078e000b */
[----:B------:R-:W0:Y:S04]  /*1ef30*/  LDSM.16.MT88.4 R8, [R26+0x1080] ;  /* 0x001080001a08783b */ /* 0x000e280000004200 */
[----:B---3--:R1:W-:Y:S01]  /*1ef40*/  STL.64 [R1+0x1fe0], R20 ;  /* 0x001fe01401007387 */ /* 0x0083e20000100a00 */
[----:B------:R-:W2:Y:S02]  /*1ef50*/  LDL.LU.64 R16, [R1+0x300] ;  /* 0x0003000001107983 */ /* 0x000ea40000300a00 */
[----:B------:R-:W2:Y:S02]  /*1ef60*/  LDL.LU.64 R18, [R1+0x308] ;  /* 0x0003080001127983 */ /* 0x000ea40000300a00 */
[----:B------:R-:W-:Y:S01]  /*1ef70*/  STL [R1+0x1e84], R29 ;  /* 0x001e841d01007387 */ /* 0x000fe20000100800 */
[----:B------:R-:W-:Y:S01]  /*1ef80*/  STL [R1+0x1e80], R3 ;  /* 0x001e800301007387 */ /* 0x000fe20000100800 */
[----:B------:R-:W-:Y:S02]  /*1ef90*/  STL [R1+0x1e6c], R2 ;  /* 0x001e6c0201007387 */ /* 0x000fe40000100800 */
[----:B------:R-:W-:Y:S01]  /*1efa0*/  STL [R1+0x1e68], R0 ;  /* 0x001e680001007387 */ /* 0x000fe20000100800 */
[----:B-1----:R-:W3:Y:S01]  /*1efb0*/  LDL.LU.64 R20, [R1+0x2d0] ;  /* 0x0002d00001147983 */ /* 0x002ee20000300a00 */
[----:B------:R-:W3:Y:S02]  /*1efc0*/  LDL.LU.64 R22, [R1+0x2d8] ;  /* 0x0002d80001167983 */ /* 0x000ee40000300a00 */
[----:B------:R-:W4:Y:S02]  /*1efd0*/  LDL.LU.64 R12, [R1+0x2c0] ;  /* 0x0002c000010c7983 */ /* 0x000f240000300a00 */
[----:B------:R-:W4:Y:S01]  /*1efe0*/  LDL.LU.64 R14, [R1+0x2c8] ;  /* 0x0002c800010e7983 */ /* 0x000f220000300a00 */
[----:B------:R-:W2:Y:S01]  /*1eff0*/  LDL.LU.64 R24, [R1+0x1e0] ;  /* 0x0001e00001187983 */ /* 0x000ea20000300a00 */
[----:B------:R-:W2:Y:S03]  /*1f000*/  LDL.LU.64 R26, [R1+0x1e8] ;  /* 0x0001e800011a7983 */ /* 0x000ea60000300a00 */
[----:B0-----:R-:W-:Y:S01]  /*1f010*/  STL.64 [R1+0x1e00], R10 ;  /* 0x001e000a01007387 */ /* 0x001fe20000100a00 */
[----:B------:R0:W-:Y:S03]  /*1f020*/  STL.64 [R1+0x1df8], R8 ;  /* 0x001df80801007387 */ /* 0x0001e60000100a00 */
[----:B0-----:R-:W2:Y:S01]  /*1f030*/  LDL.LU.64 R8, [R1+0x30] ;  /* 0x0000300001087983 */ /* 0x001ea20000300a00 */
[----:B------:R-:W2:Y:S03]  /*1f040*/  LDL.LU.64 R10, [R1+0x38] ;  /* 0x00003800010a7983 */ /* 0x000ea60000300a00 */
[----:B--2---:R-:W-:Y:S01]  /*1f050*/  STL.64 [R1+0x1fb0], R10 ;  /* 0x001fb00a01007387 */ /* 0x004fe20000100a00 */
[----:B------:R0:W-:Y:S03]  /*1f060*/  STL.64 [R1+0x1fa8], R8 ;  /* 0x001fa80801007387 */ /* 0x0001e60000100a00 */
[----:B0-----:R-:W2:Y:S01]  /*1f070*/  LDL R8, [R1+0xa0] ;  /* 0x0000a00001087983 */ /* 0x001ea20000100800 */
[----:B------:R-:W-:-:S07]  /*1f080*/  IMAD.MOV.U32 R9, RZ, RZ, R28 ;  /* 0x000000ffff097224 */ /* 0x000fce00078e001c */
[C---:B--2---:R-:W-:Y:S01]  /*1f090*/  HMMA.16816.F32.BF16 R8, R4.reuse, R8, R16 ;  /* 0x000000080408723c */ /* 0x044fe20000041810 */
[----:B------:R-:W2:Y:S01]  /*1f0a0*/  LDL.LU R19, [R1+0x1ff0] ;  /* 0x001ff00001137983 */ /* 0x000ea20000300800 */
[----:B------:R-:W3:Y:S11]  /*1f0b0*/  LDL.LU.64 R16, [R1+0x1fe8] ;  /* 0x001fe80001107983 */ /* 0x000ef60000300a00 */
[----:B------:R-:W-:Y:S10]  /*1f0c0*/  @!UPT UIADD3 URZ, URZ, URZ, URZ ;  /* 0x0000003f3f3ff290 */ /* 0x000ff4000fffe03f */
[----:B------:R0:W-:Y:S01]  /*1f0d0*/  STL.64 [R1+0x20], R8 ;  /* 0x0000200801007387 */ /* 0x0001e20000100a00 */
[----:B------:R-:W-:Y:S03]  /*1f0e0*/  STL [R1+0x28], R10 ;  /* 0x0000280a01007387 */ /* 0x000fe60000100800 */
[----:B0-----:R-:W2:Y:S04]  /*1f0f0*/  LDL R8, [R1+0x50] ;  /* 0x0000500001087983 */ /* 0x001ea80000100800 */
[----:B------:R-:W2:Y:S01]  /*1f100*/  LDL R9, [R1+0x54] ;  /* 0x0000540001097983 */ /* 0x000ea20000100800 */
[C---:B---3--:R-:W-:Y:S03]  /*1f110*/  HMMA.16816.F32.BF16 R20, R4.reuse, R16, R20 ;  /* 0x000000100414723c */ /* 0x048fe60000041814 */
[----:B--2---:R0:W-:Y:S04]  /*1f120*/  STL.64 [R1+0x1fc8], R8 ;  /* 0x001fc80801007387 */ /* 0x0041e80000100a00 */
[----:B0-----:R-:W2:Y:S11]  /*1f130*/  LDL R8, [R1+0x60] ;  /* 0x0000600001087983 */ /* 0x001eb60000100800 */
[----:B------:R-:W-:Y:S05]  /*1f140*/  @!UPT UIADD3 URZ, URZ, URZ, URZ ;  /* 0x0000003f3f3ff290 */ /* 0x000fea000fffe03f */
[----:B------:R0:W-:Y:S02]  /*1f150*/  STL.64 [R1+0x10], R20 ;  /* 0x0000101401007387 */ /* 0x0001e40000100a00 */
[----:B------:R1:W-:Y:S01]  /*1f160*/  STL.64 [R1+0x18], R22 ;  /* 0x0000181601007387 */ /* 0x0003e20000100a00 */
[----:B0-----:R-:W4:Y:S02]  /*1f170*/  LDL.LU.64 R20, [R1+0x1fe0] ;  /* 0x001fe00001147983 */ /* 0x001f240000300a00 */
[----:B----4-:R-:W-:Y:S11]  /*1f180*/  HMMA.16816.F32.BF16 R12, R4, R20, R12 ;  /* 0x00000014040c723c */ /* 0x010ff6000004180c */
[----:B------:R-:W-:Y:S11]  /*1f190*/  @!UPT UIADD3 URZ, URZ, URZ, URZ ;  /* 0x0000003f3f3ff290 */ /* 0x000ff6000fffe03f */
[----:B------:R-:W-:Y:S02]  /*1f1a0*/  @!UPT UIADD3 URZ, URZ, URZ, URZ ;  /* 0x0000003f3f3ff290 */ /* 0x000fe4000fffe03f */
[----:B-1----:R-:W-:Y:S02]  /*1f1b0*/  IMAD.MOV.U32 R22, RZ, RZ, R12 ;  /* 0x000000ffff167224 */ /* 0x002fe400078e000c */
[----:B------:R-:W-:Y:S02]  /*1f1c0*/  IMAD.MOV.U32 R23, RZ, RZ, R13 ;  /* 0x000000ffff177224 */ /* 0x000fe400078e000d */
[----:B------:R-:W3:Y:S01]  /*1f1d0*/  LDL.LU.64 R12, [R1+0x1fd8] ;  /* 0x001fd800010c7983 */ /* 0x000ee20000300a00 */
[----:B------:R-:W-:Y:S02]  /*1f1e0*/  IMAD.MOV.U32 R10, RZ, RZ, R20 ;  /* 0x000000ffff0a7224 */ /* 0x000fe400078e0014 */
[----:B------:R-:W-:Y:S02]  /*1f1f0*/  IMAD.MOV.U32 R3, RZ, RZ, R21 ;  /* 0x000000ffff037224 */ /* 0x000fe400078e0015 */
[----:B------:R0:W-:Y:S01]  /*1f200*/  STL.64 [R1+0x1fd0], R22 ;  /* 0x001fd01601007387 */ /* 0x0001e20000100a00 */
[----:B------:R-:W2:Y:S01]  /*1f210*/  LDL.LU.64 R20, [R1+0x1d0] ;  /* 0x0001d00001147983 */ /* 0x000ea20000300a00 */
[----:B------:R-:W-:-:S03]  /*1f220*/  IMAD.MOV.U32 R9, RZ, RZ, R19 ;  /* 0x000000ffff097224 */ /* 0x000fc600078e0013 */
[----:B0-----:R-:W2:Y:S01]  /*1f230*/  LDL.LU.64 R22, [R1+0x1d8] ;  /* 0x0001d80001167983 */ /* 0x001ea20000300a00 */
[----:B------:R-:W-:Y:S02]  /*1f240*/  IMAD.MOV.U32 R2, RZ, RZ, R14 ;  /* 0x000000ffff027224 */ /* 0x000fe400078e000e */
[----:B------:R-:W-:Y:S01]  /*1f250*/  IMAD.MOV.U32 R0, RZ, RZ, R15 ;  /* 0x000000ffff007224 */ /* 0x000fe200078e000f */
[----:B---3--:R-:W-:Y:S01]  /*1f260*/  HMMA.16816.F32.BF16 R24, R4, R12, R24 ;  /* 0x0000000c0418723c */ /* 0x008fe20000041818 */
[----:B------:R-:W-:Y:S02]  /*1f270*/  IMAD.MOV.U32 R19, RZ, RZ, R12 ;  /* 0x000000ffff137224 */ /* 0x000fe400078e000c */
[----:B------:R-:W-:-:S05]  /*1f280*/  IMAD.MOV.U32 R18, RZ, RZ, R13 ;  /* 0x000000ffff127224 */ /* 0x000fca00078e000d */
[----:B------:R-:W-:Y:S01]  /*1f290*/  STL.64 [R1+0x1fc0], R18 ;  /* 0x001fc01201007387 */ /* 0x000fe20000100a00 */
[----:B------:R0:W-:Y:S03]  /*1f2a0*/  STL.64 [R1+0x1fb8], R16 ;  /* 0x001fb81001007387 */ /* 0x0001e60000100a00 */
[----:B0-----:R-:W3:Y:S01]  /*1f2b0*/  LDL.LU.64 R16, [R1+0x1c0] ;  /* 0x0001c00001107983 */ /* 0x001ee20000300a00 */
[----:B------:R-:W3:Y:S02]  /*1f2c0*/  LDL.LU.64 R18, [R1+0x1c8] ;  /* 0x0001c80001127983 */ /* 0x000ee40000300a00 */
[----:B------:R-:W4:Y:S02]  /*1f2d0*/  LDL.LU.64 R12, [R1+0x170] ;  /* 0x00017000010c7983 */ /* 0x000f240000300a00 */
[----:B------:R-:W4:Y:S06]  /*1f2e0*/  LDL.LU.64 R14, [R1+0x178] ;  /* 0x00017800010e7983 */ /* 0x000f2c0000300a00 */
[----:B------:R0:W-:Y:S01]  /*1f2f0*/  STL.64 [R1+0x1db0], R26 ;  /* 0x001db01a01007387 */ /* 0x0001e20000100a00 */
[----:B------:R1:W-:Y:S03]  /*1f300*/  STL.64 [R1+0x1da8], R24 ;  /* 0x001da81801007387 */ /* 0x0003e60000100a00 */
[----:B0-----:R-:W3:Y:S04]  /*1f310*/  LDL R26, [R1+0x88] ;  /* 0x00008800011a7983 */ /* 0x001ee80000100800 */
[----:B------:R-:W3:Y:S01]  /*1f320*/  LDL R27, [R1+0x8c] ;  /* 0x00008c00011b7983 */ /* 0x000ee20000100800 */
[----:B------:R-:W-:-:S02]  /*1f330*/  IMAD.MOV.U32 R28, RZ, RZ, R11 ;  /* 0x000000ffff1c7224 */ /* 0x000fc400078e000b */
[----:B-1----:R-:W-:Y:S02]  /*1f340*/  IMAD.MOV.U32 R24, RZ, RZ, R10 ;  /* 0x000000ffff187224 */ /* 0x002fe400078e000a */
[----:B--2---:R-:W-:Y:S01]  /*1f350*/  HMMA.16816.F32.BF16 R8, R4, R8, R20 ;  /* 0x000000080408723c */ /* 0x004fe20000041814 */
[----:B------:R-:W-:Y:S11]  /*1f360*/  IMAD.MOV.U32 R25, RZ, RZ, R3 ;  /* 0x000000ffff197224 */ /* 0x000ff600078e0003 */
[----:B------:R-:W-:Y:S11]  /*1f370*/  @!UPT UIADD3 URZ, URZ, URZ, URZ ;  /* 0x0000003f3f3ff290 */ /* 0x000ff6000fffe03f */
[----:B------:R-:W-:Y:S01]  /*1f380*/  @!UPT UIADD3 URZ, URZ, URZ, URZ ;  /* 0x0000003f3f3ff290 */ /* 0x000fe2000fffe03f */
[----:B------:R-:W-:Y:S02]  /*1f390*/  IMAD.MOV.U32 R29, RZ, RZ, R8 ;  /* 0x000000ffff1d7224 */ /* 0x000fe400078e0008 */
[----:B------:R-:W-:Y:S01]  /*1f3a0*/  IMAD.MOV.U32 R3, RZ, RZ, R9 ;  /* 0x000000ffff037224 */ /* 0x000fe200078e0009 */
[----:B---3--:R-:W-:Y:S01]  /*1f3b0*/  STL.64 [R1+0x1f90], R26 ;  /* 0x001f901a01007387 */ /* 0x008fe20000100a00 */
[----:B------:R0:W-:Y:S03]  /*1f3c0*/  STL.64 [R1+0x1f88], R24 ;  /* 0x001f881801007387 */ /* 0x0001e60000100a00 */
[----:B0-----:R-:W2:Y:S01]  /*1f3d0*/  LDL.LU.64 R24, [R1+0x190] ;  /* 0x0001900001187983 */ /* 0x001ea20000300a00 */
[----:B------:R-:W2:Y:S02]  /*1f3e0*/  LDL.LU.64 R26, [R1+0x198] ;  /* 0x00019800011a7983 */ /* 0x000ea40000300a00 */
[----:B------:R-:W3:Y:S02]  /*1f3f0*/  LDL.LU.64 R22, [R1+0x1fd0] ;  /* 0x001fd00001167983 */ /* 0x000ee40000300a00 */
[----:B------:R-:W2:Y:S02]  /*1f400*/  LDL.LU.64 R8, [R1+0x1fc8] ;  /* 0x001fc80001087983 */ /* 0x000ea40000300a00 */
[----:B------:R-:W-:-:S02]  /*1f410*/  IMAD.MOV.U32 R20, RZ, RZ, R10 ;  /* 0x000000ffff147224 */ /* 0x000fc400078e000a */
[----:B------:R-:W-:Y:S02]  /*1f420*/  IMAD.MOV.U32 R21, RZ, RZ, R11 ;  /* 0x000000ffff157224 */ /* 0x000fe400078e000b */
[C---:B--2---:R-:W-:Y:S01]  /*1f430*/  HMMA.16816.F32.BF16 R8, R4.reuse, R8, R16 ;  /* 0x000000080408723c */ /* 0x044fe20000041810 */
[----:B---3--:R-:W-:Y:S02]  /*1f440*/  STL.64 [R1+0x1e90], R22 ;  /* 0x001e901601007387 */ /* 0x008fe40000100a00 */
[----:B------:R0:W-:Y:S02]  /*1f450*/  STL.64 [R1+0x1e88], R20 ;  /* 0x001e881401007387 */ /* 0x0001e40000100a00 */
[----:B0-----:R-:W4:Y:S04]  /*1f460*/  LDL R20, [R1+0x40] ;  /* 0x0000400001147983 */ /* 0x001f280000100800 */
[----:B------:R-:W4:Y:S01]  /*1f470*/  LDL R21, [R1+0x44] ;  /* 0x0000440001157983 */ /* 0x000f220000100800 */
[----:B------:R-:W2:Y:S02]  /*1f480*/  LDL.LU.64 R18, [R1+0x1fc0] ;  /* 0x001fc00001127983 */ /* 0x000ea40000300a00 */
[----:B------:R-:W3:Y:S11]  /*1f490*/  LDL.LU.64 R16, [R1+0x1fb8] ;  /* 0x001fb80001107983 */ /* 0x000ef60000300a00 */
[----:B------:R-:W-:Y:S01]  /*1f4a0*/  STL.64 [R1+0x140], R8 ;  /* 0x0001400801007387 */ /* 0x000fe20000100a00 */
[----:B------:R0:W-:Y:S03]  /*1f4b0*/  STL.64 [R1+0x148], R10 ;  /* 0x0001480a01007387 */ /* 0x0001e60000100a00 */
[----:B0-----:R-:W2:Y:S01]  /*1f4c0*/  LDL.LU.64 R10, [R1+0x1fb0] ;  /* 0x001fb000010a7983 */ /* 0x001ea20000300a00 */
[----:B------:R-:W2:Y:S01]  /*1f4d0*/  LDL.LU.64 R8, [R1+0x1fa8] ;  /* 0x001fa80001087983 */ /* 0x000ea20000300a00 */
[C---:B----4-:R-:W-:Y:S02]  /*1f4e0*/  HMMA.16816.F32.BF16 R20, R4.reuse, R20, R12 ;  /* 0x000000140414723c */ /* 0x050fe4000004180c */
[----:B------:R-:W3:Y:S01]  /*1f4f0*/  LDL.LU.64 R14, [R1+0x1fa0] ;  /* 0x001fa000010e7983 */ /* 0x000ee20000300a00 */
[----:B------:R-:W3:Y:S05]  /*1f500*/  LDL.LU.64 R12, [R1+0x1f98] ;  /* 0x001f9800010c7983 */ /* 0x000eea0000300a00 */
[----:B--2---:R-:W-:Y:S11]  /*1f510*/  HMMA.16816.F32.BF16 R4, R4, R8, R24 ;  /* 0x000000080404723c */ /* 0x004ff60000041818 */
[----:B------:R-:W-:Y:S04]  /*1f520*/  @!UPT UIADD3 URZ, URZ, URZ, URZ ;  /* 0x0000003f3f3ff290 */ /* 0x000fe8000fffe03f */
[----:B------:R0:W-:Y:S01]  /*1f530*/  STL.64 [R1+0x170], R20 ;  /* 0x0001701401007387 */ /* 0x0001e20000100a00 */
[----:B------:R1:W-:Y:S03]  /*1f540*/  STL.64 [R1+0x178], R22 ;  /* 0x0001781601007387 */ /* 0x0003e60000100a00 */
[----:B0-----:R-:W2:Y:S01]  /*1f550*/  LDL.LU.64 R20, [R1+0x340] ;  /* 0x0003400001147983 */ /* 0x001ea20000300a00 */
[----:B-1----:R-:W2:Y:S03]  /*1f560*/  LDL.LU.64 R22, [R1+0x348] ;  /* 0x0003480001167983 */ /* 0x002ea60000300a00 */
[----:B------:R-:W-:Y:S01]  /*1f570*/  STL.64 [R1+0x190], R4 ;  /* 0x0001900401007387 */ /* 0x000fe20000100a00 */
[----:B------:R-:W-:Y:S02]  /*1f580*/  STL.64 [R1+0x198], R6 ;  /* 0x0001980601007387 */ /* 0x000fe40000100a00 */
[----:B------:R-:W3:Y:S02]  /*1f590*/  LDL.LU.64 R24, [R1+0x330] ;  /* 0x0003300001187983 */ /* 0x000ee40000300a00 */
[----:B------:R-:W3:Y:S01]  /*1f5a0*/  LDL.LU.64 R26, [R1+0x338] ;  /* 0x00033800011a7983 */ /* 0x000ee20000300a00 */
[----:B------:R-:W-:Y:S01]  /*1f5b0*/  STL.64 [R1+0x1f48], R10 ;  /* 0x001f480a01007387 */ /* 0x000fe20000100a00 */
[----:B------:R0:W-:Y:S03]  /*1f5c0*/  STL.64 [R1+0x1f40], R8 ;  /* 0x001f400801007387 */ /* 0x0001e60000100a00 */
[----:B0-----:R-:W4:Y:S04]  /*1f5d0*/  LDL.LU.64 R8, [R1+0x40] ;  /* 0x0000400001087983 */ /* 0x001f280000300a00 */
[----:B----4-:R0:W-:Y:S04]  /*1f5e0*/  STL.64 [R1+0x1f60], R8 ;  /* 0x001f600801007387 */ /* 0x0101e80000100a00 */
[----:B0-----:R-:W4:Y:S04]  /*1f5f0*/  LDL.LU.64 R8, [R1+0x50] ;  /* 0x0000500001087983 */ /* 0x001f280000300a00 */
[----:B----4-:R0:W-:Y:S04]  /*1f600*/  STL.64 [R1+0x1f68], R8 ;  /* 0x001f680801007387 */ /* 0x0101e80000100a00 */
[----:B0-----:R-:W4:Y:S04]  /*1f610*/  LDL.LU.64 R8, [R1+0x60] ;  /* 0x0000600001087983 */ /* 0x001f280000300a00 */
[----:B----4-:R0:W-:Y:S04]  /*1f620*/  STL.64 [R1+0x1f70], R8 ;  /* 0x001f700801007387 */ /* 0x0101e80000100a00 */
[----:B0-----:R-:W2:Y:S01]  /*1f630*/  LDL.LU.64 R8, [R1+0xa0] ;  /* 0x0000a00001087983 */ /* 0x001ea20000300a00 */
[----:B------:R-:W4:Y:S02]  /*1f640*/  LDL R6, [R1+0x78] ;  /* 0x0000780001067983 */ /* 0x000f240000100800 */
[----:B------:R-:W4:Y:S01]  /*1f650*/  LDL R7, [R1+0x7c] ;  /* 0x00007c0001077983 */ /* 0x000f220000100800 */
[----:B---3--:R-:W-:Y:S01]  /*1f660*/  HMMA.16816.F32.BF16 R24, R12, R16, R24 ;  /* 0x000000100c18723c */ /* 0x008fe20000041818 */
[----:B------:R-:W-:-:S02]  /*1f670*/  IMAD.MOV.U32 R4, RZ, RZ, R19 ;  /* 0x000000ffff047224 */ /* 0x000fc400078e0013 */
[----:B------:R-:W-:-:S05]  /*1f680*/  IMAD.MOV.U32 R5, RZ, RZ, R18 ;  /* 0x000000ffff057224 */ /* 0x000fca00078e0012 */
[----:B--2---:R-:W-:Y:S01]  /*1f690*/  HMMA.16816.F32.BF16 R20, R12, R8, R20 ;  /* 0x000000080c14723c */ /* 0x004fe20000041814 */
[----:B----4-:R-:W-:Y:S01]  /*1f6a0*/  STL.64 [R1+0x1f80], R6 ;  /* 0x001f800601007387 */ /* 0x010fe20000100a00 */
[----:B------:R0:W-:Y:S03]  /*1f6b0*/  STL.64 [R1+0x1f78], R4 ;  /* 0x001f780401007387 */ /* 0x0001e60000100a00 */
[----:B0-----:R-:W2:Y:S01]  /*1f6c0*/  LDL.LU.64 R4, [R1+0x320] ;  /* 0x0003200001047983 */ /* 0x001ea20000300a00 */
[----:B------:R-:W2:Y:S11]  /*1f6d0*/  LDL.LU.64 R6, [R1+0x328] ;  /* 0x0003280001067983 */ /* 0x000eb60000300a00 */
[----:B------:R-:W-:Y:S06]  /*1f6e0*/  @!UPT UIADD3 URZ, URZ, URZ, URZ ;  /* 0x0000003f3f3ff290 */ /* 0x000fec000fffe03f */
[----:B------:R0:W-:Y:S01]  /*1f6f0*/  STL.64 [R1+0x1c0], R20 ;  /* 0x0001c01401007387 */ /* 0x0001e20000100a00 */
[----:B------:R-:W-:Y:S02]  /*1f700*/  STL.64 [R1+0x1c8], R22 ;  /* 0x0001c81601007387 */ /* 0x000fe40000100a00 */
[----:B0-----:R-:W-:Y:S02]  /*1f710*/  IMAD.MOV.U32 R21, RZ, RZ, R8 ;  /* 0x000000ffff157224 */ /* 0x001fe400078e0008 */
[----:B------:R-:W-:Y:S02]  /*1f720*/  IMAD.MOV.U32 R20, RZ, RZ, R9 ;  /* 0x000000ffff147224 */ /* 0x000fe400078e0009 */
[----:B------:R-:W3:Y:S01]  /*1f730*/  LDL.LU.64 R8, [R1+0x310] ;  /* 0x0003100001087983 */ /* 0x000ee20000300a00 */
[----:B------:R-:W3:Y:S02]  /*1f740*/  LDL.LU.64 R10, [R1+0x318] ;  /* 0x00031800010a7983 */ /* 0x000ee40000300a00 */
[----:B------:R-:W-:Y:S02]  /*1f750*/  STL.64 [R1+0x1d0], R24 ;  /* 0x0001d01801007387 */ /* 0x000fe40000100a00 */
[----:B------:R0:W-:Y:S02]  /*1f760*/  STL.64 [R1+0x1d8], R26 ;  /* 0x0001d81a01007387 */ /* 0x0001e40000100a00 */
[----:B0-----:R-:W4:Y:S01]  /*1f770*/  LDL.LU.64 R26, [R1+0x1f90] ;  /* 0x001f9000011a7983 */ /* 0x001f220000300a00 */
[----:B------:R-:W2:Y:S02]  /*1f780*/  LDL.LU.64 R24, [R1+0x1f88] ;  /* 0x001f880001187983 */ /* 0x000ea40000300a00 */
[----:B------:R-:W-:-:S02]  /*1f790*/  IMAD.MOV.U32 R23, RZ, RZ, R16 ;  /* 0x000000ffff177224 */ /* 0x000fc400078e0010 */
[----:B------:R-:W-:-:S05]  /*1f7a0*/  IMAD.MOV.U32 R22, RZ, RZ, R17 ;  /* 0x000000ffff167224 */ /* 0x000fca00078e0011 */
[----:B------:R-:W-:Y:S01]  /*1f7b0*/  STL.64 [R1+0x1f58], R22 ;  /* 0x001f581601007387 */ /* 0x000fe20000100a00 */
[----:B------:R0:W-:Y:S03]  /*1f7c0*/  STL.64 [R1+0x1f50], R20 ;  /* 0x001f501401007387 */ /* 0x0001e60000100a00 */
[----:B0-----:R-:W3:Y:S01]  /*1f7d0*/  LDL.LU.64 R20, [R1+0x220] ;  /* 0x0002200001147983 */ /* 0x001ee20000300a00 */
[----:B------:R-:W3:Y:S02]  /*1f7e0*/  LDL.LU.64 R22, [R1+0x228] ;  /* 0x0002280001167983 */ /* 0x000ee40000300a00 */
[----:B------:R-:W3:Y:S02]  /*1f7f0*/  LDL.LU.64 R16, [R1+0x210] ;  /* 0x0002100001107983 */ /* 0x000ee40000300a00 */
[----:B------:R-:W3:Y:S01]  /*1f800*/  LDL.LU.64 R18, [R1+0x218] ;  /* 0x0002180001127983 */ /* 0x000ee20000300a00 */
[C---:B--2---:R-:W-:Y:S11]  /*1f810*/  HMMA.16816.F32.BF16 R4, R12.reuse, R24, R4 ;  /* 0x000000180c04723c */ /* 0x044ff60000041804 */
[----:B------:R-:W-:Y:S11]  /*1f820*/  @!UPT UIADD3 URZ, URZ, URZ, URZ ;  /* 0x0000003f3f3ff290 */ /* 0x000ff6000fffe03f */
[----:B------:R-:W-:Y:S01]  /*1f830*/  @!UPT UIADD3 URZ, URZ, URZ, URZ ;  /* 0x0000003f3f3ff290 */ /* 0x000fe2000fffe03f */
[----:B------:R-:W-:Y:S01]  /*1f840*/  STL.64 [R1+0x1e0], R4 ;  /* 0x0001e00401007387 */ /* 0x000fe20000100a00 */
[----:B------:R0:W-:Y:S03]  /*1f850*/  STL.64 [R1+0x1e8], R6 ;  /* 0x0001e80601007387 */ /* 0x0001e60000100a00 */
[----:B0-----:R-:W2:Y:S01]  /*1f860*/  LDL.LU.64 R6, [R1+0x1f80] ;  /* 0x001f800001067983 */ /* 0x001ea20000300a00 */
[----:B------:R-:W3:Y:S02]  /*1f870*/  LDL.LU.64 R4, [R1+0x1f78] ;  /* 0x001f780001047983 */ /* 0x000ee40000300a00 */
[----:B----4-:R-:W-:Y:S02]  /*1f880*/  STL.64 [R1+0x1f00], R26 ;  /* 0x001f001a01007387 */ /* 0x010fe40000100a00 */
[----:B------:R0:W-:Y:S02]  /*1f890*/  STL.64 [R1+0x1ef8], R24 ;  /* 0x001ef81801007387 */ /* 0x0001e40000100a00 */
[----:B0-----:R-:W4:Y:S01]  /*1f8a0*/  LDL.LU.64 R24, [R1+0x200] ;  /* 0x0002000001187983 */ /* 0x001f220000300a00 */
[----:B------:R-:W4:Y:S01]  /*1f8b0*/  LDL.LU.64 R26, [R1+0x208] ;  /* 0x00020800011a7983 */ /* 0x000f220000300a00 */
[C---:B---3--:R-:W-:Y:S11]  /*1f8c0*/  HMMA.16816.F32.BF16 R8, R12.reuse, R4, R8 ;  /* 0x000000040c08723c */ /* 0x048ff60000041808 */
[----:B------:R-:W-:Y:S11]  /*1f8d0*/  @!UPT UIADD3 URZ, URZ, URZ, URZ ;  /* 0x0000003f3f3ff290 */ /* 0x000ff6000fffe03f */
[----:B------:R-:W-:Y:S01]  /*1f8e0*/  @!UPT UIADD3 URZ, URZ, URZ, URZ ;  /* 0x0000003f3f3ff290 */ /* 0x000fe2000fffe03f */
[----:B------:R0:W-:Y:S01]  /*1f8f0*/  STL.64 [R1+0x1f0], R8 ;  /* 0x0001f00801007387 */ /* 0x0001e20000100a00 */
[----:B------:R-:W-:Y:S03]  /*1f900*/  STL.64 [R1+0x1f8], R10 ;  /* 0x0001f80a01007387 */ /* 0x000fe60000100a00 */
[----:B0-----:R-:W4:Y:S01]  /*1f910*/  LDL.LU.64 R8, [R1+0x1f70] ;  /* 0x001f700001087983 */ /* 0x001f220000300a00 */
[----:B--2---:R-:W-:Y:S02]  /*1f920*/  STL.64 [R1+0x1ef0], R6 ;  /* 0x001ef00601007387 */ /* 0x004fe40000100a00 */
[----:B------:R0:W-:Y:S02]  /*1f930*/  STL.64 [R1+0x1ee8], R4 ;  /* 0x001ee80401007387 */ /* 0x0001e40000100a00 */
[----:B0-----:R-:W2:Y:S01]  /*1f940*/  LDL.LU.64 R4, [R1+0x230] ;  /* 0x0002300001047983 */ /* 0x001ea20000300a00 */
[----:B------:R-:W2:Y:S01]  /*1f950*/  LDL.LU.64 R6, [R1+0x238] ;  /* 0x0002380001067983 */ /* 0x000ea20000300a00 */
[C---:B----4-:R-:W-:Y:S11]  /*1f960*/  HMMA.16816.F32.BF16 R24, R12.reuse, R8, R24 ;  /* 0x000000080c18723c */ /* 0x050ff60000041818 */
[----:B------:R-:W-:Y:S11]  /*1f970*/  @!UPT UIADD3 URZ, URZ, URZ, URZ ;  /* 0x0000003f3f3ff290 */ /* 0x000ff6000fffe03f */
[----:B------:R-:W-:Y:S01]  /*1f980*/  @!UPT UIADD3 URZ, URZ, URZ, URZ ;  /* 0x0000003f3f3ff290 */ /* 0x000fe2000fffe03f */
[----:B------:R-:W-:Y:S01]  /*1f990*/  STL.64 [R1+0x200], R24 ;  /* 0x0002001801007387 */ /* 0x000fe20000100a00 */
[----:B------:R0:W-:Y:S02]  /*1f9a0*/  STL.64 [R1+0x208], R26 ;  /* 0x0002081a01007387 */ /* 0x0001e40000100a00 */
[----:B0-----:R-:W-:Y:S02]  /*1f9b0*/  IMAD.MOV.U32 R27, RZ, RZ, R8 ;  /* 0x000000ffff1b7224 */ /* 0x001fe400078e0008 */
[----:B------:R-:W-:Y:S02]  /*1f9c0*/  IMAD.MOV.U32 R26, RZ, RZ, R9 ;  /* 0x000000ffff1a7224 */ /* 0x000fe400078e0009 */
[----:B------:R-:W2:Y:S02]  /*1f9d0*/  LDL.LU.64 R8, [R1+0x1f68] ;  /* 0x001f680001087983 */ /* 0x000ea40000300a00 */
[C---:B--2---:R-:W-:Y:S11]  /*1f9e0*/  HMMA.16816.F32.BF16 R4, R12.reuse, R8, R4 ;  /* 0x000000080c04723c */ /* 0x044ff60000041804 */
[----:B------:R-:W-:Y:S11]  /*1f9f0*/  @!UPT UIADD3 URZ, URZ, URZ, URZ ;  /* 0x0000003f3f3ff290 */ /* 0x000ff6000fffe03f */
[----:B------:R-:W-:Y:S01]  /*1fa00*/  @!UPT UIADD3 URZ, URZ, URZ, URZ ;  /* 0x0000003f3f3ff290 */ /* 0x000fe2000fffe03f */
[----:B------:R0:W-:Y:S01]  /*1fa10*/  STL.64 [R1+0x240], R4 ;  /* 0x0002400401007387 */ /* 0x0001e20000100a00 */
[----:B------:R1:W-:Y:S02]  /*1fa20*/  STL.64 [R1+0x248], R6 ;  /* 0x0002480601007387 */ /* 0x0003e40000100a00 */
[----:B0-----:R-:W-:Y:S02]  /*1fa30*/  IMAD.MOV.U32 R5, RZ, RZ, R8 ;  /* 0x000000ffff057224 */ /* 0x001fe400078e0008 */
[----:B------:R-:W-:Y:S02]  /*1fa40*/  IMAD.MOV.U32 R4, RZ, RZ, R9 ;  /* 0x000000ffff047224 */ /* 0x000fe400078e0009 */
[----:B------:R-:W2:Y:S02]  /*1fa50*/  LDL.LU.64 R8, [R1+0x1f60] ;  /* 0x001f600001087983 */ /* 0x000ea40000300a00 */
[----:B--2---:R-:W-:Y:S01]  /*1fa60*/  HMMA.16816.F32.BF16 R20, R12, R8, R20 ;  /* 0x000000080c14723c */ /* 0x004fe20000041814 */
[----:B-1----:R-:W-:-:S02]  /*1fa70*/  IMAD.MOV.U32 R7, RZ, RZ, R8 ;  /* 0x000000ffff077224 */ /* 0x002fc400078e0008 */
[----:B------:R-:W-:Y:S11]  /*1fa80*/  IMAD.MOV.U32 R6, RZ, RZ, R9 ;  /* 0x000000ffff067224 */ /* 0x000ff600078e0009 */
[----:B------:R-:W-:Y:S09]  /*1fa90*/  @!UPT UIADD3 URZ, URZ, URZ, URZ ;  /* 0x0000003f3f3ff290 */ /* 0x000ff2000fffe03f */
[----:B------:R-:W-:Y:S01]  /*1faa0*/  STL.64 [R1+0x260], R20 ;  /* 0x0002601401007387 */ /* 0x000fe20000100a00 */
[----:B------:R0:W-:Y:S03]  /*1fab0*/  STL.64 [R1+0x268], R22 ;  /* 0x0002681601007387 */ /* 0x0001e60000100a00 */
[----:B0-----:R-:W2:Y:S01]  /*1fac0*/  LDL.LU.64 R22, [R1+0x1f58] ;  /* 0x001f580001167983 */ /* 0x001ea20000300a00 */
[----:B------:R-:W3:Y:S02]  /*1fad0*/  LDL.LU.64 R20, [R1+0x1f50] ;  /* 0x001f500001147983 */ /* 0x000ee40000300a00 */
[----:B------:R-:W4:Y:S02]  /*1fae0*/  LDL.LU.64 R10, [R1+0x1f48] ;  /* 0x001f4800010a7983 */ /* 0x000f240000300a00 */
[----:B------:R-:W2:Y:S02]  /*1faf0*/  LDL.LU.64 R8, [R1+0x1f40] ;  /* 0x001f400001087983 */ /* 0x000ea40000300a00 */
[----:B--2---:R-:W-:Y:S01]  /*1fb00*/  HMMA.16816.F32.BF16 R12, R12, R8, R16 ;  /* 0x000000080c0c723c */ /* 0x004fe20000041810 */
[----:B------:R-:W-:-:S02]  /*1fb10*/  IMAD.MOV.U32 R24, RZ, RZ, R23 ;  /* 0x000000ffff187224 */ /* 0x000fc400078e0017 */
[----:B------:R-:W-:Y:S01]  /*1fb20*/  IMAD.MOV.U32 R25, RZ, RZ, R22 ;  /* 0x000000ffff197224 */ /* 0x000fe200078e0016 */
[----:B------:R-:W2:Y:S01]  /*1fb30*/  LDL.LU.64 R18, [R1+0x1f38] ;  /* 0x001f380001127983 */ /* 0x000ea20000300a00 */
[----:B------:R-:W2:Y:S11]  /*1fb40*/  LDL.LU.64 R16, [R1+0x1f30] ;  /* 0x001f300001107983 */ /* 0x000eb60000300a00 */
[----:B------:R-:W-:Y:S07]  /*1fb50*/  @!UPT UIADD3 URZ, URZ, URZ, URZ ;  /* 0x0000003f3f3ff290 */ /* 0x000fee000fffe03f */
[----:B------:R-:W-:Y:S01]  /*1fb60*/  STL.64 [R1+0x230], R12 ;  /* 0x0002300c01007387 */ /* 0x000fe20000100a00 */
[----:B------:R-:W-:Y:S02]  /*1fb70*/  STL.64 [R1+0x238], R14 ;  /* 0x0002380e01007387 */ /* 0x000fe40000100a00 */
[----:B------:R-:W-:Y:S02]  /*1fb80*/  STL.64 [R1+0x1f18], R24 ;  /* 0x001f181801007387 */ /* 0x000fe40000100a00 */
[----:B----4-:R-:W-:Y:S01]  /*1fb90*/  STL.64 [R1+0x1ea0], R10 ;  /* 0x001ea00a01007387 */ /* 0x010fe20000100a00 */
[----:B------:R0:W-:Y:S02]  /*1fba0*/  STL.64 [R1+0x1e98], R8 ;  /* 0x001e980801007387 */ /* 0x0001e40000100a00 */
[----:B0-----:R-:W-:Y:S02]  /*1fbb0*/  IMAD.MOV.U32 R8, RZ, RZ, R7 ;  /* 0x000000ffff087224 */ /* 0x001fe400078e0007 */
[----:B------:R-:W-:-:S05]  /*1fbc0*/  IMAD.MOV.U32 R9, RZ, RZ, R6 ;  /* 0x000000ffff097224 */ /* 0x000fca00078e0006 */
[----:B------:R0:W-:Y:S02]  /*1fbd0*/  STL.64 [R1+0x1eb8], R8 ;  /* 0x001eb80801007387 */ /* 0x0001e40000100a00 */
[----:B0-----:R-:W-:Y:S02]  /*1fbe0*/  IMAD.MOV.U32 R8, RZ, RZ, R5 ;  /* 0x000000ffff087224 */ /* 0x001fe400078e0005 */
[----:B------:R-:W-:Y:S02]  /*1fbf0*/  IMAD.MOV.U32 R9, RZ, RZ, R4 ;  /* 0x000000ffff097224 */ /* 0x000fe400078e0004 */
[----:B------:R-:W4:Y:S01]  /*1fc00*/  LDL.LU.64 R4, [R1+0x250] ;  /* 0x0002500001047983 */ /* 0x000f220000300a00 */
[----:B------:R-:W2:Y:S03]  /*1fc10*/  LDL.LU.64 R6, [R1+0x258] ;  /* 0x0002580001067983 */ /* 0x000ea60000300a00 */
[----:B--2---:R-:W-:Y:S01]  /*1fc20*/  STL.64 [R1+0x1f10], R6 ;  /* 0x001f100601007387 */ /* 0x004fe20000100a00 */
[----:B----4-:R0:W-:Y:S03]  /*1fc30*/  STL.64 [R1+0x1f08], R4 ;  /* 0x001f080401007387 */ /* 0x0101e60000100a00 */
[----:B0-----:R-:W2:Y:S01]  /*1fc40*/  LDL.LU.64 R4, [R1+0x270] ;  /* 0x0002700001047983 */ /* 0x001ea20000300a00 */
[----:B------:R-:W4:Y:S03]  /*1fc50*/  LDL.LU.64 R6, [R1+0x278] ;  /* 0x0002780001067983 */ /* 0x000f260000300a00 */
[----:B----4-:R-:W-:Y:S01]  /*1fc60*/  STL.64 [R1+0x1f28], R6 ;  /* 0x001f280601007387 */ /* 0x010fe20000100a00 */
[----:B--2---:R0:W-:Y:S03]  /*1fc70*/  STL.64 [R1+0x1f20], R4 ;  /* 0x001f200401007387 */ /* 0x0041e60000100a00 */
[----:B0-----:R-:W2:Y:S01]  /*1fc80*/  LDL.LU.64 R4, [R1+0x290] ;  /* 0x0002900001047983 */ /* 0x001ea20000300a00 */
[----:B------:R-:W2:Y:S02]  /*1fc90*/  LDL.LU.64 R6, [R1+0x298] ;  /* 0x0002980001067983 */ /* 0x000ea40000300a00 */
[----:B------:R0:W-:Y:S02]  /*1fca0*/  STL.64 [R1+0x1ed0], R8 ;  /* 0x001ed00801007387 */ /* 0x0001e40000100a00 */
[----:B0-----:R-:W4:Y:S01]  /*1fcb0*/  LDL.LU.64 R8, [R1+0x1a0] ;  /* 0x0001a00001087983 */ /* 0x001f220000300a00 */
[----:B------:R-:W2:Y:S02]  /*1fcc0*/  LDL.LU.64 R10, [R1+0x1a8] ;  /* 0x0001a800010a7983 */ /* 0x000ea40000300a00 */
[----:B---3--:R-:W-:-:S02]  /*1fcd0*/  IMAD.MOV.U32 R24, RZ, RZ, R21 ;  /* 0x000000ffff187224 */ /* 0x008fc400078e0015 */
[----:B------:R-:W-:Y:S01]  /*1fce0*/  IMAD.MOV.U32 R25, RZ, RZ, R20 ;  /* 0x000000ffff197224 */ /* 0x000fe200078e0014 */
[----:B--2---:R-:W-:Y:S01]  /*1fcf0*/  STL.64 [R1+0x1ee0], R10 ;  /* 0x001ee00a01007387 */ /* 0x004fe20000100a00 */
[----:B----4-:R0:W-:Y:S03]  /*1fd00*/  STL.64 [R1+0x1ed8], R8 ;  /* 0x001ed80801007387 */ /* 0x0101e60000100a00 */
[----:B0-----:R-:W2:Y:S01]  /*1fd10*/  LDL.LU.64 R8, [R1+0x1b0] ;  /* 0x0001b00001087983 */ /* 0x001ea20000300a00 */
[----:B------:R-:W2:Y:S02]  /*1fd20*/  LDL.LU.64 R10, [R1+0x1b8] ;  /* 0x0001b800010a7983 */ /* 0x000ea40000300a00 */
[----:B------:R-:W3:Y:S02]  /*1fd30*/  LDL.LU.64 R20, [R1+0x150] ;  /* 0x0001500001147983 */ /* 0x000ee40000300a00 */
[----:B------:R-:W4:Y:S02]  /*1fd40*/  LDL.LU.64 R22, [R1+0x158] ;  /* 0x0001580001167983 */ /* 0x000f240000300a00 */
[----:B------:R-:W-:-:S02]  /*1fd50*/  IMAD.MOV.U32 R12, RZ, RZ, R27 ;  /* 0x000000ffff0c7224 */ /* 0x000fc400078e001b */
[----:B------:R-:W-:Y:S02]  /*1fd60*/  IMAD.MOV.U32 R13, RZ, RZ, R26 ;  /* 0x000000ffff0d7224 */ /* 0x000fe400078e001a */
[C---:B------:R-:W-:Y:S01]  /*1fd70*/  HMMA.16816.F32.BF16 R24, R16.reuse, R24, R4 ;  /* 0x000000181018723c */ /* 0x040fe20000041804 */
[----:B----4-:R-:W-:Y:S01]  /*1fd80*/  STL.64 [R1+0x1eb0], R22 ;  /* 0x001eb01601007387 */ /* 0x010fe20000100a00 */
[----:B---3--:R0:W-:Y:S03]  /*1fd90*/  STL.64 [R1+0x1ea8], R20 ;  /* 0x001ea81401007387 */ /* 0x0081e60000100a00 */
[----:B0-----:R-:W3:Y:S01]  /*1fda0*/  LDL.LU.64 R20, [R1+0x160] ;  /* 0x0001600001147983 */ /* 0x001ee20000300a00 */
[----:B------:R-:W4:Y:S03]  /*1fdb0*/  LDL.LU.64 R22, [R1+0x168] ;  /* 0x0001680001167983 */ /* 0x000f260000300a00 */
[----:B----4-:R-:W-:Y:S01]  /*1fdc0*/  STL.64 [R1+0x1ec8], R22 ;  /* 0x001ec81601007387 */ /* 0x010fe20000100a00 */
[----:B---3--:R0:W-:Y:S03]  /*1fdd0*/  STL.64 [R1+0x1ec0], R20 ;  /* 0x001ec01401007387 */ /* 0x0081e60000100a00 */
[----:B0-----:R-:W3:Y:S01]  /*1fde0*/  LDL.LU.64 R20, [R1+0x180] ;  /* 0x0001800001147983 */ /* 0x001ee20000300a00 */
[----:B------:R-:W3:Y:S02]  /*1fdf0*/  LDL.LU.64 R22, [R1+0x188] ;  /* 0x0001880001167983 */ /* 0x000ee40000300a00 */
[----:B------:R-:W4:Y:S02]  /*1fe00*/  LDL R14, [R1+0x68] ;  /* 0x00006800010e7983 */ /* 0x000f240000100800 */
[----:B------:R-:W4:Y:S01]  /*1fe10*/  LDL R15, [R1+0x6c] ;  /* 0x00006c00010f7983 */ /* 0x000f220000100800 */
[----:B------:R-:W2:Y:S01]  /*1fe20*/  LDL.LU.64 R6, [R1+0x1f28] ;  /* 0x001f280001067983 */ /* 0x000ea20000300a00 */
[----:B------:R-:W2:Y:S03]  /*1fe30*/  LDL.LU.64 R4, [R1+0x1f20] ;  /* 0x001f200001047983 */ /* 0x000ea60000300a00 */
[----:B------:R0:W-:Y:S02]  /*1fe40*/  STL.64 [R1+0x220], R24 ;  /* 0x0002201801007387 */ /* 0x0001e40000100a00 */
[----:B------:R2:W-:Y:S01]  /*1fe50*/  STL.64 [R1+0x228], R26 ;  /* 0x0002281a01007387 */ /* 0x0005e20000100a00 */
[----:B0-----:R-:W2:Y:S02]  /*1fe60*/  LDL.LU.64 R24, [R1+0x1f18] ;  /* 0x001f180001187983 */ /* 0x001ea40000300a00 */
[C---:B--2---:R-:W-:Y:S02]  /*1fe70*/  HMMA.16816.F32.BF16 R24, R16.reuse, R24, R4 ;  /* 0x000000181018723c */ /* 0x044fe40000041804 */
[----:B------:R-:W2:Y:S01]  /*1fe80*/  LDL.LU.64 R6, [R1+0x1f10] ;  /* 0x001f100001067983 */ /* 0x000ea20000300a00 */
[----:B------:R-:W2:Y:S11]  /*1fe90*/  LDL.LU.64 R4, [R1+0x1f08] ;  /* 0x001f080001047983 */ /* 0x000eb60000300a00 */
[----:B------:R-:W-:Y:S09]  /*1fea0*/  @!UPT UIADD3 URZ, URZ, URZ, URZ ;  /* 0x0000003f3f3ff290 */ /* 0x000ff2000fffe03f */
[----:B------:R-:W-:Y:S01]  /*1feb0*/  STL.64 [R1+0x210], R24 ;  /* 0x0002101801007387 */ /* 0x000fe20000100a00 */
[----:B------:R0:W-:Y:S03]  /*1fec0*/  STL.64 [R1+0x218], R26 ;  /* 0x0002181a01007387 */ /* 0x0001e60000100a00 */
[----:B0-----:R-:W2:Y:S01]  /*1fed0*/  LDL.LU.64 R26, [R1+0x1f00] ;  /* 0x001f0000011a7983 */ /* 0x001ea20000300a00 */
[----:B------:R-:W2:Y:S02]  /*1fee0*/  LDL.LU.64 R24, [R1+0x1ef8] ;  /* 0x001ef80001187983 */ /* 0x000ea40000300a00 */
[C---:B--2---:R-:W-:Y:S11]  /*1fef0*/  HMMA.16816.F32.BF16 R4, R16.reuse, R24, R4 ;  /* 0x000000181004723c */ /* 0x044ff60000041804 */
[----:B------:R-:W-:Y:S11]  /*1ff00*/  @!UPT UIADD3 URZ, URZ, URZ, URZ ;  /* 0x0000003f3f3ff290 */ /* 0x000ff6000fffe03f */
[----:B------:R-:W-:Y:S01]  /*1ff10*/  @!UPT UIADD3 URZ, URZ, URZ, URZ ;  /* 0x0000003f3f3ff290 */ /* 0x000fe2000fffe03f */
        /* <DEDUP_REMOVED lines=11> */
[----:B------:R0:W-:Y:S02]  /*1ffd0*/  STL.64 [R1+0x1e50], R6 ;  /* 0x001e500601007387 */ /* 0x0001e40000100a00 */
[----:B------:R-:W3:Y:S01]  /*1ffe0*/  LDL.LU R4, [R1+0x120] ;  /* 0x0001200001047983 */ /* 0x000ee20000300800 */
[----:B------:R-:W3:Y:S04]  /*1fff0*/  LDL.LU R5, [R1+0x124] ;  /* 0x0001240001057983 */ /* 0x000ee80000300800 */
[----:B0-----:R-:W3:Y:S01]  /*20000*/  LDL.LU R6, [R1+0x128] ;  /* 0x0001280001067983 */ /* 0x001ee20000300800 */
[----:B------:R-:W3:Y:S01]  /*20010*/  LDL.LU R7, [R1+0x12c] ;  /* 0x00012c0001077983 */ /* 0x000ee20000300800 */
[C---:B--2---:R-:W-:Y:S11]  /*20020*/  HMMA.16816.F32.BF16 R8, R16.reuse, R12, R8 ;  /* 0x0000000c1008723c */ /* 0x044ff60000041808 */
[----:B------:R-:W-:Y:S11]  /*20030*/  @!UPT UIADD3 URZ, URZ, URZ, URZ ;  /* 0x0000003f3f3ff290 */ /* 0x000ff6000fffe03f */
[----:B------:R-:W-:Y:S01]  /*20040*/  @!UPT UIADD3 URZ, URZ, URZ, URZ ;  /* 0x0000003f3f3ff290 */ /* 0x000fe2000fffe03f */
[----:B------:R0:W-:Y:S01]  /*20050*/  STL.64 [R1+0x2a0], R8 ;  /* 0x0002a00801007387 */ /* 0x0001e20000100a00 */
[----:B------:R-:W-:Y:S03]  /*20060*/  STL.64 [R1+0x2a8], R10 ;  /* 0x0002a80a01007387 */ /* 0x000fe60000100a00 */
[----:B0-----:R-:W3:Y:S01]  /*20070*/  LDL.LU.64 R8, [R1+0x1ed0] ;  /* 0x001ed00001087983 */ /* 0x001ee20000300a00 */
[----:B----4-:R0:W-:Y:S03]  /*20080*/  STL.64 [R1+0x1e48], R14 ;  /* 0x001e480e01007387 */ /* 0x0101e60000100a00 */
[----:B0-----:R-:W2:Y:S01]  /*20090*/  LDL.64 R14, [R1+0xa8] ;  /* 0x0000a800010e7983 */ /* 0x001ea20000100a00 */
[C---:B---3--:R-:W-:Y:S03]  /*200a0*/  HMMA.16816.F32.BF16 R8, R16.reuse, R8, R20 ;  /* 0x000000081008723c */ /* 0x048fe60000041814 */
[----:B------:R-:W3:Y:S01]  /*200b0*/  LDL.LU.64 R22, [R1+0x1ec8] ;  /* 0x001ec80001167983 */ /* 0x000ee20000300a00 */
[----:B------:R-:W3:Y:S11]  /*200c0*/  LDL.LU.64 R20, [R1+0x1ec0] ;  /* 0x001ec00001147983 */ /* 0x000ef60000300a00 */
[----:B------:R-:W-:Y:S08]  /*200d0*/  @!UPT UIADD3 URZ, URZ, URZ, URZ ;  /* 0x0000003f3f3ff290 */ /* 0x000ff0000fffe03f */
[----:B------:R0:W-:Y:S01]  /*200e0*/  STL.64 [R1+0x2c0], R8 ;  /* 0x0002c00801007387 */ /* 0x0001e20000100a00 */
[----:B------:R3:W-:Y:S03]  /*200f0*/  STL.64 [R1+0x2c8], R10 ;  /* 0x0002c80a01007387 */ /* 0x0007e60000100a00 */
[----:B0-----:R-:W3:Y:S02]  /*20100*/  LDL.LU.64 R8, [R1+0x1eb8] ;  /* 0x001eb80001087983 */ /* 0x001ee40000300a00 */
[C---:B---3--:R-:W-:Y:S02]  /*20110*/  HMMA.16816.F32.BF16 R8, R16.reuse, R8, R20 ;  /* 0x000000081008723c */ /* 0x048fe40000041814 */
[----:B------:R-:W3:Y:S01]  /*20120*/  LDL.LU.64 R22, [R1+0x1eb0] ;  /* 0x001eb00001167983 */ /* 0x000ee20000300a00 */
[----:B------:R-:W3:Y:S11]  /*20130*/  LDL.LU.64 R20, [R1+0x1ea8] ;  /* 0x001ea80001147983 */ /* 0x000ef60000300a00 */
[----:B------:R-:W-:Y:S09]  /*20140*/  @!UPT UIADD3 URZ, URZ, URZ, URZ ;  /* 0x0000003f3f3ff290 */ /* 0x000ff2000fffe03f */
[----:B------:R-:W-:Y:S01]  /*20150*/  STL.64 [R1+0x340], R8 ;  /* 0x0003400801007387 */ /* 0x000fe20000100a00 */
[----:B------:R0:W-:Y:S03]  /*20160*/  STL.64 [R1+0x348], R10 ;  /* 0x0003480a01007387 */ /* 0x0001e60000100a00 */
[----:B0-----:R-:W4:Y:S01]  /*20170*/  LDL.LU.64 R10, [R1+0x1ea0] ;  /* 0x001ea000010a7983 */ /* 0x001f220000300a00 */
[----:B------:R-:W3:Y:S02]  /*20180*/  LDL.LU.64 R8, [R1+0x1e98] ;  /* 0x001e980001087983 */ /* 0x000ee40000300a00 */
[----:B---3--:R-:W-:Y:S01]  /*20190*/  HMMA.16816.F32.BF16 R16, R16, R8, R20 ;  /* 0x000000081010723c */ /* 0x008fe20000041814 */
[----:B------:R-:W3:Y:S01]  /*201a0*/  LDL.LU.64 R22, [R1+0x1e90] ;  /* 0x001e900001167983 */ /* 0x000ee20000300a00 */
[----:B------:R-:W2:Y:S02]  /*201b0*/  LDL.LU.64 R20, [R1+0x1e88] ;  /* 0x001e880001147983 */ /* 0x000ea40000300a00 */
[----:B----4-:R0:W-:Y:S02]  /*201c0*/  STL.64 [R1+0x1e10], R10 ;  /* 0x001e100a01007387 */ /* 0x0101e40000100a00 */
[----:B------:R-:W4:Y:S11]  /*201d0*/  LDL.LU R8, [R1+0x130] ;  /* 0x0001300001087983 */ /* 0x000f360000300800 */
[----:B------:R-:W-:Y:S06]  /*201e0*/  @!UPT UIADD3 URZ, URZ, URZ, URZ ;  /* 0x0000003f3f3ff290 */ /* 0x000fec000fffe03f */
[----:B------:R1:W-:Y:S01]  /*201f0*/  STL.64 [R1+0x330], R16 ;  /* 0x0003301001007387 */ /* 0x0003e20000100a00 */
[----:B------:R2:W-:Y:S02]  /*20200*/  STL.64 [R1+0x338], R18 ;  /* 0x0003381201007387 */ /* 0x0005e40000100a00 */
[----:B------:R-:W4:Y:S02]  /*20210*/  LDL.LU R9, [R1+0x134] ;  /* 0x0001340001097983 */ /* 0x000f240000300800 */
[----:B0-----:R-:W4:Y:S01]  /*20220*/  LDL.LU R10, [R1+0x138] ;  /* 0x00013800010a7983 */ /* 0x001f220000300800 */
[----:B------:R-:W4:Y:S01]  /*20230*/  LDL.LU R11, [R1+0x13c] ;  /* 0x00013c00010b7983 */ /* 0x000f220000300800 */
[----:B-1----:R-:W-:Y:S02]  /*20240*/  IMAD.MOV.U32 R16, RZ, RZ, R29 ;  /* 0x000000ffff107224 */ /* 0x002fe400078e001d */
[----:B------:R-:W-:Y:S01]  /*20250*/  IMAD.MOV.U32 R17, RZ, RZ, R3 ;  /* 0x000000ffff117224 */ /* 0x000fe200078e0003 */
[----:B------:R-:W4:Y:S01]  /*20260*/  LDL.LU R29, [R1+0x1e84] ;  /* 0x001e8400011d7983 */ /* 0x000f220000300800 */
[----:B------:R-:W4:Y:S02]  /*20270*/  LDL.LU R3, [R1+0x1e80] ;  /* 0x001e800001037983 */ /* 0x000f240000300800 */
[----:B--2---:R-:W-:-:S02]  /*20280*/  IMAD.MOV.U32 R18, RZ, RZ, R20 ;  /* 0x000000ffff127224 */ /* 0x004fc400078e0014 */
[----:B------:R-:W-:Y:S01]  /*20290*/  IMAD.MOV.U32 R19, RZ, RZ, R21 ;  /* 0x000000ffff137224 */ /* 0x000fe200078e0015 */
[----:B------:R-:W4:Y:S01]  /*202a0*/  LDL.LU R20, [R1+0x1e7c] ;  /* 0x001e7c0001147983 */ /* 0x000f220000300800 */
[----:B------:R-:W4:Y:S03]  /*202b0*/  LDL.LU R21, [R1+0x1e78] ;  /* 0x001e780001157983 */ /* 0x000f260000300800 */
[----:B------:R0:W-:Y:S01]  /*202c0*/  STL.64 [R1+0x1dc0], R18 ;  /* 0x001dc01201007387 */ /* 0x0001e20000100a00 */
[----:B------:R3:W-:Y:S02]  /*202d0*/  STL.64 [R1+0x1db8], R16 ;  /* 0x001db81001007387 */ /* 0x0007e40000100a00 */
[----:B0-----:R-:W-:Y:S02]  /*202e0*/  IMAD.MOV.U32 R18, RZ, RZ, R2 ;  /* 0x000000ffff127224 */ /* 0x001fe400078e0002 */
[----:B---3--:R-:W-:-:S02]  /*202f0*/  IMAD.MOV.U32 R16, RZ, RZ, R22 ;  /* 0x000000ffff107224 */ /* 0x008fc400078e0016 */
[----:B------:R-:W-:Y:S01]  /*20300*/  IMAD.MOV.U32 R19, RZ, RZ, R0 ;  /* 0x000000ffff137224 */ /* 0x000fe200078e0000 */
[----:B------:R-:W4:Y:S01]  /*20310*/  LDL.LU R22, [R1+0x1e74] ;  /* 0x001e740001167983 */ /* 0x000f220000300800 */
[----:B------:R-:W-:Y:S02]  /*20320*/  IMAD.MOV.U32 R17, RZ, RZ, R23 ;  /* 0x000000ffff117224 */ /* 0x000fe400078e0017 */
[----:B------:R-:W4:Y:S02]  /*20330*/  LDL.LU R23, [R1+0x1e70] ;  /* 0x001e700001177983 */ /* 0x000f240000300800 */
[----:B------:R-:W2:Y:S01]  /*20340*/  LDL.LU R2, [R1+0x1e6c] ;  /* 0x001e6c0001027983 */ /* 0x000ea20000300800 */
[----:B------:R-:W3:Y:S01]  /*20350*/  LDL.LU R0, [R1+0x1e68] ;  /* 0x001e680001007983 */ /* 0x000ee20000300800 */
[----:B------:R0:W-:Y:S02]  /*20360*/  STL.64 [R1+0x1dd0], R18 ;  /* 0x001dd01201007387 */ /* 0x0001e40000100a00 */
[----:B------:R-:W-:Y:S01]  /*20370*/  STL.64 [R1+0x1dc8], R16 ;  /* 0x001dc81001007387 */ /* 0x000fe20000100a00 */
[----:B0-----:R-:W2:Y:S04]  /*20380*/  LDL R18, [R1+0x98] ;  /* 0x0000980001127983 */ /* 0x001ea80000100800 */
[----:B------:R-:W2:Y:S01]  /*20390*/  LDL R19, [R1+0x9c] ;  /* 0x00009c0001137983 */ /* 0x000ea20000100800 */
[C---:B----4-:R-:W-:Y:S08]  /*203a0*/  HMMA.16816.F32.BF16 R8, R20.reuse, R14, R8 ;  /* 0x0000000e1408723c */ /* 0x050ff00000041808 */
[----:B--2---:R-:W-:Y:S11]  /*203b0*/  HMMA.16816.F32.BF16 R4, R20, R18, R4 ;  /* 0x000000121404723c */ /* 0x004ff60000041804 */
[----:B------:R-:W-:Y:S04]  /*203c0*/  @!UPT UIADD3 URZ, URZ, URZ, URZ ;  /* 0x0000003f3f3ff290 */ /* 0x000fe8000fffe03f */
[----:B------:R-:W-:Y:S01]  /*203d0*/  STL.64 [R1+0x320], R8 ;  /* 0x0003200801007387 */ /* 0x000fe20000100a00 */
[----:B------:R0:W-:Y:S03]  /*203e0*/  STL.64 [R1+0x328], R10 ;  /* 0x0003280a01007387 */ /* 0x0001e60000100a00 */
[----:B0-----:R-:W2:Y:S04]  /*203f0*/  LDL R10, [R1+0x48] ;  /* 0x00004800010a7983 */ /* 0x001ea80000100800 */
[----:B------:R0:W-:Y:S02]  /*20400*/  STL.64 [R1+0x310], R4 ;  /* 0x0003100401007387 */ /* 0x0001e40000100a00 */
[----:B------:R1:W-:Y:S02]  /*20410*/  STL.64 [R1+0x318], R6 ;  /* 0x0003180601007387 */ /* 0x0003e40000100a00 */
[----:B------:R-:W2:Y:S01]  /*20420*/  LDL R11, [R1+0x4c] ;  /* 0x00004c00010b7983 */ /* 0x000ea20000100800 */
[----:B0-----:R-:W4:Y:S01]  /*20430*/  LDL.LU R4, [R1+0x110] ;  /* 0x0001100001047983 */ /* 0x001f220000300800 */
[----:B------:R-:W4:Y:S02]  /*20440*/  LDL.LU R5, [R1+0x114] ;  /* 0x0001140001057983 */ /* 0x000f240000300800 */
[----:B-1----:R-:W4:Y:S02]  /*20450*/  LDL.LU R6, [R1+0x118] ;  /* 0x0001180001067983 */ /* 0x002f240000300800 */
[----:B------:R-:W4:Y:S01]  /*20460*/  LDL.LU R7, [R1+0x11c] ;  /* 0x00011c0001077983 */ /* 0x000f220000300800 */
[----:B--2---:R0:W-:Y:S01]  /*20470*/  STL.64 [R1+0x1e28], R10 ;  /* 0x001e280a01007387 */ /* 0x0041e20000100a00 */
[----:B------:R1:W-:Y:S03]  /*20480*/  STL.64 [R1+0x1de0], R18 ;  /* 0x001de01201007387 */ /* 0x0003e60000100a00 */
[----:B0-----:R-:W2:Y:S04]  /*20490*/  LDL R10, [R1+0x58] ;  /* 0x00005800010a7983 */ /* 0x001ea80000100800 */
[----:B------:R-:W2:Y:S01]  /*204a0*/  LDL R11, [R1+0x5c] ;  /* 0x00005c00010b7983 */ /* 0x000ea20000100800 */
[----:B------:R-:W-:-:S02]  /*204b0*/  IMAD.MOV.U32 R9, RZ, RZ, R14 ;  /* 0x000000ffff097224 */ /* 0x000fc400078e000e */
[----:B------:R-:W-:Y:S02]  /*204c0*/  IMAD.MOV.U32 R8, RZ, RZ, R15 ;  /* 0x000000ffff087224 */ /* 0x000fe400078e000f */
[----:B-1----:R-:W-:Y:S02]  /*204d0*/  IMAD.MOV.U32 R18, RZ, RZ, R9 ;  /* 0x000000ffff127224 */ /* 0x002fe400078e0009 */
[----:B------:R-:W-:Y:S02]  /*204e0*/  IMAD.MOV.U32 R19, RZ, RZ, R8 ;  /* 0x000000ffff137224 */ /* 0x000fe400078e0008 */
[----:B---3--:R-:W-:Y:S02]  /*204f0*/  IMAD.MOV.U32 R16, RZ, RZ, R0 ;  /* 0x000000ffff107224 */ /* 0x008fe400078e0000 */
[----:B------:R-:W-:Y:S01]  /*20500*/  IMAD.MOV.U32 R17, RZ, RZ, R2 ;  /* 0x000000ffff117224 */ /* 0x000fe200078e0002 */
[----:B--2---:R-:W-:Y:S01]  /*20510*/  STL.64 [R1+0x1e40], R10 ;  /* 0x001e400a01007387 */ /* 0x004fe20000100a00 */
[----:B------:R0:W-:Y:S02]  /*20520*/  STL.64 [R1+0x1e08], R18 ;  /* 0x001e081201007387 */ /* 0x0001e40000100a00 */
[----:B------:R-:W2:Y:S02]  /*20530*/  LDL.LU R0, [R1+0x1e64] ;  /* 0x001e640001007983 */ /* 0x000ea40000300800 */
[----:B------:R-:W3:Y:S02]  /*20540*/  LDL.LU R2, [R1+0x1e60] ;  /* 0x001e600001027983 */ /* 0x000ee40000300800 */
[----:B0-----:R-:W-:-:S02]  /*20550*/  IMAD.MOV.U32 R18, RZ, RZ, R3 ;  /* 0x000000ffff127224 */ /* 0x001fc400078e0003 */
[----:B------:R-:W-:Y:S01]  /*20560*/  IMAD.MOV.U32 R19, RZ, RZ, R29 ;  /* 0x000000ffff137224 */ /* 0x000fe200078e001d */
[----:B------:R-:W2:Y:S01]  /*20570*/  LDL.LU R3, [R1+0x1e5c] ;  /* 0x001e5c0001037983 */ /* 0x000ea20000300800 */
[----:B------:R-:W2:Y:S02]  /*20580*/  LDL.LU R29, [R1+0x1e58] ;  /* 0x001e5800011d7983 */ /* 0x000ea40000300800 */
[----:B------:R-:W2:Y:S02]  /*20590*/  LDL.LU R8, [R1+0xf0] ;  /* 0x0000f00001087983 */ /* 0x000ea40000300800 */
[----:B------:R-:W2:Y:S01]  /*205a0*/  LDL.LU R9, [R1+0xf4] ;  /* 0x0000f40001097983 */ /* 0x000ea20000300800 */
[----:B------:R-:W2:Y:S01]  /*205b0*/  LDL.LU R10, [R1+0xf8] ;  /* 0x0000f800010a7983 */ /* 0x000ea20000300800 */
[----:B------:R-:W2:Y:S02]  /*205c0*/  LDL.LU R11, [R1+0xfc] ;  /* 0x0000fc00010b7983 */ /* 0x000ea40000300800 */
[----:B------:R-:W2:Y:S02]  /*205d0*/  LDL.LU R12, [R1+0x100] ;  /* 0x00010000010c7983 */ /* 0x000ea40000300800 */
[----:B------:R-:W2:Y:S01]  /*205e0*/  LDL.LU R13, [R1+0x104] ;  /* 0x00010400010d7983 */ /* 0x000ea20000300800 */
[----:B------:R-:W2:Y:S01]  /*205f0*/  LDL.LU R14, [R1+0x108] ;  /* 0x00010800010e7983 */ /* 0x000ea20000300800 */
[----:B------:R-:W2:Y:S02]  /*20600*/  LDL.LU R15, [R1+0x10c] ;  /* 0x00010c00010f7983 */ /* 0x000ea40000300800 */
[----:B------:R-:W-:Y:S02]  /*20610*/  STL.64 [R1+0x1e20], R18 ;  /* 0x001e201201007387 */ /* 0x000fe40000100a00 */
[----:B------:R0:W-:Y:S02]  /*20620*/  STL.64 [R1+0x1e18], R16 ;  /* 0x001e181001007387 */ /* 0x0001e40000100a00 */
[----:B0-----:R-:W2:Y:S01]  /*20630*/  LDL.LU R16, [R1+0xd0] ;  /* 0x0000d00001107983 */ /* 0x001ea20000300800 */
[----:B------:R-:W2:Y:S02]  /*20640*/  LDL.LU R17, [R1+0xd4] ;  /* 0x0000d40001117983 */ /* 0x000ea40000300800 */
[----:B------:R-:W2:Y:S02]  /*20650*/  LDL.LU R18, [R1+0xd8] ;  /* 0x0000d80001127983 */ /* 0x000ea40000300800 */
[----:B------:R-:W2:Y:S01]  /*20660*/  LDL.LU R19, [R1+0xdc] ;  /* 0x0000dc0001137983 */ /* 0x000ea20000300800 */
[----:B----4-:R-:W-:Y:S01]  /*20670*/  HMMA.16816.F32.BF16 R4, R20, R26, R4 ;  /* 0x0000001a1404723c */ /* 0x010fe20000041804 */
[----:B--2---:R3:W-:Y:S01]  /*20680*/  STL.64 [R1+0x1e38], R18 ;  /* 0x001e381201007387 */ /* 0x0047e20000100a00 */
[----:B------:R-:W-:Y:S02]  /*20690*/  STL.64 [R1+0x1e30], R16 ;  /* 0x001e301001007387 */ /* 0x000fe40000100a00 */
[----:B---3--:R-:W-:-:S02]  /*206a0*/  IMAD.MOV.U32 R18, RZ, RZ, R2 ;  /* 0x000000ffff127224 */ /* 0x008fc400078e0002 */
[----:B------:R-:W-:Y:S11]  /*206b0*/  IMAD.MOV.U32 R19, RZ, RZ, R0 ;  /* 0x000000ffff137224 */ /* 0x000ff600078e0000 */
[----:B------:R-:W-:Y:S07]  /*206c0*/  @!UPT UIADD3 URZ, URZ, URZ, URZ ;  /* 0x0000003f3f3ff290 */ /* 0x000fee000fffe03f */
[----:B------:R-:W-:Y:S02]  /*206d0*/  IMAD.MOV.U32 R2, RZ, RZ, R6 ;  /* 0x000000ffff027224 */ /* 0x000fe400078e0006 */
[----:B------:R-:W-:Y:S02]  /*206e0*/  IMAD.MOV.U32 R0, RZ, RZ, R7 ;  /* 0x000000ffff007224 */ /* 0x000fe400078e0007 */
[----:B------:R-:W2:Y:S01]  /*206f0*/  LDL.LU.64 R6, [R1+0x1e50] ;  /* 0x001e500001067983 */ /* 0x000ea20000300a00 */
[----:B------:R0:W-:Y:S02]  /*20700*/  STL.64 [R1+0x1dd8], R26 ;  /* 0x001dd81a01007387 */ /* 0x0001e40000100a00 */
[----:B------:R-:W3:Y:S02]  /*20710*/  LDL.LU R24, [R1+0x10] ;  /* 0x0000100001187983 */ /* 0x000ee40000300800 */
[----:B------:R-:W3:Y:S01]  /*20720*/  LDL.LU R25, [R1+0x14] ;  /* 0x0000140001197983 */ /* 0x000ee20000300800 */
[----:B0-----:R-:W4:Y:S01]  /*20730*/  LDL.LU R26, [R1+0x18] ;  /* 0x00001800011a7983 */ /* 0x001f220000300800 */
[----:B------:R-:W4:Y:S02]  /*20740*/  LDL.LU R27, [R1+0x1c] ;  /* 0x00001c00011b7983 */ /* 0x000f240000300800 */
[----:B------:R-:W-:-:S02]  /*20750*/  IMAD.MOV.U32 R17, RZ, RZ, R3 ;  /* 0x000000ffff117224 */ /* 0x000fc400078e0003 */
[----:B------:R-:W-:Y:S02]  /*20760*/  IMAD.MOV.U32 R16, RZ, RZ, R29 ;  /* 0x000000ffff107224 */ /* 0x000fe400078e001d */
[----:B------:R-:W-:Y:S02]  /*20770*/  IMAD.MOV.U32 R3, RZ, RZ, R5 ;  /* 0x000000ffff037224 */ /* 0x000fe400078e0005 */
[----:B------:R-:W-:Y:S01]  /*20780*/  IMAD.MOV.U32 R29, RZ, RZ, R4 ;  /* 0x000000ffff1d7224 */ /* 0x000fe200078e0004 */
[C---:B--2---:R-:W-:Y:S01]  /*20790*/  HMMA.16816.F32.BF16 R12, R20.reuse, R6, R12 ;  /* 0x00000006140c723c */ /* 0x044fe2000004180c */
[----:B----4-:R-:W-:Y:S01]  /*207a0*/  STL.64 [R1+0x1df0], R26 ;  /* 0x001df01a01007387 */ /* 0x010fe20000100a00 */
[----:B---3--:R0:W-:Y:S03]  /*207b0*/  STL.64 [R1+0x1de8], R24 ;  /* 0x001de81801007387 */ /* 0x0081e60000100a00 */
[----:B0-----:R-:W2:Y:S01]  /*207c0*/  LDL.LU R24, [R1+0x20] ;  /* 0x0000200001187983 */ /* 0x001ea20000300800 */
[----:B------:R-:W2:Y:S02]  /*207d0*/  LDL.LU R25, [R1+0x24] ;  /* 0x0000240001197983 */ /* 0x000ea40000300800 */
[----:B------:R-:W2:Y:S02]  /*207e0*/  LDL.LU R26, [R1+0x28] ;  /* 0x00002800011a7983 */ /* 0x000ea40000300800 */
[----:B------:R-:W-:Y:S01]  /*207f0*/  STL [R1+0x1da0], R0 ;  /* 0x001da00001007387 */ /* 0x000fe20000100800 */
[----:B------:R0:W-:Y:S04]  /*20800*/  STL [R1+0x1d68], R2 ;  /* 0x001d680201007387 */ /* 0x0001e80000100800 */
[----:B0-----:R-:W3:Y:S01]  /*20810*/  LDL R2, [R1+0xc58] ;  /* 0x000c580001027983 */ /* 0x001ee20000100800 */
[----:B------:R-:W-:Y:S02]  /*20820*/  STL [R1+0x1d2c], R3 ;  /* 0x001d2c0301007387 */ /* 0x000fe40000100800 */
[----:B------:R-:W-:Y:S05]  /*20830*/  STL [R1+0x1d28], R29 ;  /* 0x001d281d01007387 */ /* 0x000fea0000100800 */
[----:B------:R-:W-:Y:S01]  /*20840*/  STL.64 [R1+0x2d0], R12 ;  /* 0x0002d00c01007387 */ /* 0x000fe20000100a00 */
[----:B------:R0:W-:Y:S04]  /*20850*/  STL.64 [R1+0x2d8], R14 ;  /* 0x0002d80e01007387 */ /* 0x0001e80000100a00 */
[----:B0-----:R-:W4:Y:S02]  /*20860*/  LDL.LU.64 R14, [R1+0x1e48] ;  /* 0x001e4800010e7983 */ /* 0x001f240000300a00 */
[C---:B----4-:R-:W-:Y:S11]  /*20870*/  HMMA.16816.F32.BF16 R8, R20.reuse, R14, R8 ;  /* 0x0000000e1408723c */ /* 0x050ff60000041808 */
[----:B------:R-:W-:Y:S11]  /*20880*/  @!UPT UIADD3 URZ, URZ, URZ, URZ ;  /* 0x0000003f3f3ff290 */ /* 0x000ff6000fffe03f */
[----:B------:R-:W-:Y:S01]  /*20890*/  @!UPT UIADD3 URZ, URZ, URZ, URZ ;  /* 0x0000003f3f3ff290 */ /* 0x000fe2000fffe03f */
[----:B------:R-:W-:Y:S01]  /*208a0*/  STL.64 [R1+0x2f0], R8 ;  /* 0x0002f00801007387 */ /* 0x000fe20000100a00 */
[----:B------:R0:W-:Y:S03]  /*208b0*/  STL.64 [R1+0x2f8], R10 ;  /* 0x0002f80a01007387 */ /* 0x0001e60000100a00 */
[----:B0-----:R-:W4:Y:S02]  /*208c0*/  LDL.LU.64 R10, [R1+0x1e40] ;  /* 0x001e4000010a7983 */ /* 0x001f240000300a00 */
[C---:B----4-:R-:W-:Y:S02]  /*208d0*/  HMMA.16816.F32.BF16 R8, R20.reuse, R10, R16 ;  /* 0x0000000a1408723c */ /* 0x050fe40000041810 */
[----:B------:R-:W4:Y:S01]  /*208e0*/  LDL.LU.64 R18, [R1+0x1e38] ;  /* 0x001e380001127983 */ /* 0x000f220000300a00 */
[----:B------:R-:W4:Y:S11]  /*208f0*/  LDL.LU.64 R16, [R1+0x1e30] ;  /* 0x001e300001107983 */ /* 0x000f360000300a00 */
[----:B------:R-:W-:Y:S09]  /*20900*/  @!UPT UIADD3 URZ, URZ, URZ, URZ ;  /* 0x0000003f3f3ff290 */ /* 0x000ff2000fffe03f */
        /* <DEDUP_REMOVED lines=10> */
[----:B----4-:R-:W-:Y:S02]  /*209b0*/  HMMA.16816.F32.BF16 R20, R20, R10, R16 ;  /* 0x0000000a1414723c */ /* 0x010fe40000041810 */
[----:B------:R-:W2:Y:S01]  /*209c0*/  LDL.LU.64 R18, [R1+0x1e08] ;  /* 0x001e080001127983 */ /* 0x000ea20000300a00 */
[----:B------:R-:W-:Y:S02]  /*209d0*/  IMAD.MOV.U32 R0, RZ, RZ, R10 ;  /* 0x000000ffff007224 */ /* 0x000fe400078e000a */
[----:B------:R-:W-:Y:S11]  /*209e0*/  IMAD.MOV.U32 R3, RZ, RZ, R11 ;  /* 0x000000ffff037224 */ /* 0x000ff600078e000b */
[----:B------:R-:W-:Y:S07]  /*209f0*/  @!UPT UIADD3 URZ, URZ, URZ, URZ ;  /* 0x0000003f3f3ff290 */ /* 0x000fee000fffe03f */
[----:B------:R-:W-:Y:S01]  /*20a00*/  STL.64 [R1+0x1b0], R20 ;  /* 0x0001b01401007387 */ /* 0x000fe20000100a00 */
[----:B------:R0:W-:Y:S02]  /*20a10*/  STL.64 [R1+0x1b8], R22 ;  /* 0x0001b81601007387 */ /* 0x0001e40000100a00 */
[----:B------:R-:W2:Y:S02]  /*20a20*/  LDL.LU.64 R10, [R1+0x1e00] ;  /* 0x001e0000010a7983 */ /* 0x000ea40000300a00 */
[----:B------:R-:W2:Y:S02]  /*20a30*/  LDL.LU.64 R8, [R1+0x1df8] ;  /* 0x001df80001087983 */ /* 0x000ea40000300a00 */
[----:B------:R-:W-:Y:S01]  /*20a40*/  IMAD.MOV.U32 R27, RZ, RZ, R28 ;  /* 0x000000ffff1b7224 */ /* 0x000fe200078e001c */
[----:B0-----:R-:W4:Y:S06]  /*20a50*/  LDL R23, [R1+0x384] ;  /* 0x0003840001177983 */ /* 0x001f2c0000100800 */
[C---:B--2---:R-:W-:Y:S01]  /*20a60*/  HMMA.16816.F32.BF16 R16, R8.reuse, R18, R24 ;  /* 0x000000120810723c */ /* 0x044fe20000041818 */
[----:B------:R-:W2:Y:S01]  /*20a70*/  LDL.LU.64 R26, [R1+0x1df0] ;  /* 0x001df000011a7983 */ /* 0x000ea20000300a00 */
[----:B------:R-:W2:Y:S11]  /*20a80*/  LDL.LU.64 R24, [R1+0x1de8] ;  /* 0x001de80001187983 */ /* 0x000eb60000300a00 */
[----:B------:R-:W-:Y:S10]  /*20a90*/  @!UPT UIADD3 URZ, URZ, URZ, URZ ;  /* 0x0000003f3f3ff290 */ /* 0x000ff4000fffe03f */
[----:B------:R-:W-:Y:S01]  /*20aa0*/  STL.64 [R1+0x1a0], R16 ;  /* 0x0001a01001007387 */ /* 0x000fe20000100a00 */
[----:B------:R0:W-:Y:S03]  /*20ab0*/  STL.64 [R1+0x1a8], R18 ;  /* 0x0001a81201007387 */ /* 0x0001e60000100a00 */
[----:B0-----:R-:W2:Y:S02]  /*20ac0*/  LDL.LU.64 R18, [R1+0x1de0] ;  /* 0x001de00001127983 */ /* 0x001ea40000300a00 */
[C---:B--2---:R-:W-:Y:S02]  /*20ad0*/  HMMA.16816.F32.BF16 R16, R8.reuse, R18, R24 ;  /* 0x000000120810723c */ /* 0x044fe40000041818 */
[----:B------:R-:W2:Y:S11]  /*20ae0*/  LDL.LU.64 R26, [R1+0x1dd8] ;  /* 0x001dd800011a7983 */ /* 0x000eb60000300a00 */
[----:B------:R-:W-:Y:S10]  /*20af0*/  @!UPT UIADD3 URZ, URZ, URZ, URZ ;  /* 0x0000003f3f3ff290 */ /* 0x000ff4000fffe03f */
[----:B------:R-:W-:Y:S01]  /*20b00*/  STL.64 [R1+0x180], R16 ;  /* 0x0001801001007387 */ /* 0x000fe20000100a00 */
[----:B------:R0:W-:Y:S02]  /*20b10*/  STL [R1+0x188], R18 ;  /* 0x0001881201007387 */ /* 0x0001e40000100800 */
[----:B------:R-:W-:Y:S02]  /*20b20*/  IMAD.MOV.U32 R28, RZ, RZ, R19 ;  /* 0x000000ffff1c7224 */ /* 0x000fe400078e0013 */
[----:B0-----:R-:W2:Y:S01]  /*20b30*/  LDL.LU.64 R18, [R1+0x1dd0] ;  /* 0x001dd00001127983 */ /* 0x001ea20000300a00 */
[----:B------:R-:W2:Y:S02]  /*20b40*/  LDL.LU.64 R16, [R1+0x1dc8] ;  /* 0x001dc80001107983 */ /* 0x000ea40000300a00 */
[C---:B--2---:R-:W-:Y:S01]  /*20b50*/  HMMA.16816.F32.BF16 R24, R8.reuse, R26, R16 ;  /* 0x0000001a0818723c */ /* 0x044fe20000041810 */
[----:B------:R-:W2:Y:S01]  /*20b60*/  LDL.LU.64 R18, [R1+0x1dc0] ;  /* 0x001dc00001127983 */ /* 0x000ea20000300a00 */
[----:B------:R-:W2:Y:S11]  /*20b70*/  LDL.LU.64 R16, [R1+0x1db8] ;  /* 0x001db80001107983 */ /* 0x000eb60000300a00 */
[----:B------:R-:W-:Y:S10]  /*20b80*/  @!UPT UIADD3 URZ, URZ, URZ, URZ ;  /* 0x0000003f3f3ff290 */ /* 0x000ff4000fffe03f */
[----:B------:R-:W-:Y:S01]  /*20b90*/  STL.64 [R1+0x160], R24 ;  /* 0x0001601801007387 */ /* 0x000fe20000100a00 */
[----:B------:R0:W-:Y:S03]  /*20ba0*/  STL.64 [R1+0x168], R26 ;  /* 0x0001681a01007387 */ /* 0x0001e60000100a00 */
[----:B0-----:R-:W2:Y:S01]  /*20bb0*/  LDL.LU.64 R26, [R1+0x1db0] ;  /* 0x001db000011a7983 */ /* 0x001ea20000300a00 */
[----:B------:R-:W2:Y:S02]  /*20bc0*/  LDL.LU.64 R24, [R1+0x1da8] ;  /* 0x001da80001187983 */ /* 0x000ea40000300a00 */
[C---:B--2---:R-:W-:Y:S01]  /*20bd0*/  HMMA.16816.F32.BF16 R4, R8.reuse, R6, R24 ;  /* 0x000000060804723c */ /* 0x044fe20000041818 */
[----:B------:R-:W2:Y:S11]  /*20be0*/  LDL.LU.64 R26, [R1+0x58] ;  /* 0x00005800011a7983 */ /* 0x000eb60000300a00 */
[----:B------:R-:W-:Y:S11]  /*20bf0*/  @!UPT UIADD3 URZ, URZ, URZ, URZ ;  /* 0x0000003f3f3ff290 */ /* 0x000ff6000fffe03f */
[----:B------:R-:W-:Y:S01]  /*20c00*/  STL.64 [R1+0x150], R4 ;  /* 0x0001500401007387 */ /* 0x000fe20000100a00 */
[----:B------:R-:W-:Y:S02]  /*20c10*/  STL.64 [R1+0x158], R6 ;  /* 0x0001580601007387 */ /* 0x000fe40000100a00 */
[----:B---3--:R-:W0:Y:S01]  /*20c20*/  LDSM.16.MT88.4 R4, [R2+0x1000] ;  /* 0x001000000204783b */ /* 0x008e220000004200 */
[----:B------:R-:W-:Y:S01]  /*20c30*/  HMMA.16816.F32.BF16 R12, R8, R14, R16 ;  /* 0x0000000e080c723c */ /* 0x000fe20000041810 */
[----:B----4-:R-:W-:Y:S04]  /*20c40*/  LDSM.16.MT88.4 R16, [R23+0x2000] ;  /* 0x002000001710783b */ /* 0x010fe80000004200 */
[----:B0-----:R-:W-:Y:S01]  /*20c50*/  STL.64 [R1+0x1d78], R6 ;  /* 0x001d780601007387 */ /* 0x001fe20000100a00 */
[----:B------:R0:W-:Y:S03]  /*20c60*/  STL.64 [R1+0x1d70], R4 ;  /* 0x001d700401007387 */ /* 0x0001e60000100a00 */
[----:B0-----:R-:W3:Y:S11]  /*20c70*/  LDL.LU R4, [R1+0x190] ;  /* 0x0001900001047983 */ /* 0x001ef60000300800 */
[----:B------:R-:W-:Y:S03]  /*20c80*/  @!UPT UIADD3 URZ, URZ, URZ, URZ ;  /* 0x0000003f3f3ff290 */ /* 0x000fe6000fffe03f */
[----:B------:R-:W-:Y:S02]  /*20c90*/  STL.64 [R1+0x130], R12 ;  /* 0x0001300c01007387 */ /* 0x000fe40000100a00 */
[----:B------:R-:W-:Y:S02]  /*20ca0*/  STL.64 [R1+0x138], R14 ;  /* 0x0001380e01007387 */ /* 0x000fe40000100a00 */
[----:B------:R-:W3:Y:S01]  /*20cb0*/  LDL.LU R5, [R1+0x194] ;  /* 0x0001940001057983 */ /* 0x000ee20000300800 */
[----:B------:R-:W4:Y:S01]  /*20cc0*/  LDL.LU R6, [R1+0x198] ;  /* 0x0001980001067983 */ /* 0x000f220000300800 */
[----:B------:R-:W4:Y:S02]  /*20cd0*/  LDL.LU R7, [R1+0x19c] ;  /* 0x00019c0001077983 */ /* 0x000f240000300800 */
[----:B------:R-:W2:Y:S01]  /*20ce0*/  LDL R29, [R1+0x38c] ;  /* 0x00038c00011d7983 */ /* 0x000ea20000100800 */
[----:B------:R-:W0:Y:S04]  /*20cf0*/  LDSM.16.MT88.4 R12, [R2+0x1080] ;  /* 0x00108000020c783b */ /* 0x000e280000004200 */
[----:B----4-:R1:W-:Y:S01]  /*20d00*/  STL.64 [R1+0x1d88], R6 ;  /* 0x001d880601007387 */ /* 0x0103e20000100a00 */
[----:B---3--:R3:W-:Y:S03]  /*20d10*/  STL.64 [R1+0x1d80], R4 ;  /* 0x001d800401007387 */ /* 0x0087e60000100a00 */
[----:B-1----:R-:W4:Y:S04]  /*20d20*/  LDL.LU.64 R6, [R1+0x48] ;  /* 0x0000480001067983 */ /* 0x002f280000300a00 */
[----:B----4-:R1:W-:Y:S01]  /*20d30*/  STL.64 [R1+0x1d98], R6 ;  /* 0x001d980601007387 */ /* 0x0103e20000100a00 */
[----:B---3--:R-:W3:Y:S02]  /*20d40*/  LDL.LU R4, [R1+0x140] ;  /* 0x0001400001047983 */ /* 0x008ee40000300800 */
[----:B------:R-:W3:Y:S01]  /*20d50*/  LDL.LU R5, [R1+0x144] ;  /* 0x0001440001057983 */ /* 0x000ee20000300800 */
[----:B-1----:R-:W3:Y:S01]  /*20d60*/  LDL.LU R6, [R1+0x148] ;  /* 0x0001480001067983 */ /* 0x002ee20000300800 */
[----:B------:R-:W3:Y:S02]  /*20d70*/  LDL.LU R7, [R1+0x14c] ;  /* 0x00014c0001077983 */ /* 0x000ee40000300800 */
[----:B0-----:R-:W-:Y:S02]  /*20d80*/  STL.64 [R1+0x1d18], R14 ;  /* 0x001d180e01007387 */ /* 0x001fe40000100a00 */
[----:B------:R-:W-:Y:S02]  /*20d90*/  STL.64 [R1+0x1d10], R12 ;  /* 0x001d100c01007387 */ /* 0x000fe40000100a00 */
[----:B--2---:R-:W0:Y:S04]  /*20da0*/  LDSM.16.M88.4 R12, [R29+0x8000] ;  /* 0x008000001d0c783b */ /* 0x004e280000000200 */
[----:B------:R1:W-:Y:S01]  /*20db0*/  STL [R1+0x1d90], R23 ;  /* 0x001d901701007387 */ /* 0x0003e20000100800 */
[----:B------:R-:W2:Y:S02]  /*20dc0*/  LDL.LU R20, [R1+0x170] ;  /* 0x0001700001147983 */ /* 0x000ea40000300800 */
[----:B------:R-:W2:Y:S02]  /*20dd0*/  LDL.LU R21, [R1+0x174] ;  /* 0x0001740001157983 */ /* 0x000ea40000300800 */
[----:B------:R-:W2:Y:S01]  /*20de0*/  LDL.LU R22, [R1+0x178] ;  /* 0x0001780001167983 */ /* 0x000ea20000300800 */
[----:B-1----:R-:W2:Y:S01]  /*20df0*/  LDL.LU R23, [R1+0x17c] ;  /* 0x00017c0001177983 */ /* 0x002ea20000300800 */
[----:B------:R1:W-:Y:S02]  /*20e00*/  STL.64 [R1+0x1c48], R18 ;  /* 0x001c481201007387 */ /* 0x0003e40000100a00 */
[----:B------:R-:W-:Y:S02]  /*20e10*/  STL.64 [R1+0x1c40], R16 ;  /* 0x001c401001007387 */ /* 0x000fe40000100a00 */
[----:B-1----:R-:W-:-:S02]  /*20e20*/  IMAD.MOV.U32 R18, RZ, RZ, R0 ;  /* 0x000000ffff127224 */ /* 0x002fc400078e0000 */
[----:B------:R-:W4:Y:S04]  /*20e30*/  LDL.LU R0, [R1+0x1da0] ;  /* 0x001da00001007983 */ /* 0x000f280000300800 */
[----:B0-----:R0:W-:Y:S01]  /*20e40*/  STL.64 [R1+0x20], R12 ;  /* 0x0000200c01007387 */ /* 0x0011e20000100a00 */
[----:B------:R-:W-:Y:S02]  /*20e50*/  STL.64 [R1+0x28], R14 ;  /* 0x0000280e01007387 */ /* 0x000fe40000100a00 */
[----:B------:R-:W-:Y:S02]  /*20e60*/  IMAD.MOV.U32 R19, RZ, RZ, R3 ;  /* 0x000000ffff137224 */ /* 0x000fe400078e0003 */
[----:B------:R-:W-:Y:S02]  /*20e70*/  IMAD.MOV.U32 R3, RZ, RZ, R27 ;  /* 0x000000ffff037224 */ /* 0x000fe400078e001b */
[----:B0-----:R-:W-:Y:S01]  /*20e80*/  IMAD.MOV.U32 R12, RZ, RZ, R26 ;  /* 0x000000ffff0c7224 */ /* 0x001fe200078e001a */
[----:B---3--:R-:W-:Y:S01]  /*20e90*/  HMMA.16816.F32.BF16 R4, R8, R26, R4 ;  /* 0x0000001a0804723c */ /* 0x008fe20000041804 */
[----:B------:R-:W-:Y:S11]  /*20ea0*/  LDSM.16.M88.4 R24, [R29+0xb000] ;  /* 0x00b000001d18783b */ /* 0x000ff60000000200 */
[----:B------:R-:W-:Y:S11]  /*20eb0*/  @!UPT UIADD3 URZ, URZ, URZ, URZ ;  /* 0x0000003f3f3ff290 */ /* 0x000ff6000fffe03f */
[----:B------:R-:W-:Y:S01]  /*20ec0*/  STL.64 [R1+0x120], R4 ;  /* 0x0001200401007387 */ /* 0x000fe20000100a00 */
[----:B------:R-:W-:Y:S02]  /*20ed0*/  STL.64 [R1+0x128], R6 ;  /* 0x0001280601007387 */ /* 0x000fe40000100a00 */
[----:B------:R-:W0:Y:S02]  /*20ee0*/  LDSM.16.M88.4 R4, [R29+0x9000] ;  /* 0x009000001d04783b */ /* 0x000e240000000200 */
[----:B0-----:R-:W-:Y:S02]  /*20ef0*/  STL.64 [R1+0x10], R4 ;  /* 0x0000100401007387 */ /* 0x001fe40000100a00 */
[----:B------:R-:W-:Y:S02]  /*20f00*/  IMAD.MOV.U32 R15, RZ, RZ, R4 ;  /* 0x000000ffff0f7224 */ /* 0x000fe400078e0004 */
[----:B------:R-:W-:Y:S02]  /*20f10*/  STL.64 [R1+0x18], R6 ;  /* 0x0000180601007387 */ /* 0x000fe40000100a00 */
[----:B------:R-:W-:-:S02]  /*20f20*/  IMAD.MOV.U32 R14, RZ, RZ, R5 ;  /* 0x000000ffff0e7224 */ /* 0x000fc400078e0005 */
[----:B------:R-:W0:Y:S04]  /*20f30*/  LDSM.16.M88.4 R4, [R29+0xa000] ;  /* 0x00a000001d04783b */ /* 0x000e280000000200 */
[----:B------:R-:W-:Y:S04]  /*20f40*/  STL [R1+0x1a60], R27 ;  /* 0x001a601b01007387 */ /* 0x000fe80000100800 */
[----:B0-----:R-:W-:Y:S01]  /*20f50*/  STL.64 [R1], R4 ;  /* 0x0000000401007387 */ /* 0x001fe20000100a00 */
[----:B------:R-:W-:Y:S02]  /*20f60*/  STL.64 [R1+0x8], R6 ;  /* 0x0000080601007387 */ /* 0x000fe40000100a00 */
[----:B------:R-:W0:Y:S04]  /*20f70*/  LDSM.16.M88.4 R4, [R29+0xc000] ;  /* 0x00c000001d04783b */ /* 0x000e280000000200 */
[----:B------:R1:W-:Y:S01]  /*20f80*/  STL [R1+0x1c28], R26 ;  /* 0x001c281a01007387 */ /* 0x0003e20000100800 */
[----:B------:R-:W-:Y:S04]  /*20f90*/  STL.64 [R1+0x1c20], R24 ;  /* 0x001c201801007387 */ /* 0x000fe80000100a00 */
[----:B-1----:R-:W3:Y:S04]  /*20fa0*/  LDL.LU.64 R26, [R1+0x98] ;  /* 0x00009800011a7983 */ /* 0x002ee80000300a00 */
[----:B0-----:R-:W-:Y:S01]  /*20fb0*/  STL.64 [R1+0xc0], R4 ;  /* 0x0000c00401007387 */ /* 0x001fe20000100a00 */
[----:B------:R-:W-:Y:S02]  /*20fc0*/  STL.64 [R1+0xc8], R6 ;  /* 0x0000c80601007387 */ /* 0x000fe40000100a00 */
[----:B------:R-:W0:Y:S02]  /*20fd0*/  LDSM.16.M88.4 R4, [R29+0xd000] ;  /* 0x00d000001d04783b */ /* 0x000e240000000200 */
[----:B0-----:R-:W-:Y:S02]  /*20fe0*/  STL.64 [R1+0xb0], R4 ;  /* 0x0000b00401007387 */ /* 0x001fe40000100a00 */
[----:B------:R-:W-:Y:S02]  /*20ff0*/  STL.64 [R1+0xb8], R6 ;  /* 0x0000b80601007387 */ /* 0x000fe40000100a00 */
[----:B------:R-:W0:Y:S02]  /*21000*/  LDSM.16.M88.4 R4, [R29+0xe000] ;  /* 0x00e000001d04783b */ /* 0x000e240000000200 */
[----:B0-----:R-:W-:Y:S02]  /*21010*/  STL.64 [R1+0xe0], R4 ;  /* 0x0000e00401007387 */ /* 0x001fe40000100a00 */
[----:B------:R-:W-:Y:S02]  /*21020*/  STL.64 [R1+0xe8], R6 ;  /* 0x0000e80601007387 */ /* 0x000fe40000100a00 */
[----:B------:R-:W0:Y:S02]  /*21030*/  LDSM.16.M88.4 R4, [R29+0xf000] ;  /* 0x00f000001d04783b */ /* 0x000e240000000200 */
[----:B0-----:R-:W-:Y:S02]  /*21040*/  STL.64 [R1+0x100], R4 ;  /* 0x0001000401007387 */ /* 0x001fe40000100a00 */
[----:B------:R0:W-:Y:S02]  /*21050*/  STL.64 [R1+0x108], R6 ;  /* 0x0001080601007387 */ /* 0x0001e40000100a00 */
[----:B0-----:R-:W2:Y:S02]  /*21060*/  LDL.LU.64 R6, [R1+0x1d98] ;  /* 0x001d980001067983 */ /* 0x001ea40000300a00 */
[C---:B--2---:R-:W-:Y:S11]  /*21070*/  HMMA.16816.F32.BF16 R20, R8.reuse, R6, R20 ;  /* 0x000000060814723c */ /* 0x044ff60000041814 */
[----:B------:R-:W-:Y:S11]  /*21080*/  @!UPT UIADD3 URZ, URZ, URZ, URZ ;  /* 0x0000003f3f3ff290 */ /* 0x000ff6000fffe03f */
[----:B------:R-:W-:Y:S01]  /*21090*/  @!UPT UIADD3 URZ, URZ, URZ, URZ ;  /* 0x0000003f3f3ff290 */ /* 0x000fe2000fffe03f */
[----:B------:R-:W-:Y:S01]  /*210a0*/  STL.64 [R1+0x110], R20 ;  /* 0x0001101401007387 */ /* 0x000fe20000100a00 */
[----:B------:R0:W-:Y:S03]  /*210b0*/  STL.64 [R1+0x118], R22 ;  /* 0x0001181601007387 */ /* 0x0001e60000100a00 */
[----:B0-----:R-:W2:Y:S01]  /*210c0*/  LDL.LU R23, [R1+0x1d90] ;  /* 0x001d900001177983 */ /* 0x001ea20000300800 */
[----:B------:R-:W-:Y:S02]  /*210d0*/  IMAD.MOV.U32 R29, RZ, RZ, R6 ;  /* 0x000000ffff1d7224 */ /* 0x000fe400078e0006 */
[----:B------:R-:W-:Y:S02]  /*210e0*/  IMAD.MOV.U32 R13, RZ, RZ, R7 ;  /* 0x000000ffff0d7224 */ /* 0x000fe400078e0007 */
[----:B------:R-:W3:Y:S01]  /*210f0*/  LDL.LU.64 R6, [R1+0x1d88] ;  /* 0x001d880001067983 */ /* 0x000ee20000300a00 */
[----:B------:R-:W3:Y:S03]  /*21100*/  LDL.LU.64 R4, [R1+0x1d80] ;  /* 0x001d800001047983 */ /* 0x000ee60000300a00 */
[----:B--2---:R-:W0:Y:S01]  /*21110*/  LDSM.16.MT88.4 R20, [R23+0x2080] ;  /* 0x002080001714783b */ /* 0x004e220000004200 */
[----:B---3--:R-:W-:Y:S03]  /*21120*/  HMMA.16816.F32.BF16 R8, R8, R18, R4 ;  /* 0x000000120808723c */ /* 0x008fe60000041804 */
[----:B0-----:R-:W-:Y:S01]  /*21130*/  STL.64 [R1+0x1bc8], R22 ;  /* 0x001bc81601007387 */ /* 0x001fe20000100a00 */
[----:B------:R0:W-:Y:S03]  /*21140*/  STL.64 [R1+0x1bc0], R20 ;  /* 0x001bc01401007387 */ /* 0x0001e60000100a00 */
[----:B0-----:R-:W2:Y:S01]  /*21150*/  LDL.LU R20, [R1+0x1d0] ;  /* 0x0001d00001147983 */ /* 0x001ea20000300800 */
[----:B------:R-:W2:Y:S02]  /*21160*/  LDL.LU R21, [R1+0x1d4] ;  /* 0x0001d40001157983 */ /* 0x000ea40000300800 */
[----:B------:R-:W2:Y:S02]  /*21170*/  LDL.LU R22, [R1+0x1d8] ;  /* 0x0001d80001167983 */ /* 0x000ea40000300800 */
[----:B------:R-:W2:Y:S01]  /*21180*/  LDL.LU R23, [R1+0x1dc] ;  /* 0x0001dc0001177983 */ /* 0x000ea20000300800 */
[----:B------:R-:W3:Y:S01]  /*21190*/  LDL.LU.64 R6, [R1+0x1d78] ;  /* 0x001d780001067983 */ /* 0x000ee20000300a00 */
[----:B------:R-:W3:Y:S02]  /*211a0*/  LDL.LU.64 R4, [R1+0x1d70] ;  /* 0x001d700001047983 */ /* 0x000ee40000300a00 */
[----:B------:R0:W-:Y:S02]  /*211b0*/  STL.64 [R1+0x1d20], R18 ;  /* 0x001d201201007387 */ /* 0x0001e40000100a00 */
[----:B------:R-:W3:Y:S05]  /*211c0*/  LDL.LU R16, [R1+0x1c0] ;  /* 0x0001c00001107983 */ /* 0x000eea0000300800 */
[----:B------:R-:W-:Y:S01]  /*211d0*/  STL.64 [R1+0xd0], R8 ;  /* 0x0000d00801007387 */ /* 0x000fe20000100a00 */
[----:B------:R-:W-:Y:S02]  /*211e0*/  STL.64 [R1+0xd8], R10 ;  /* 0x0000d80a01007387 */ /* 0x000fe40000100a00 */
[----:B------:R1:W4:Y:S04]  /*211f0*/  LDSM.16.MT88.4 R8, [R2+0x2000] ;  /* 0x002000000208783b */ /* 0x0003280000004200 */
[----:B------:R-:W3:Y:S01]  /*21200*/  LDL.LU R17, [R1+0x1c4] ;  /* 0x0001c40001117983 */ /* 0x000ee20000300800 */
[----:B0-----:R-:W3:Y:S01]  /*21210*/  LDL.LU R18, [R1+0x1c8] ;  /* 0x0001c80001127983 */ /* 0x001ee20000300800 */
[----:B------:R-:W3:Y:S02]  /*21220*/  LDL.LU R19, [R1+0x1cc] ;  /* 0x0001cc0001137983 */ /* 0x000ee40000300800 */
[----:B-1----:R-:W2:Y:S01]  /*21230*/  LDL.LU R2, [R1+0x1d68] ;  /* 0x001d680001027983 */ /* 0x002ea20000300800 */
[----:B----4-:R0:W-:Y:S01]  /*21240*/  STL.64 [R1+0x1b40], R10 ;  /* 0x001b400a01007387 */ /* 0x0101e20000100a00 */
[----:B------:R-:W-:Y:S03]  /*21250*/  STL.64 [R1+0x1b38], R8 ;  /* 0x001b380801007387 */ /* 0x000fe60000100a00 */
[----:B0-----:R-:W3:Y:S01]  /*21260*/  LDL.LU.64 R10, [R1+0xa8] ;  /* 0x0000a800010a7983 */ /* 0x001ee20000300a00 */
[----:B------:R-:W-:-:S02]  /*21270*/  IMAD.MOV.U32 R24, RZ, RZ, R15 ;  /* 0x000000ffff187224 */ /* 0x000fc400078e000f */
[----:B------:R-:W-:Y:S01]  /*21280*/  IMAD.MOV.U32 R25, RZ, RZ, R14 ;  /* 0x000000ffff197224 */ /* 0x000fe200078e000e */
[C---:B---3--:R-:W-:Y:S11]  /*21290*/  HMMA.16816.F32.BF16 R16, R4.reuse, R10, R16 ;  /* 0x0000000a0410723c */ /* 0x048ff60000041810 */
[----:B------:R-:W-:Y:S11]  /*212a0*/  @!UPT UIADD3 URZ, URZ, URZ, URZ ;  /* 0x0000003f3f3ff290 */ /* 0x000ff6000fffe03f */
[----:B------:R-:W-:Y:S01]  /*212b0*/  @!UPT UIADD3 URZ, URZ, URZ, URZ ;  /* 0x0000003f3f3ff290 */ /* 0x000fe2000fffe03f */
[----:B------:R0:W-:Y:S02]  /*212c0*/  STL.64 [R1+0xf0], R16 ;  /* 0x0000f01001007387 */ /* 0x0001e40000100a00 */
[----:B0-----:R-:W-:Y:S02]  /*212d0*/  IMAD.MOV.U32 R17, RZ, RZ, R10 ;  /* 0x000000ffff117224 */ /* 0x001fe400078e000a */
[----:B------:R-:W-:Y:S02]  /*212e0*/  IMAD.MOV.U32 R16, RZ, RZ, R11 ;  /* 0x000000ffff107224 */ /* 0x000fe400078e000b */
[----:B--2---:R-:W-:Y:S01]  /*212f0*/  HMMA.16816.F32.BF16 R8, R4, R26, R20 ;  /* 0x0000001a0408723c */ /* 0x004fe20000041814 */
[----:B------:R0:W-:Y:S02]  /*21300*/  STL.64 [R1+0xf8], R18 ;  /* 0x0000f81201007387 */ /* 0x0001e40000100a00 */
[----:B0-----:R-:W-:Y:S02]  /*21310*/  IMAD.MOV.U32 R19, RZ, RZ, R26 ;  /* 0x000000ffff137224 */ /* 0x001fe400078e001a */
[----:B------:R-:W-:Y:S11]  /*21320*/  IMAD.MOV.U32 R18, RZ, RZ, R27 ;  /* 0x000000ffff127224 */ /* 0x000ff600078e001b */
[----:B------:R-:W-:Y:S07]  /*21330*/  @!UPT UIADD3 URZ, URZ, URZ, URZ ;  /* 0x0000003f3f3ff290 */ /* 0x000fee000fffe03f */
[----:B------:R-:W-:Y:S01]  /*21340*/  STL.64 [R1+0x140], R8 ;  /* 0x0001400801007387 */ /* 0x000fe20000100a00 */
[----:B------:R-:W-:Y:S02]  /*21350*/  STL.64 [R1+0x148], R10 ;  /* 0x0001480a01007387 */ /* 0x000fe40000100a00 */
[----:B------:R-:W-:Y:S02]  /*21360*/  STL.64 [R1+0x1d38], R18 ;  /* 0x001d381201007387 */ /* 0x000fe40000100a00 */
[----:B------:R-:W-:Y:S01]  /*21370*/  STL.64 [R1+0x1d30], R16 ;  /* 0x001d301001007387 */ /* 0x000fe20000100a00 */
[----:B------:R-:W2:Y:S01]  /*21380*/  LDL.LU R20, [R1+0x2d0] ;  /* 0x0002d00001147983 */ /* 0x000ea20000300800 */
[----:B------:R-:W2:Y:S02]  /*21390*/  LDL.LU R21, [R1+0x2d4] ;  /* 0x0002d40001157983 */ /* 0x000ea40000300800 */
[----:B------:R-:W3:Y:S02]  /*213a0*/  LDL.LU R22, [R1+0x2d8] ;  /* 0x0002d80001167983 */ /* 0x000ee40000300800 */
[----:B------:R-:W3:Y:S01]  /*213b0*/  LDL.LU R23, [R1+0x2dc] ;  /* 0x0002dc0001177983 */ /* 0x000ee20000300800 */
[----:B------:R0:W-:Y:S04]  /*213c0*/  STL.64 [R1+0x1c38], R24 ;  /* 0x001c381801007387 */ /* 0x0001e80000100a00 */
[----:B0-----:R-:W4:Y:S04]  /*213d0*/  LDL.64 R24, [R1+0x20] ;  /* 0x0000200001187983 */ /* 0x001f280000100a00 */
[----:B----4-:R0:W-:Y:S04]  /*213e0*/  STL.64 [R1+0x1c50], R24 ;  /* 0x001c501801007387 */ /* 0x0101e80000100a00 */
[----:B0-----:R-:W4:Y:S01]  /*213f0*/  LDL.LU R24, [R1+0x330] ;  /* 0x0003300001187983 */ /* 0x001f220000300800 */
[----:B------:R-:W4:Y:S02]  /*21400*/  LDL.LU R25, [R1+0x334] ;  /* 0x0003340001197983 */ /* 0x000f240000300800 */
[----:B------:R-:W2:Y:S02]  /*21410*/  LDL.LU R26, [R1+0x338] ;  /* 0x00033800011a7983 */ /* 0x000ea40000300800 */
[----:B------:R-:W2:Y:S01]  /*21420*/  LDL.LU R27, [R1+0x33c] ;  /* 0x00033c00011b7983 */ /* 0x000ea20000300800 */
[----:B------:R-:W2:Y:S04]  /*21430*/  LDL.LU.64 R14, [R1+0x78] ;  /* 0x00007800010e7983 */ /* 0x000ea80000300a00 */
[----:B--2---:R0:W-:Y:S01]  /*21440*/  STL.64 [R1+0x1d50], R14 ;  /* 0x001d500e01007387 */ /* 0x0041e20000100a00 */
[----:B------:R1:W-:Y:S02]  /*21450*/  STL.64 [R1+0x1c60], R26 ;  /* 0x001c601a01007387 */ /* 0x0003e40000100a00 */
[----:B----4-:R2:W-:Y:S01]  /*21460*/  STL.64 [R1+0x1c58], R24 ;  /* 0x001c581801007387 */ /* 0x0105e20000100a00 */
[----:B0-----:R-:W4:Y:S01]  /*21470*/  LDL.LU.64 R14, [R1+0x88] ;  /* 0x00008800010e7983 */ /* 0x001f220000300a00 */
[----:B-1----:R-:W-:-:S02]  /*21480*/  IMAD.MOV.U32 R26, RZ, RZ, R29 ;  /* 0x000000ffff1a7224 */ /* 0x002fc400078e001d */
[----:B------:R-:W-:-:S05]  /*21490*/  IMAD.MOV.U32 R27, RZ, RZ, R13 ;  /* 0x000000ffff1b7224 */ /* 0x000fca00078e000d */
[----:B------:R0:W-:Y:S01]  /*214a0*/  STL.64 [R1+0x1d48], R26 ;  /* 0x001d481a01007387 */ /* 0x0001e20000100a00 */
[----:B--2---:R-:W2:Y:S02]  /*214b0*/  LDL.LU R24, [R1+0x1f0] ;  /* 0x0001f00001187983 */ /* 0x004ea40000300800 */
[----:B------:R-:W2:Y:S01]  /*214c0*/  LDL.LU R25, [R1+0x1f4] ;  /* 0x0001f40001197983 */ /* 0x000ea20000300800 */
[----:B0-----:R-:W2:Y:S01]  /*214d0*/  LDL.LU R26, [R1+0x1f8] ;  /* 0x0001f800011a7983 */ /* 0x001ea20000300800 */
[----:B------:R-:W2:Y:S03]  /*214e0*/  LDL.LU R27, [R1+0x1fc] ;  /* 0x0001fc00011b7983 */ /* 0x000ea60000300800 */
[----:B--2---:R-:W-:Y:S01]  /*214f0*/  STL.64 [R1+0x1d60], R26 ;  /* 0x001d601a01007387 */ /* 0x004fe20000100a00 */
[----:B------:R0:W-:Y:S03]  /*21500*/  STL.64 [R1+0x1d58], R24 ;  /* 0x001d581801007387 */ /* 0x0001e60000100a00 */
[----:B0-----:R-:W4:Y:S01]  /*21510*/  LDL.LU R24, [R1+0x1e0] ;  /* 0x0001e00001187983 */ /* 0x001f220000300800 */
[----:B------:R-:W4:Y:S02]  /*21520*/  LDL.LU R25, [R1+0x1e4] ;  /* 0x0001e40001197983 */ /* 0x000f240000300800 */
[----:B------:R-:W4:Y:S02]  /*21530*/  LDL.LU R26, [R1+0x1e8] ;  /* 0x0001e800011a7983 */ /* 0x000f240000300800 */
[----:B------:R-:W4:Y:S01]  /*21540*/  LDL.LU R27, [R1+0x1ec] ;  /* 0x0001ec00011b7983 */ /* 0x000f220000300800 */
[----:B------:R-:W2:Y:S01]  /*21550*/  LDL.LU R16, [R1+0x200] ;  /* 0x0002000001107983 */ /* 0x000ea20000300800 */
[----:B------:R-:W2:Y:S02]  /*21560*/  LDL.LU R17, [R1+0x204] ;  /* 0x0002040001117983 */ /* 0x000ea40000300800 */
[----:B------:R-:W2:Y:S02]  /*21570*/  LDL.LU R18, [R1+0x208] ;  /* 0x0002080001127983 */ /* 0x000ea40000300800 */
[----:B------:R-:W2:Y:S01]  /*21580*/  LDL.LU R19, [R1+0x20c] ;  /* 0x00020c0001137983 */ /* 0x000ea20000300800 */
[----:B---3--:R-:W-:Y:S01]  /*21590*/  STL.64 [R1+0x1c18], R22 ;  /* 0x001c181601007387 */ /* 0x008fe20000100a00 */
[----:B------:R0:W-:Y:S03]  /*215a0*/  STL.64 [R1+0x1c10], R20 ;  /* 0x001c101401007387 */ /* 0x0001e60000100a00 */
[----:B0-----:R-:W3:Y:S04]  /*215b0*/  LDL.64 R20, [R1] ;  /* 0x0000000001147983 */ /* 0x001ee80000100a00 */
[----:B---3--:R0:W-:Y:S04]  /*215c0*/  STL.64 [R1+0x1c30], R20 ;  /* 0x001c301401007387 */ /* 0x0081e80000100a00 */
[----:B0-----:R-:W3:Y:S01]  /*215d0*/  LDL.LU R20, [R1+0x310] ;  /* 0x0003100001147983 */ /* 0x001ee20000300800 */
[----:B------:R-:W3:Y:S02]  /*215e0*/  LDL.LU R21, [R1+0x314] ;  /* 0x0003140001157983 */ /* 0x000ee40000300800 */
[----:B------:R-:W2:Y:S02]  /*215f0*/  LDL.LU R22, [R1+0x318] ;  /* 0x0003180001167983 */ /* 0x000ea40000300800 */
[----:B------:R-:W2:Y:S02]  /*21600*/  LDL.LU R23, [R1+0x31c] ;  /* 0x00031c0001177983 */ /* 0x000ea40000300800 */
[----:B--2---:R-:W-:Y:S01]  /*21610*/  STL.64 [R1+0x1c70], R22 ;  /* 0x001c701601007387 */ /* 0x004fe20000100a00 */
[----:B---3--:R0:W-:Y:S03]  /*21620*/  STL.64 [R1+0x1c68], R20 ;  /* 0x001c681401007387 */ /* 0x0081e60000100a00 */
[----:B0-----:R-:W2:Y:S01]  /*21630*/  LDL.LU R20, [R1+0x340] ;  /* 0x0003400001147983 */ /* 0x001ea20000300800 */
[----:B------:R-:W2:Y:S02]  /*21640*/  LDL.LU R21, [R1+0x344] ;  /* 0x0003440001157983 */ /* 0x000ea40000300800 */
[----:B------:R-:W3:Y:S02]  /*21650*/  LDL.LU R22, [R1+0x348] ;  /* 0x0003480001167983 */ /* 0x000ee40000300800 */
[----:B------:R-:W3:Y:S01]  /*21660*/  LDL.LU R23, [R1+0x34c] ;  /* 0x00034c0001177983 */ /* 0x000ee20000300800 */
[----:B----4-:R-:W-:Y:S01]  /*21670*/  HMMA.16816.F32.BF16 R24, R4, R14, R24 ;  /* 0x0000000e0418723c */ /* 0x010fe20000041818 */
[----:B---3--:R-:W-:Y:S01]  /*21680*/  STL.64 [R1+0x1c80], R22 ;  /* 0x001c801601007387 */ /* 0x008fe20000100a00 */
[----:B--2---:R0:W-:Y:S02]  /*21690*/  STL.64 [R1+0x1c78], R20 ;  /* 0x001c781401007387 */ /* 0x0041e40000100a00 */
[----:B------:R-:W2:Y:S02]  /*216a0*/  LDL.64 R8, [R1+0x100] ;  /* 0x0001000001087983 */ /* 0x000ea40000100a00 */
[----:B0-----:R-:W-:-:S02]  /*216b0*/  IMAD.MOV.U32 R21, RZ, RZ, R14 ;  /* 0x000000ffff157224 */ /* 0x001fc400078e000e */
[----:B------:R-:W-:Y:S01]  /*216c0*/  IMAD.MOV.U32 R20, RZ, RZ, R15 ;  /* 0x000000ffff147224 */ /* 0x000fe200078e000f */
[----:B--2---:R-:W-:Y:S01]  /*216d0*/  STL.64 [R1+0x1d40], R8 ;  /* 0x001d400801007387 */ /* 0x004fe20000100a00 */
[----:B------:R-:W2:Y:S11]  /*216e0*/  LDL.LU.64 R10, [R1+0x68] ;  /* 0x00006800010a7983 */ /* 0x000eb60000300a00 */
[----:B------:R-:W-:Y:S02]  /*216f0*/  @!UPT UIADD3 URZ, URZ, URZ, URZ ;  /* 0x0000003f3f3ff290 */ /* 0x000fe4000fffe03f */
[----:B------:R-:W-:Y:S02]  /*21700*/  STL.64 [R1+0x170], R24 ;  /* 0x0001701801007387 */ /* 0x000fe40000100a00 */
[----:B------:R0:W-:Y:S02]  /*21710*/  STL.64 [R1+0x178], R26 ;  /* 0x0001781a01007387 */ /* 0x0001e40000100a00 */
[----:B0-----:R-:W3:Y:S01]  /*21720*/  LDL.LU.64 R26, [R1+0x1d60] ;  /* 0x001d6000011a7983 */ /* 0x001ee20000300a00 */
[----:B------:R-:W3:Y:S02]  /*21730*/  LDL.LU.64 R24, [R1+0x1d58] ;  /* 0x001d580001187983 */ /* 0x000ee40000300a00 */
[----:B------:R-:W3:Y:S02]  /*21740*/  LDL.LU.64 R14, [R1+0x1d50] ;  /* 0x001d5000010e7983 */ /* 0x000ee40000300a00 */
[----:B------:R-:W-:Y:S01]  /*21750*/  IMAD.MOV.U32 R22, RZ, RZ, R12 ;  /* 0x000000ffff167224 */ /* 0x000fe200078e000c */
[C---:B---3--:R-:W-:Y:S11]  /*21760*/  HMMA.16816.F32.BF16 R24, R4.reuse, R14, R24 ;  /* 0x0000000e0418723c */ /* 0x048ff60000041818 */
[----:B------:R-:W-:Y:S11]  /*21770*/  @!UPT UIADD3 URZ, URZ, URZ, URZ ;  /* 0x0000003f3f3ff290 */ /* 0x000ff6000fffe03f */
[----:B------:R-:W-:Y:S01]  /*21780*/  @!UPT UIADD3 URZ, URZ, URZ, URZ ;  /* 0x0000003f3f3ff290 */ /* 0x000fe2000fffe03f */
[----:B------:R-:W-:Y:S01]  /*21790*/  STL.64 [R1+0x190], R24 ;  /* 0x0001901801007387 */ /* 0x000fe20000100a00 */
[----:B------:R0:W-:Y:S03]  /*217a0*/  STL.64 [R1+0x198], R26 ;  /* 0x0001981a01007387 */ /* 0x0001e60000100a00 */
[----:B0-----:R-:W3:Y:S01]  /*217b0*/  LDL.LU.64 R26, [R1+0x1d48] ;  /* 0x001d4800011a7983 */ /* 0x001ee20000300a00 */
[----:B------:R-:W4:Y:S02]  /*217c0*/  LDL.LU R12, [R1+0x240] ;  /* 0x00024000010c7983 */ /* 0x000f240000300800 */
[----:B------:R-:W-:Y:S02]  /*217d0*/  IMAD.MOV.U32 R25, RZ, RZ, R14 ;  /* 0x000000ffff197224 */ /* 0x000fe400078e000e */
[----:B------:R-:W4:Y:S02]  /*217e0*/  LDL.LU R13, [R1+0x244] ;  /* 0x00024400010d7983 */ /* 0x000f240000300800 */
[----:B------:R-:W-:Y:S01]  /*217f0*/  IMAD.MOV.U32 R24, RZ, RZ, R15 ;  /* 0x000000ffff187224 */ /* 0x000fe200078e000f */
[----:B------:R-:W4:Y:S01]  /*21800*/  LDL.LU R14, [R1+0x248] ;  /* 0x00024800010e7983 */ /* 0x000f220000300800 */
[----:B------:R-:W4:Y:S02]  /*21810*/  LDL.LU R15, [R1+0x24c] ;  /* 0x00024c00010f7983 */ /* 0x000f240000300800 */
[----:B------:R-:W3:Y:S01]  /*21820*/  LDL.LU.64 R8, [R1+0x1d40] ;  /* 0x001d400001087983 */ /* 0x000ee20000300a00 */
[----:B--2---:R-:W-:Y:S01]  /*21830*/  HMMA.16816.F32.BF16 R16, R4, R10, R16 ;  /* 0x0000000a0410723c */ /* 0x004fe20000041810 */
[----:B------:R-:W-:-:S02]  /*21840*/  IMAD.MOV.U32 R23, RZ, RZ, R3 ;  /* 0x000000ffff177224 */ /* 0x000fc400078e0003 */
[----:B------:R-:W-:Y:S02]  /*21850*/  IMAD.MOV.U32 R3, RZ, RZ, R10 ;  /* 0x000000ffff037224 */ /* 0x000fe400078e000a */
[----:B------:R-:W-:Y:S11]  /*21860*/  IMAD.MOV.U32 R29, RZ, RZ, R11 ;  /* 0x000000ffff1d7224 */ /* 0x000ff600078e000b */
[----:B------:R-:W-:Y:S08]  /*21870*/  @!UPT UIADD3 URZ, URZ, URZ, URZ ;  /* 0x0000003f3f3ff290 */ /* 0x000ff0000fffe03f */
[----:B------:R-:W-:Y:S02]  /*21880*/  IMAD.MOV.U32 R11, RZ, RZ, R18 ;  /* 0x000000ffff0b7224 */ /* 0x000fe400078e0012 */
[----:B------:R-:W-:Y:S01]  /*21890*/  IMAD.MOV.U32 R10, RZ, RZ, R19 ;  /* 0x000000ffff0a7224 */ /* 0x000fe200078e0013 */
[----:B------:R0:W-:Y:S01]  /*218a0*/  STL.64 [R1+0x1d0], R16 ;  /* 0x0001d01001007387 */ /* 0x0001e20000100a00 */
[----:B------:R-:W2:Y:S03]  /*218b0*/  LDL.LU.64 R18, [R1+0x1d38] ;  /* 0x001d380001127983 */ /* 0x000ea60000300a00 */
[----:B0-----:R-:W2:Y:S01]  /*218c0*/  LDL.LU.64 R16, [R1+0x1d30] ;  /* 0x001d300001107983 */ /* 0x001ea20000300a00 */
[----:B------:R-:W-:Y:S03]  /*218d0*/  STL.64 [R1+0x1bd8], R10 ;  /* 0x001bd80a01007387 */ /* 0x000fe60000100a00 */
        /* <DEDUP_REMOVED lines=12> */
[----:B---3--:R0:W-:Y:S01]  /*219a0*/  STL.64 [R1+0x1ca0], R10 ;  /* 0x001ca00a01007387 */ /* 0x0081e20000100a00 */
[----:B--2---:R-:W-:Y:S02]  /*219b0*/  STL.64 [R1+0x1c98], R8 ;  /* 0x001c980801007387 */ /* 0x004fe40000100a00 */
[----:B0-----:R-:W-:-:S02]  /*219c0*/  IMAD.MOV.U32 R10, RZ, RZ, R3 ;  /* 0x000000ffff0a7224 */ /* 0x001fc400078e0003 */
[----:B------:R-:W-:Y:S01]  /*219d0*/  IMAD.MOV.U32 R11, RZ, RZ, R29 ;  /* 0x000000ffff0b7224 */ /* 0x000fe200078e001d */
[----:B------:R-:W2:Y:S01]  /*219e0*/  LDL.LU R3, [R1+0x1d2c] ;  /* 0x001d2c0001037983 */ /* 0x000ea20000300800 */
[----:B------:R-:W3:Y:S03]  /*219f0*/  LDL.LU R29, [R1+0x1d28] ;  /* 0x001d2800011d7983 */ /* 0x000ee60000300800 */
[----:B------:R0:W-:Y:S02]  /*21a00*/  STL.64 [R1+0x1cb0], R10 ;  /* 0x001cb00a01007387 */ /* 0x0001e40000100a00 */
[----:B0-----:R-:W-:Y:S02]  /*21a10*/  IMAD.MOV.U32 R10, RZ, RZ, R25 ;  /* 0x000000ffff0a7224 */ /* 0x001fe400078e0019 */
[----:B------:R-:W-:-:S05]  /*21a20*/  IMAD.MOV.U32 R11, RZ, RZ, R24 ;  /* 0x000000ffff0b7224 */ /* 0x000fca00078e0018 */
        /* <DEDUP_REMOVED lines=8> */
[----:B------:R-:W4:Y:S01]  /*21ab0*/  LDL.LU R16, [R1+0x260] ;  /* 0x0002600001107983 */ /* 0x000f220000300800 */
[----:B------:R0:W-:Y:S02]  /*21ac0*/  STL.64 [R1+0x1f0], R12 ;  /* 0x0001f00c01007387 */ /* 0x0001e40000100a00 */
[----:B------:R-:W-:Y:S02]  /*21ad0*/  IMAD.MOV.U32 R10, RZ, RZ, R17 ;  /* 0x000000ffff0a7224 */ /* 0x000fe400078e0011 */
[----:B------:R1:W-:Y:S01]  /*21ae0*/  STL.64 [R1+0x1f8], R14 ;  /* 0x0001f80e01007387 */ /* 0x0003e20000100a00 */
[----:B------:R-:W4:Y:S01]  /*21af0*/  LDL.LU R17, [R1+0x264] ;  /* 0x0002640001117983 */ /* 0x000f220000300800 */
[----:B------:R-:W4:Y:S02]  /*21b00*/  LDL.LU R18, [R1+0x268] ;  /* 0x0002680001127983 */ /* 0x000f240000300800 */
[----:B------:R-:W4:Y:S01]  /*21b10*/  LDL.LU R19, [R1+0x26c] ;  /* 0x00026c0001137983 */ /* 0x000f220000300800 */
[----:B0-----:R-:W2:Y:S01]  /*21b20*/  LDL.LU R12, [R1+0x230] ;  /* 0x00023000010c7983 */ /* 0x001ea20000300800 */
[----:B------:R-:W2:Y:S02]  /*21b30*/  LDL.LU R13, [R1+0x234] ;  /* 0x00023400010d7983 */ /* 0x000ea40000300800 */
[----:B-1----:R-:W2:Y:S02]  /*21b40*/  LDL.LU R14, [R1+0x238] ;  /* 0x00023800010e7983 */ /* 0x002ea40000300800 */
[----:B------:R-:W2:Y:S01]  /*21b50*/  LDL.LU R15, [R1+0x23c] ;  /* 0x00023c00010f7983 */ /* 0x000ea20000300800 */
[----:B------:R0:W-:Y:S01]  /*21b60*/  STL.64 [R1+0x1ca8], R22 ;  /* 0x001ca81601007387 */ /* 0x0001e20000100a00 */
[----:B------:R-:W2:Y:S02]  /*21b70*/  LDL.LU R20, [R1+0x2a0] ;  /* 0x0002a00001147983 */ /* 0x000ea40000300800 */
[----:B------:R-:W2:Y:S01]  /*21b80*/  LDL.LU R21, [R1+0x2a4] ;  /* 0x0002a40001157983 */ /* 0x000ea20000300800 */
[----:B0-----:R-:W2:Y:S01]  /*21b90*/  LDL.LU R22, [R1+0x2a8] ;  /* 0x0002a80001167983 */ /* 0x001ea20000300800 */
[----:B------:R-:W2:Y:S03]  /*21ba0*/  LDL.LU R23, [R1+0x2ac] ;  /* 0x0002ac0001177983 */ /* 0x000ea60000300800 */
[----:B--2---:R-:W-:Y:S01]  /*21bb0*/  STL.64 [R1+0x1cc0], R22 ;  /* 0x001cc01601007387 */ /* 0x004fe20000100a00 */
[----:B------:R0:W-:Y:S03]  /*21bc0*/  STL.64 [R1+0x1cb8], R20 ;  /* 0x001cb81401007387 */ /* 0x0001e60000100a00 */
[----:B0-----:R-:W2:Y:S01]  /*21bd0*/  LDL.LU R20, [R1+0x290] ;  /* 0x0002900001147983 */ /* 0x001ea20000300800 */
[----:B------:R-:W2:Y:S02]  /*21be0*/  LDL.LU R21, [R1+0x294] ;  /* 0x0002940001157983 */ /* 0x000ea40000300800 */
[----:B------:R-:W2:Y:S02]  /*21bf0*/  LDL.LU R22, [R1+0x298] ;  /* 0x0002980001167983 */ /* 0x000ea40000300800 */
[----:B------:R-:W2:Y:S02]  /*21c00*/  LDL.LU R23, [R1+0x29c] ;  /* 0x00029c0001177983 */ /* 0x000ea40000300800 */
[----:B--2---:R-:W-:Y:S01]  /*21c10*/  STL.64 [R1+0x1cd8], R22 ;  /* 0x001cd81601007387 */ /* 0x004fe20000100a00 */
[----:B------:R0:W-:Y:S03]  /*21c20*/  STL.64 [R1+0x1cd0], R20 ;  /* 0x001cd01401007387 */ /* 0x0001e60000100a00 */
[----:B0-----:R-:W2:Y:S01]  /*21c30*/  LDL.LU R20, [R1+0x250] ;  /* 0x0002500001147983 */ /* 0x001ea20000300800 */
[----:B------:R-:W2:Y:S02]  /*21c40*/  LDL.LU R21, [R1+0x254] ;  /* 0x0002540001157983 */ /* 0x000ea40000300800 */
[----:B------:R-:W2:Y:S02]  /*21c50*/  LDL.LU R22, [R1+0x258] ;  /* 0x0002580001167983 */ /* 0x000ea40000300800 */
[----:B------:R-:W2:Y:S01]  /*21c60*/  LDL.LU R23, [R1+0x25c] ;  /* 0x00025c0001177983 */ /* 0x000ea20000300800 */
[C---:B----4-:R-:W-:Y:S01]  /*21c70*/  HMMA.16816.F32.BF16 R16, R4.reuse, R26, R16 ;  /* 0x0000001a0410723c */ /* 0x050fe20000041810 */
[----:B--2---:R-:W-:Y:S01]  /*21c80*/  STL.64 [R1+0x1cf0], R22 ;  /* 0x001cf01601007387 */ /* 0x004fe20000100a00 */
[----:B------:R0:W-:Y:S03]  /*21c90*/  STL.64 [R1+0x1ce8], R20 ;  /* 0x001ce81401007387 */ /* 0x0001e60000100a00 */
[----:B0-----:R-:W2:Y:S01]  /*21ca0*/  LDL.LU R20, [R1+0x210] ;  /* 0x0002100001147983 */ /* 0x001ea20000300800 */
[----:B------:R-:W2:Y:S02]  /*21cb0*/  LDL.LU R21, [R1+0x214] ;  /* 0x0002140001157983 */ /* 0x000ea40000300800 */
[----:B------:R-:W4:Y:S02]  /*21cc0*/  LDL.LU R22, [R1+0x218] ;  /* 0x0002180001167983 */ /* 0x000f240000300800 */
[----:B------:R-:W4:Y:S02]  /*21cd0*/  LDL.LU R23, [R1+0x21c] ;  /* 0x00021c0001177983 */ /* 0x000f240000300800 */
[----:B----4-:R-:W-:Y:S01]  /*21ce0*/  STL.64 [R1+0x1d08], R22 ;  /* 0x001d081601007387 */ /* 0x010fe20000100a00 */
[----:B--2---:R0:W-:Y:S03]  /*21cf0*/  STL.64 [R1+0x1d00], R20 ;  /* 0x001d001401007387 */ /* 0x0041e60000100a00 */
[----:B0-----:R-:W2:Y:S01]  /*21d00*/  LDL.LU R20, [R1+0x220] ;  /* 0x0002200001147983 */ /* 0x001ea20000300800 */
[----:B------:R-:W2:Y:S02]  /*21d10*/  LDL.LU R21, [R1+0x224] ;  /* 0x0002240001157983 */ /* 0x000ea40000300800 */
[----:B------:R-:W2:Y:S02]  /*21d20*/  LDL.LU R22, [R1+0x228] ;  /* 0x0002280001167983 */ /* 0x000ea40000300800 */
[----:B------:R-:W2:Y:S02]  /*21d30*/  LDL.LU R23, [R1+0x22c] ;  /* 0x00022c0001177983 */ /* 0x000ea40000300800 */
[----:B------:R-:W-:Y:S01]  /*21d40*/  STL.64 [R1+0x370], R16 ;  /* 0x0003701001007387 */ /* 0x000fe20000100a00 */
[----:B------:R0:W-:Y:S03]  /*21d50*/  STL.64 [R1+0x378], R18 ;  /* 0x0003781201007387 */ /* 0x0001e60000100a00 */
[----:B0-----:R-:W4:Y:S02]  /*21d60*/  LDL.LU.64 R18, [R1+0x1d20] ;  /* 0x001d200001127983 */ /* 0x001f240000300a00 */
[----:B----4-:R-:W-:Y:S02]  /*21d70*/  HMMA.16816.F32.BF16 R4, R4, R18, R12 ;  /* 0x000000120404723c */ /* 0x010fe4000004180c */
[----:B------:R-:W2:Y:S01]  /*21d80*/  LDL.LU.64 R14, [R1+0x1d18] ;  /* 0x001d1800010e7983 */ /* 0x000ea20000300a00 */
[----:B------:R-:W2:Y:S11]  /*21d90*/  LDL.LU.64 R12, [R1+0x1d10] ;  /* 0x001d1000010c7983 */ /* 0x000eb60000300a00 */
[----:B------:R-:W-:Y:S09]  /*21da0*/  @!UPT UIADD3 URZ, URZ, URZ, URZ ;  /* 0x0000003f3f3ff290 */ /* 0x000ff2000fffe03f */
[----:B------:R-:W-:Y:S01]  /*21db0*/  STL.64 [R1+0x360], R4 ;  /* 0x0003600401007387 */ /* 0x000fe20000100a00 */
[----:B------:R-:W-:Y:S01]  /*21dc0*/  STL.64 [R1+0x368], R6 ;  /* 0x0003680601007387 */ /* 0x000fe20000100a00 */
[C---:B--2---:R-:W-:Y:S02]  /*21dd0*/  HMMA.16816.F32.BF16 R8, R12.reuse, R10, R20 ;  /* 0x0000000a0c08723c */ /* 0x044fe40000041814 */
[----:B------:R-:W2:Y:S01]  /*21de0*/  LDL.LU.64 R22, [R1+0x1d08] ;  /* 0x001d080001167983 */ /* 0x000ea20000300a00 */
[----:B------:R-:W2:Y:S11]  /*21df0*/  LDL.LU.64 R20, [R1+0x1d00] ;  /* 0x001d000001147983 */ /* 0x000eb60000300a00 */
[----:B------:R-:W-:Y:S09]  /*21e00*/  @!UPT UIADD3 URZ, URZ, URZ, URZ ;  /* 0x0000003f3f3ff290 */ /* 0x000ff2000fffe03f */
[----:B------:R-:W-:Y:S01]  /*21e10*/  STL.64 [R1+0x350], R8 ;  /* 0x0003500801007387 */ /* 0x000fe20000100a00 */
[----:B------:R0:W-:Y:S03]  /*21e20*/  STL.64 [R1+0x358], R10 ;  /* 0x0003580a01007387 */ /* 0x0001e60000100a00 */
[----:B0-----:R-:W2:Y:S02]  /*21e30*/  LDL.LU.64 R10, [R1+0x1cf8] ;  /* 0x001cf800010a7983 */ /* 0x001ea40000300a00 */
        /* <DEDUP_REMOVED lines=22> */
[----:B------:R-:W2:Y:S11]  /*21fa0*/  LDL.LU.64 R22, [R1+0x1ca8] ;  /* 0x001ca80001167983 */ /* 0x000eb60000300a00 */
[----:B------:R-:W-:Y:S10]  /*21fb0*/  @!UPT UIADD3 URZ, URZ, URZ, URZ ;  /* 0x0000003f3f3ff290 */ /* 0x000ff4000fffe03f */
[----:B------:R-:W-:Y:S01]  /*21fc0*/  STL.64 [R1+0x250], R8 ;  /* 0x0002500801007387 */ /* 0x000fe20000100a00 */
[----:B------:R0:W-:Y:S03]  /*21fd0*/  STL.64 [R1+0x258], R10 ;  /* 0x0002580a01007387 */ /* 0x0001e60000100a00 */
        /* <DEDUP_REMOVED lines=8> */
[----:B0-----:R-:W4:Y:S01]  /*22060*/  LDL.LU.64 R22, [R1+0x1c80] ;  /* 0x001c800001167983 */ /* 0x001f220000300a00 */
[----:B------:R-:W4:Y:S02]  /*22070*/  LDL.LU.64 R20, [R1+0x1c78] ;  /* 0x001c780001147983 */ /* 0x000f240000300a00 */
[C---:B----4-:R-:W-:Y:S01]  /*22080*/  HMMA.16816.F32.BF16 R24, R12.reuse, R26, R20 ;  /* 0x0000001a0c18723c */ /* 0x050fe20000041814 */
[----:B------:R-:W4:Y:S01]  /*22090*/  LDL.LU.64 R22, [R1+0x1c70] ;  /* 0x001c700001167983 */ /* 0x000f220000300a00 */
[----:B------:R-:W4:Y:S11]  /*220a0*/  LDL.LU.64 R20, [R1+0x1c68] ;  /* 0x001c680001147983 */ /* 0x000f360000300a00 */
[----:B------:R-:W-:Y:S10]  /*220b0*/  @!UPT UIADD3 URZ, URZ, URZ, URZ ;  /* 0x0000003f3f3ff290 */ /* 0x000ff4000fffe03f */
[----:B------:R-:W-:Y:S01]  /*220c0*/  STL.64 [R1+0x230], R24 ;  /* 0x0002301801007387 */ /* 0x000fe20000100a00 */
[----:B------:R0:W-:Y:S03]  /*220d0*/  STL.64 [R1+0x238], R26 ;  /* 0x0002381a01007387 */ /* 0x0001e60000100a00 */
[----:B0-----:R-:W2:Y:S01]  /*220e0*/  LDL.LU.64 R26, [R1+0x1c60] ;  /* 0x001c6000011a7983 */ /* 0x001ea20000300a00 */
[----:B------:R-:W2:Y:S02]  /*220f0*/  LDL.LU.64 R24, [R1+0x1c58] ;  /* 0x001c580001187983 */ /* 0x000ea40000300a00 */
[----:B--2---:R-:W-:Y:S01]  /*22100*/  HMMA.16816.F32.BF16 R12, R12, R18, R24 ;  /* 0x000000120c0c723c */ /* 0x004fe20000041818 */
[----:B------:R-:W2:Y:S01]  /*22110*/  LDL.LU.64 R24, [R1+0x1c50] ;  /* 0x001c500001187983 */ /* 0x000ea20000300a00 */
[----:B------:R-:W2:Y:S02]  /*22120*/  LDL.LU.64 R18, [R1+0x1c48] ;  /* 0x001c480001127983 */ /* 0x000ea40000300a00 */
[----:B------:R-:W2:Y:S02]  /*22130*/  LDL.LU.64 R16, [R1+0x1c40] ;  /* 0x001c400001107983 */ /* 0x000ea40000300a00 */
[----:B------:R-:W-:Y:S11]  /*22140*/  IMAD.MOV.U32 R7, RZ, RZ, R0 ;  /* 0x000000ffff077224 */ /* 0x000ff600078e0000 */
[----:B------:R-:W-:Y:S06]  /*22150*/  @!UPT UIADD3 URZ, URZ, URZ, URZ ;  /* 0x0000003f3f3ff290 */ /* 0x000fec000fffe03f */
[----:B------:R0:W-:Y:S01]  /*22160*/  STL.64 [R1+0x210], R12 ;  /* 0x0002100c01007387 */ /* 0x0001e20000100a00 */
[----:B------:R-:W-:Y:S03]  /*22170*/  STL.64 [R1+0x218], R14 ;  /* 0x0002180e01007387 */ /* 0x000fe60000100a00 */
[----:B0-----:R-:W3:Y:S01]  /*22180*/  LDL.LU.64 R12, [R1+0xc0] ;  /* 0x0000c000010c7983 */ /* 0x001ee20000300a00 */
[C---:B--2---:R-:W-:Y:S01]  /*22190*/  HMMA.16816.F32.BF16 R8, R16.reuse, R24, R8 ;  /* 0x000000181008723c */ /* 0x044fe20000041808 */
[----:B------:R-:W-:Y:S11]  /*221a0*/  IMAD.MOV.U32 R0, RZ, RZ, R25 ;  /* 0x000000ffff007224 */ /* 0x000ff600078e0019 */
[----:B------:R-:W-:Y:S11]  /*221b0*/  @!UPT UIADD3 URZ, URZ, URZ, URZ ;  /* 0x0000003f3f3ff290 */ /* 0x000ff6000fffe03f */
[----:B------:R-:W-:Y:S01]  /*221c0*/  STL.64 [R1+0x220], R8 ;  /* 0x0002200801007387 */ /* 0x000fe20000100a00 */
[----:B------:R0:W-:Y:S02]  /*221d0*/  STL.64 [R1+0x228], R10 ;  /* 0x0002280a01007387 */ /* 0x0001e40000100a00 */
[----:B0-----:R-:W-:Y:S02]  /*221e0*/  IMAD.MOV.U32 R10, RZ, RZ, R24 ;  /* 0x000000ffff0a7224 */ /* 0x001fe400078e0018 */
[----:B------:R-:W4:Y:S01]  /*221f0*/  LDL.LU.64 R24, [R1+0x1c38] ;  /* 0x001c380001187983 */ /* 0x000f220000300a00 */
[----:B---3--:R-:W-:Y:S02]  /*22200*/  IMAD.MOV.U32 R4, RZ, RZ, R29 ;  /* 0x000000ffff047224 */ /* 0x008fe400078e001d */
[----:B------:R-:W-:Y:S02]  /*22210*/  IMAD.MOV.U32 R5, RZ, RZ, R3 ;  /* 0x000000ffff057224 */ /* 0x000fe400078e0003 */
[----:B------:R-:W-:Y:S01]  /*22220*/  IMAD.MOV.U32 R6, RZ, RZ, R2 ;  /* 0x000000ffff067224 */ /* 0x000fe200078e0002 */
[C---:B----4-:R-:W-:Y:S01]  /*22230*/  HMMA.16816.F32.BF16 R24, R16.reuse, R24, R20 ;  /* 0x000000181018723c */ /* 0x050fe20000041814 */
[----:B------:R-:W2:Y:S11]  /*22240*/  LDL.LU.64 R20, [R1+0x1c30] ;  /* 0x001c300001147983 */ /* 0x000eb60000300a00 */
[----:B------:R-:W-:Y:S11]  /*22250*/  @!UPT UIADD3 URZ, URZ, URZ, URZ ;  /* 0x0000003f3f3ff290 */ /* 0x000ff6000fffe03f */
[----:B------:R-:W-:Y:S01]  /*22260*/  STL [R1+0x2a4], R25 ;  /* 0x0002a41901007387 */ /* 0x000fe20000100800 */
[----:B------:R0:W-:Y:S02]  /*22270*/  STL.64 [R1+0x2a8], R26 ;  /* 0x0002a81a01007387 */ /* 0x0001e40000100a00 */
[----:B0-----:R-:W-:Y:S01]  /*22280*/  IMAD.MOV.U32 R27, RZ, RZ, R24 ;  /* 0x000000ffff1b7224 */ /* 0x001fe200078e0018 */
[----:B------:R-:W3:Y:S01]  /*22290*/  LDL.LU R26, [R1+0x1c28] ;  /* 0x001c2800011a7983 */ /* 0x000ee20000300800 */
[----:B------:R-:W4:Y:S02]  /*222a0*/  LDL.LU.64 R24, [R1+0x1c20] ;  /* 0x001c200001187983 */ /* 0x000f240000300a00 */
[----:B------:R-:W4:Y:S01]  /*222b0*/  LDL.LU.64 R22, [R1+0x1c18] ;  /* 0x001c180001167983 */ /* 0x000f220000300a00 */
[----:B--2---:R-:W-:Y:S01]  /*222c0*/  HMMA.16816.F32.BF16 R4, R16, R20, R4 ;  /* 0x000000141004723c */ /* 0x004fe20000041804 */
[----:B------:R-:W-:Y:S02]  /*222d0*/  IMAD.MOV.U32 R3, RZ, RZ, R20 ;  /* 0x000000ffff037224 */ /* 0x000fe400078e0014 */
[----:B------:R-:W-:-:S02]  /*222e0*/  IMAD.MOV.U32 R2, RZ, RZ, R21 ;  /* 0x000000ffff027224 */ /* 0x000fc400078e0015 */
[----:B------:R-:W2:Y:S11]  /*222f0*/  LDL.LU.64 R20, [R1+0x1c10] ;  /* 0x001c100001147983 */ /* 0x000eb60000300a00 */
[----:B------:R-:W-:Y:S07]  /*22300*/  @!UPT UIADD3 URZ, URZ, URZ, URZ ;  /* 0x0000003f3f3ff290 */ /* 0x000fee000fffe03f */
[----:B------:R-:W-:Y:S01]  /*22310*/  STL.64 [R1+0x2c0], R4 ;  /* 0x0002c00401007387 */ /* 0x000fe20000100a00 */
[----:B------:R2:W-:Y:S02]  /*22320*/  STL [R1+0x2c8], R6 ;  /* 0x0002c80601007387 */ /* 0x0005e40000100800 */
[----:B------:R-:W-:-:S05]  /*22330*/  IMAD.MOV.U32 R29, RZ, RZ, R7 ;  /* 0x000000ffff1d7224 */ /* 0x000fca00078e0007 */
[----:B------:R-:W-:Y:S04]  /*22340*/  STL [R1+0x1ab0], R29 ;  /* 0x001ab01d01007387 */ /* 0x000fe80000100800 */
[----:B---3--:R-:W-:Y:S01]  /*22350*/  STL.64 [R1+0x1b80], R26 ;  /* 0x001b801a01007387 */ /* 0x008fe20000100a00 */
[----:B----4-:R0:W-:Y:S01]  /*22360*/  STL.64 [R1+0x1b78], R24 ;  /* 0x001b781801007387 */ /* 0x0101e20000100a00 */
[C---:B--2---:R-:W-:Y:S11]  /*22370*/  HMMA.16816.F32.BF16 R4, R16.reuse, R24, R20 ;  /* 0x000000181004723c */ /* 0x044ff60000041814 */
[----:B------:R-:W-:Y:S11]  /*22380*/  @!UPT UIADD3 URZ, URZ, URZ, URZ ;  /* 0x0000003f3f3ff290 */ /* 0x000ff6000fffe03f */
[----:B------:R-:W-:Y:S01]  /*22390*/  @!UPT UIADD3 URZ, URZ, URZ, URZ ;  /* 0x0000003f3f3ff290 */ /* 0x000fe2000fffe03f */
[----:B------:R-:W-:Y:S01]  /*223a0*/  STL.64 [R1+0x2d0], R4 ;  /* 0x0002d00401007387 */ /* 0x000fe20000100a00 */
[----:B------:R-:W-:Y:S02]  /*223b0*/  STL.64 [R1+0x2d8], R6 ;  /* 0x0002d80601007387 */ /* 0x000fe40000100a00 */
[----:B0-----:R-:W2:Y:S02]  /*223c0*/  LDL.LU R24, [R1+0x160] ;  /* 0x0001600001187983 */ /* 0x001ea40000300800 */
[----:B------:R-:W2:Y:S01]  /*223d0*/  LDL.LU R25, [R1+0x164] ;  /* 0x0001640001197983 */ /* 0x000ea20000300800 */
[----:B------:R-:W3:Y:S01]  /*223e0*/  LDL.LU R26, [R1+0x168] ;  /* 0x00016800011a7983 */ /* 0x000ee20000300800 */
[----:B------:R-:W3:Y:S02]  /*223f0*/  LDL.LU R27, [R1+0x16c] ;  /* 0x00016c00011b7983 */ /* 0x000ee40000300800 */
[----:B------:R-:W4:Y:S02]  /*22400*/  LDL.LU R20, [R1+0x1b0] ;  /* 0x0001b00001147983 */ /* 0x000f240000300800 */
[----:B------:R-:W4:Y:S01]  /*22410*/  LDL.LU R21, [R1+0x1b4] ;  /* 0x0001b40001157983 */ /* 0x000f220000300800 */
[----:B------:R-:W2:Y:S01]  /*22420*/  LDL.LU R22, [R1+0x1b8] ;  /* 0x0001b80001167983 */ /* 0x000ea20000300800 */
[----:B------:R-:W2:Y:S03]  /*22430*/  LDL.LU R23, [R1+0x1bc] ;  /* 0x0001bc0001177983 */ /* 0x000ea60000300800 */
[----:B--2---:R-:W-:Y:S01]  /*22440*/  STL.64 [R1+0x1be8], R22 ;  /* 0x001be81601007387 */ /* 0x004fe20000100a00 */
[----:B----4-:R0:W-:Y:S03]  /*22450*/  STL.64 [R1+0x1be0], R20 ;  /* 0x001be01401007387 */ /* 0x0101e60000100a00 */
[----:B0-----:R-:W2:Y:S01]  /*22460*/  LDL.LU R20, [R1+0x2b0] ;  /* 0x0002b00001147983 */ /* 0x001ea20000300800 */
[----:B------:R-:W2:Y:S02]  /*22470*/  LDL.LU R21, [R1+0x2b4] ;  /* 0x0002b40001157983 */ /* 0x000ea40000300800 */
[----:B------:R-:W4:Y:S02]  /*22480*/  LDL.LU R22, [R1+0x2b8] ;  /* 0x0002b80001167983 */ /* 0x000f240000300800 */
[----:B------:R-:W4:Y:S01]  /*22490*/  LDL.LU R23, [R1+0x2bc] ;  /* 0x0002bc0001177983 */ /* 0x000f220000300800 */
[----:B------:R-:W2:Y:S01]  /*224a0*/  LDL.LU R4, [R1+0x2e0] ;  /* 0x0002e00001047983 */ /* 0x000ea20000300800 */
        /* <DEDUP_REMOVED lines=9> */
[----:B----4-:R-:W-:Y:S01]  /*22540*/  STL.64 [R1+0x1bf8], R22 ;  /* 0x001bf81601007387 */ /* 0x010fe20000100a00 */
[----:B------:R0:W-:Y:S02]  /*22550*/  STL.64 [R1+0x1bf0], R20 ;  /* 0x001bf01401007387 */ /* 0x0001e40000100a00 */
[----:B------:R-:W4:Y:S01]  /*22560*/  LDL.64 R8, [R1+0xe0] ;  /* 0x0000e00001087983 */ /* 0x000f220000100a00 */
[----:B0-----:R-:W4:Y:S01]  /*22570*/  LDL.64 R20, [R1+0xb0] ;  /* 0x0000b00001147983 */ /* 0x001f220000100a00 */
[----:B---3--:R-:W-:Y:S02]  /*22580*/  STL.64 [R1+0x1b90], R26 ;  /* 0x001b901a01007387 */ /* 0x008fe40000100a00 */
[----:B------:R0:W-:Y:S02]  /*22590*/  STL.64 [R1+0x1b88], R24 ;  /* 0x001b881801007387 */ /* 0x0001e40000100a00 */
[----:B0-----:R-:W3:Y:S01]  /*225a0*/  LDL.LU R24, [R1+0x180] ;  /* 0x0001800001187983 */ /* 0x001ee20000300800 */
[----:B------:R-:W3:Y:S02]  /*225b0*/  LDL.LU R25, [R1+0x184] ;  /* 0x0001840001197983 */ /* 0x000ee40000300800 */
[----:B------:R-:W3:Y:S02]  /*225c0*/  LDL.LU R26, [R1+0x188] ;  /* 0x00018800011a7983 */ /* 0x000ee40000300800 */
[----:B------:R-:W-:Y:S01]  /*225d0*/  IMAD.MOV.U32 R27, RZ, RZ, R28 ;  /* 0x000000ffff1b7224 */ /* 0x000fe200078e001c */
[----:B--2---:R-:W-:Y:S11]  /*225e0*/  HMMA.16816.F32.BF16 R4, R16, R12, R4 ;  /* 0x0000000c1004723c */ /* 0x004ff60000041804 */
[----:B------:R-:W-:Y:S11]  /*225f0*/  @!UPT UIADD3 URZ, URZ, URZ, URZ ;  /* 0x0000003f3f3ff290 */ /* 0x000ff6000fffe03f */
[----:B------:R-:W-:Y:S02]  /*22600*/  @!UPT UIADD3 URZ, URZ, URZ, URZ ;  /* 0x0000003f3f3ff290 */ /* 0x000fe4000fffe03f */
[----:B------:R-:W-:Y:S01]  /*22610*/  IMAD.MOV.U32 R28, RZ, RZ, R6 ;  /* 0x000000ffff1c7224 */ /* 0x000fe200078e0006 */
[----:B---3--:R-:W-:Y:S01]  /*22620*/  STL.64 [R1+0x1bb0], R26 ;  /* 0x001bb01a01007387 */ /* 0x008fe20000100a00 */
[----:B------:R0:W-:Y:S02]  /*22630*/  STL.64 [R1+0x1ba8], R24 ;  /* 0x001ba81801007387 */ /* 0x0001e40000100a00 */
[----:B------:R-:W2:Y:S02]  /*22640*/  LDL R29, [R1+0xc58] ;  /* 0x000c5800011d7983 */ /* 0x000ea40000100800 */
[----:B------:R1:W-:Y:S02]  /*22650*/  STL.64 [R1+0x2f0], R4 ;  /* 0x0002f00401007387 */ /* 0x0003e40000100a00 */
[----:B0-----:R-:W-:Y:S02]  /*22660*/  IMAD.MOV.U32 R25, RZ, RZ, R0 ;  /* 0x000000ffff197224 */ /* 0x001fe400078e0000 */
[----:B------:R-:W-:-:S02]  /*22670*/  IMAD.MOV.U32 R0, RZ, RZ, R7 ;  /* 0x000000ffff007224 */ /* 0x000fc400078e0007 */
[----:B------:R-:W4:Y:S01]  /*22680*/  LDL.LU.64 R6, [R1+0x1c08] ;  /* 0x001c080001067983 */ /* 0x000f220000300a00 */
[----:B-1----:R-:W4:Y:S02]  /*22690*/  LDL.LU.64 R4, [R1+0x1c00] ;  /* 0x001c000001047983 */ /* 0x002f240000300a00 */
[----:B------:R0:W-:Y:S02]  /*226a0*/  STL.64 [R1+0x1b70], R12 ;  /* 0x001b700c01007387 */ /* 0x0001e40000100a00 */
[----:B0-----:R-:W3:Y:S01]  /*226b0*/  LDL.LU R12, [R1+0x150] ;  /* 0x00015000010c7983 */ /* 0x001ee20000300800 */
[----:B------:R-:W3:Y:S02]  /*226c0*/  LDL.LU R13, [R1+0x154] ;  /* 0x00015400010d7983 */ /* 0x000ee40000300800 */
[----:B------:R-:W2:Y:S02]  /*226d0*/  LDL.LU R14, [R1+0x158] ;  /* 0x00015800010e7983 */ /* 0x000ea40000300800 */
[----:B------:R-:W2:Y:S02]  /*226e0*/  LDL.LU R15, [R1+0x15c] ;  /* 0x00015c00010f7983 */ /* 0x000ea40000300800 */
[----:B--2---:R-:W-:Y:S01]  /*226f0*/  STL.64 [R1+0x1ba0], R14 ;  /* 0x001ba00e01007387 */ /* 0x004fe20000100a00 */
[----:B---3--:R0:W-:Y:S03]  /*22700*/  STL.64 [R1+0x1b98], R12 ;  /* 0x001b980c01007387 */ /* 0x0081e60000100a00 */
[----:B0-----:R-:W2:Y:S01]  /*22710*/  LDL.64 R12, [R1+0x10] ;  /* 0x00001000010c7983 */ /* 0x001ea20000100a00 */
[----:B----4-:R-:W-:Y:S03]  /*22720*/  HMMA.16816.F32.BF16 R4, R16, R20, R4 ;  /* 0x000000141004723c */ /* 0x010fe60000041804 */
[----:B--2---:R0:W-:Y:S04]  /*22730*/  STL.64 [R1+0x1bb8], R12 ;  /* 0x001bb80c01007387 */ /* 0x0041e80000100a00 */
[----:B0-----:R-:W2:Y:S01]  /*22740*/  LDL.LU R12, [R1+0x1a0] ;  /* 0x0001a000010c7983 */ /* 0x001ea20000300800 */
[----:B------:R-:W2:Y:S02]  /*22750*/  LDL.LU R13, [R1+0x1a4] ;  /* 0x0001a400010d7983 */ /* 0x000ea40000300800 */
[----:B------:R-:W2:Y:S02]  /*22760*/  LDL.LU R14, [R1+0x1a8] ;  /* 0x0001a800010e7983 */ /* 0x000ea40000300800 */
[----:B------:R-:W2:Y:S01]  /*22770*/  LDL.LU R15, [R1+0x1ac] ;  /* 0x0001ac00010f7983 */ /* 0x000ea20000300800 */
[----:B------:R0:W-:Y:S01]  /*22780*/  STL [R1+0x1ab8], R0 ;  /* 0x001ab80001007387 */ /* 0x0001e20000100800 */
[----:B------:R-:W-:Y:S09]  /*22790*/  STL [R1+0x1ab4], R28 ;  /* 0x001ab41c01007387 */ /* 0x000ff20000100800 */
[----:B------:R1:W-:Y:S02]  /*227a0*/  STL.64 [R1+0x300], R4 ;  /* 0x0003000401007387 */ /* 0x0003e40000100a00 */
[----:B------:R3:W-:Y:S01]  /*227b0*/  STL.64 [R1+0x308], R6 ;  /* 0x0003080601007387 */ /* 0x0007e20000100a00 */
[----:B------:R-:W4:Y:S01]  /*227c0*/  LDL.LU.64 R22, [R1+0x1bf8] ;  /* 0x001bf80001167983 */ /* 0x000f220000300a00 */
[----:B0-----:R-:W-:-:S02]  /*227d0*/  IMAD.MOV.U32 R0, RZ, RZ, R21 ;  /* 0x000000ffff007224 */ /* 0x001fc400078e0015 */
[----:B-1----:R-:W-:Y:S02]  /*227e0*/  IMAD.MOV.U32 R4, RZ, RZ, R20 ;  /* 0x000000ffff047224 */ /* 0x002fe400078e0014 */
[----:B------:R-:W4:Y:S01]  /*227f0*/  LDL.LU.64 R20, [R1+0x1bf0] ;  /* 0x001bf00001147983 */ /* 0x000f220000300a00 */
[----:B------:R-:W-:Y:S02]  /*22800*/  IMAD.MOV.U32 R24, RZ, RZ, R10 ;  /* 0x000000ffff187224 */ /* 0x000fe400078e000a */
[----:B---3--:R-:W-:Y:S02]  /*22810*/  IMAD.MOV.U32 R6, RZ, RZ, R8 ;  /* 0x000000ffff067224 */ /* 0x008fe400078e0008 */
[----:B------:R-:W-:Y:S01]  /*22820*/  IMAD.MOV.U32 R5, RZ, RZ, R9 ;  /* 0x000000ffff057224 */ /* 0x000fe200078e0009 */
[C---:B----4-:R-:W-:Y:S11]  /*22830*/  HMMA.16816.F32.BF16 R20, R16.reuse, R8, R20 ;  /* 0x000000081014723c */ /* 0x050ff60000041814 */
[----:B------:R-:W-:Y:S11]  /*22840*/  @!UPT UIADD3 URZ, URZ, URZ, URZ ;  /* 0x0000003f3f3ff290 */ /* 0x000ff6000fffe03f */
[----:B------:R-:W-:Y:S01]  /*22850*/  @!UPT UIADD3 URZ, URZ, URZ, URZ ;  /* 0x0000003f3f3ff290 */ /* 0x000fe2000fffe03f */
[----:B------:R-:W-:Y:S01]  /*22860*/  STL.64 [R1+0x2e0], R20 ;  /* 0x0002e01401007387 */ /* 0x000fe20000100a00 */
[----:B------:R0:W-:Y:S03]  /*22870*/  STL.64 [R1+0x2e8], R22 ;  /* 0x0002e81601007387 */ /* 0x0001e60000100a00 */
[----:B0-----:R-:W3:Y:S01]  /*22880*/  LDL.LU.64 R22, [R1+0x1be8] ;  /* 0x001be80001167983 */ /* 0x001ee20000300a00 */
[----:B------:R-:W3:Y:S02]  /*22890*/  LDL.LU.64 R20, [R1+0x1be0] ;  /* 0x001be00001147983 */ /* 0x000ee40000300a00 */
[----:B------:R-:W4:Y:S02]  /*228a0*/  LDL.LU.64 R10, [R1+0x1bd8] ;  /* 0x001bd800010a7983 */ /* 0x000f240000300a00 */
[----:B------:R-:W3:Y:S02]  /*228b0*/  LDL.LU.64 R8, [R1+0x1bd0] ;  /* 0x001bd00001087983 */ /* 0x000ee40000300a00 */
[----:B---3--:R-:W-:Y:S01]  /*228c0*/  HMMA.16816.F32.BF16 R16, R16, R8, R20 ;  /* 0x000000081010723c */ /* 0x008fe20000041814 */
[----:B------:R-:W2:Y:S01]  /*228d0*/  LDL.LU.64 R22, [R1+0x1bc8] ;  /* 0x001bc80001167983 */ /* 0x000ea20000300a00 */
[----:B------:R-:W2:Y:S11]  /*228e0*/  LDL.LU.64 R20, [R1+0x1bc0] ;  /* 0x001bc00001147983 */ /* 0x000eb60000300a00 */
[----:B------:R-:W-:Y:S10]  /*228f0*/  @!UPT UIADD3 URZ, URZ, URZ, URZ ;  /* 0x0000003f3f3ff290 */ /* 0x000ff4000fffe03f */
[----:B------:R-:W-:Y:S01]  /*22900*/  STL.64 [R1+0x2b0], R16 ;  /* 0x0002b01001007387 */ /* 0x000fe20000100a00 */
[----:B------:R-:W-:Y:S02]  /*22910*/  STL.64 [R1+0x2b8], R18 ;  /* 0x0002b81201007387 */ /* 0x000fe40000100a00 */
[----:B------:R-:W-:Y:S01]  /*22920*/  STL.64 [R1+0x1b48], R8 ;  /* 0x001b480801007387 */ /* 0x000fe20000100a00 */
[----:B--2---:R-:W-:Y:S01]  /*22930*/  HMMA.16816.F32.BF16 R24, R20, R24, R12 ;  /* 0x000000181418723c */ /* 0x004fe2000004180c */
[----:B------:R-:W2:Y:S11]  /*22940*/  LDL.LU.64 R12, [R1+0x1bb8] ;  /* 0x001bb800010c7983 */ /* 0x000eb60000300a00 */
[----:B------:R-:W-:Y:S11]  /*22950*/  @!UPT UIADD3 URZ, URZ, URZ, URZ ;  /* 0x0000003f3f3ff290 */ /* 0x000ff6000fffe03f */
[----:B------:R-:W-:Y:S01]  /*22960*/  STL.64 [R1+0x290], R24 ;  /* 0x0002901801007387 */ /* 0x000fe20000100a00 */
[----:B------:R0:W-:Y:S03]  /*22970*/  STL.64 [R1+0x298], R26 ;  /* 0x0002981a01007387 */ /* 0x0001e60000100a00 */
[----:B0-----:R-:W3:Y:S01]  /*22980*/  LDL.LU.64 R26, [R1+0x1bb0] ;  /* 0x001bb000011a7983 */ /* 0x001ee20000300a00 */
[----:B------:R-:W3:Y:S02]  /*22990*/  LDL.LU.64 R24, [R1+0x1ba8] ;  /* 0x001ba80001187983 */ /* 0x000ee40000300a00 */
[----:B------:R-:W4:Y:S02]  /*229a0*/  LDL.LU.64 R14, [R1+0x1ba0] ;  /* 0x001ba000010e7983 */ /* 0x000f240000300a00 */
[----:B------:R-:W-:Y:S02]  /*229b0*/  IMAD.MOV.U32 R16, RZ, RZ, R3 ;  /* 0x000000ffff107224 */ /* 0x000fe400078e0003 */
[----:B------:R-:W-:-:S02]  /*229c0*/  IMAD.MOV.U32 R17, RZ, RZ, R2 ;  /* 0x000000ffff117224 */ /* 0x000fc400078e0002 */
[----:B--2---:R-:W-:Y:S02]  /*229d0*/  IMAD.MOV.U32 R8, RZ, RZ, R12 ;  /* 0x000000ffff087224 */ /* 0x004fe400078e000c */
[----:B------:R-:W-:Y:S01]  /*229e0*/  IMAD.MOV.U32 R7, RZ, RZ, R13 ;  /* 0x000000ffff077224 */ /* 0x000fe200078e000d */
[C---:B---3--:R-:W-:Y:S01]  /*229f0*/  HMMA.16816.F32.BF16 R24, R20.reuse, R12, R24 ;  /* 0x0000000c1418723c */ /* 0x048fe20000041818 */
[----:B------:R-:W4:Y:S11]  /*22a00*/  LDL.LU.64 R12, [R1+0x1b98] ;  /* 0x001b9800010c7983 */ /* 0x000f360000300a00 */
[----:B------:R-:W-:Y:S11]  /*22a10*/  @!UPT UIADD3 URZ, URZ, URZ, URZ ;  /* 0x0000003f3f3ff290 */ /* 0x000ff6000fffe03f */
[----:B------:R0:W-:Y:S01]  /*22a20*/  STL.64 [R1+0x200], R24 ;  /* 0x0002001801007387 */ /* 0x0001e20000100a00 */
[----:B------:R-:W-:Y:S02]  /*22a30*/  IMAD.MOV.U32 R3, RZ, RZ, R26 ;  /* 0x000000ffff037224 */ /* 0x000fe400078e001a */
[----:B------:R-:W-:Y:S02]  /*22a40*/  IMAD.MOV.U32 R2, RZ, RZ, R27 ;  /* 0x000000ffff027224 */ /* 0x000fe400078e001b */
[----:B------:R-:W2:Y:S04]  /*22a50*/  LDL.LU.64 R26, [R1+0x1b90] ;  /* 0x001b9000011a7983 */ /* 0x000ea80000300a00 */
[----:B0-----:R-:W2:Y:S01]  /*22a60*/  LDL.LU.64 R24, [R1+0x1b88] ;  /* 0x001b880001187983 */ /* 0x001ea20000300a00 */
[----:B------:R-:W-:Y:S02]  /*22a70*/  STL [R1+0x19c4], R2 ;  /* 0x0019c40201007387 */ /* 0x000fe40000100800 */
[----:B------:R-:W-:Y:S01]  /*22a80*/  STL [R1+0x19c0], R3 ;  /* 0x0019c00301007387 */ /* 0x000fe20000100800 */
[C---:B--2---:R-:W-:Y:S01]  /*22a90*/  HMMA.16816.F32.BF16 R16, R20.reuse, R16, R24 ;  /* 0x000000101410723c */ /* 0x044fe20000041818 */
[----:B------:R-:W2:Y:S01]  /*22aa0*/  LDL.LU.64 R26, [R1+0x1b80] ;  /* 0x001b8000011a7983 */ /* 0x000ea20000300a00 */
[----:B------:R-:W4:Y:S11]  /*22ab0*/  LDL.LU.64 R24, [R1+0x1b78] ;  /* 0x001b780001187983 */ /* 0x000f360000300a00 */
[----:B------:R-:W-:Y:S10]  /*22ac0*/  @!UPT UIADD3 URZ, URZ, URZ, URZ ;  /* 0x0000003f3f3ff290 */ /* 0x000ff4000fffe03f */
[----:B------:R-:W-:Y:S01]  /*22ad0*/  STL.64 [R1+0x1e0], R16 ;  /* 0x0001e01001007387 */ /* 0x000fe20000100a00 */
[----:B------:R0:W-:Y:S03]  /*22ae0*/  STL.64 [R1+0x1e8], R18 ;  /* 0x0001e81201007387 */ /* 0x0001e60000100a00 */
[----:B0-----:R-:W3:Y:S01]  /*22af0*/  LDL R19, [R1+0x384] ;  /* 0x0003840001137983 */ /* 0x001ee20000100800 */
[----:B----4-:R-:W-:Y:S03]  /*22b00*/  HMMA.16816.F32.BF16 R12, R20, R24, R12 ;  /* 0x00000018140c723c */ /* 0x010fe6000004180c */
[----:B---3--:R0:W-:Y:S01]  /*22b10*/  STL [R1+0x1ae8], R19 ;  /* 0x001ae81301007387 */ /* 0x0081e20000100800 */
[----:B------:R-:W3:Y:S02]  /*22b20*/  LDL.LU R16, [R1+0x130] ;  /* 0x0001300001107983 */ /* 0x000ee40000300800 */
[----:B------:R-:W3:Y:S02]  /*22b30*/  LDL.LU R17, [R1+0x134] ;  /* 0x0001340001117983 */ /* 0x000ee40000300800 */
[----:B------:R-:W3:Y:S01]  /*22b40*/  LDL.LU R18, [R1+0x138] ;  /* 0x0001380001127983 */ /* 0x000ee20000300800 */
[----:B0-----:R-:W3:Y:S11]  /*22b50*/  LDL.LU R19, [R1+0x13c] ;  /* 0x00013c0001137983 */ /* 0x001ef60000300800 */
[----:B------:R-:W-:Y:S03]  /*22b60*/  @!UPT UIADD3 URZ, URZ, URZ, URZ ;  /* 0x0000003f3f3ff290 */ /* 0x000fe6000fffe03f */
[----:B------:R0:W-:Y:S02]  /*22b70*/  STL.64 [R1+0x1c0], R12 ;  /* 0x0001c00c01007387 */ /* 0x0001e40000100a00 */
[----:B0-----:R-:W3:Y:S01]  /*22b80*/  LDL.LU.64 R12, [R1+0x1b70] ;  /* 0x001b7000010c7983 */ /* 0x001ee20000300a00 */
[----:B--2---:R-:W-:Y:S02]  /*22b90*/  STL.64 [R1+0x1b00], R26 ;  /* 0x001b001a01007387 */ /* 0x004fe40000100a00 */
[----:B------:R0:W-:Y:S02]  /*22ba0*/  STL.64 [R1+0x1af8], R24 ;  /* 0x001af81801007387 */ /* 0x0001e40000100a00 */
[----:B0-----:R-:W2:Y:S01]  /*22bb0*/  LDL.LU.64 R24, [R1] ;  /* 0x0000000001187983 */ /* 0x001ea20000300a00 */
[----:B------:R-:W-:Y:S02]  /*22bc0*/  IMAD.MOV.U32 R3, RZ, RZ, R15 ;  /* 0x000000ffff037224 */ /* 0x000fe400078e000f */
[----:B------:R-:W-:-:S02]  /*22bd0*/  IMAD.MOV.U32 R2, RZ, RZ, R14 ;  /* 0x000000ffff027224 */ /* 0x000fc400078e000e */
[----:B------:R-:W-:Y:S01]  /*22be0*/  IMAD.MOV.U32 R9, RZ, RZ, R5 ;  /* 0x000000ffff097224 */ /* 0x000fe200078e0005 */
[----:B---3--:R-:W-:Y:S01]  /*22bf0*/  HMMA.16816.F32.BF16 R16, R20, R12, R16 ;  /* 0x0000000c1410723c */ /* 0x008fe20000041810 */
[----:B--2---:R0:W-:Y:S01]  /*22c00*/  STL.64 [R1+0x1b18], R24 ;  /* 0x001b181801007387 */ /* 0x0041e20000100a00 */
[----:B------:R-:W-:Y:S02]  /*22c10*/  STL [R1+0x19cc], R3 ;  /* 0x0019cc0301007387 */ /* 0x000fe40000100800 */
[----:B------:R-:W-:Y:S11]  /*22c20*/  STL [R1+0x19c8], R2 ;  /* 0x0019c80201007387 */ /* 0x000ff60000100800 */
[----:B------:R-:W-:Y:S08]  /*22c30*/  @!UPT UIADD3 URZ, URZ, URZ, URZ ;  /* 0x0000003f3f3ff290 */ /* 0x000ff0000fffe03f */
[----:B------:R1:W-:Y:S01]  /*22c40*/  STL.64 [R1+0x1b0], R16 ;  /* 0x0001b01001007387 */ /* 0x0003e20000100a00 */
[----:B0-----:R-:W-:Y:S02]  /*22c50*/  IMAD.MOV.U32 R24, RZ, RZ, R8 ;  /* 0x000000ffff187224 */ /* 0x001fe400078e0008 */
[----:B------:R-:W-:Y:S01]  /*22c60*/  IMAD.MOV.U32 R8, RZ, RZ, R6 ;  /* 0x000000ffff087224 */ /* 0x000fe200078e0006 */
[----:B------:R-:W-:Y:S01]  /*22c70*/  STL.64 [R1+0x1b8], R18 ;  /* 0x0001b81201007387 */ /* 0x000fe20000100a00 */
[----:B------:R-:W-:Y:S03]  /*22c80*/  STL.64 [R1+0x1b68], R10 ;  /* 0x001b680a01007387 */ /* 0x000fe60000100a00 */
[----:B------:R0:W-:Y:S01]  /*22c90*/  STL.64 [R1+0x1b60], R8 ;  /* 0x001b600801007387 */ /* 0x0001e20000100a00 */
[----:B-1----:R-:W-:Y:S02]  /*22ca0*/  IMAD.MOV.U32 R16, RZ, RZ, R4 ;  /* 0x000000ffff107224 */ /* 0x002fe400078e0004 */
[----:B------:R-:W-:Y:S01]  /*22cb0*/  IMAD.MOV.U32 R25, RZ, RZ, R7 ;  /* 0x000000ffff197224 */ /* 0x000fe200078e0007 */
[----:B0-----:R-:W2:Y:S01]  /*22cc0*/  LDL.LU R8, [R1+0x120] ;  /* 0x0001200001087983 */ /* 0x001ea20000300800 */
[----:B------:R-:W2:Y:S02]  /*22cd0*/  LDL.LU R9, [R1+0x124] ;  /* 0x0001240001097983 */ /* 0x000ea40000300800 */
[----:B------:R-:W2:Y:S02]  /*22ce0*/  LDL.LU R10, [R1+0x128] ;  /* 0x00012800010a7983 */ /* 0x000ea40000300800 */
[----:B------:R-:W2:Y:S01]  /*22cf0*/  LDL.LU R11, [R1+0x12c] ;  /* 0x00012c00010b7983 */ /* 0x000ea20000300800 */
[----:B------:R-:W3:Y:S01]  /*22d00*/  LDL.LU R4, [R1+0xd0] ;  /* 0x0000d00001047983 */ /* 0x000ee20000300800 */
[----:B------:R-:W3:Y:S02]  /*22d10*/  LDL.LU R5, [R1+0xd4] ;  /* 0x0000d40001057983 */ /* 0x000ee40000300800 */
[----:B------:R-:W4:Y:S02]  /*22d20*/  LDL.LU R6, [R1+0xd8] ;  /* 0x0000d80001067983 */ /* 0x000f240000300800 */
[----:B------:R-:W4:Y:S02]  /*22d30*/  LDL.LU R7, [R1+0xdc] ;  /* 0x0000dc0001077983 */ /* 0x000f240000300800 */
[----:B----4-:R-:W-:Y:S01]  /*22d40*/  STL.64 [R1+0x1b58], R6 ;  /* 0x001b580601007387 */ /* 0x010fe20000100a00 */
[----:B---3--:R0:W-:Y:S03]  /*22d50*/  STL.64 [R1+0x1b50], R4 ;  /* 0x001b500401007387 */ /* 0x0081e60000100a00 */
[----:B0-----:R-:W3:Y:S01]  /*22d60*/  LDL.LU R4, [R1+0x110] ;  /* 0x0001100001047983 */ /* 0x001ee20000300800 */
[----:B------:R-:W3:Y:S02]  /*22d70*/  LDL.LU R5, [R1+0x114] ;  /* 0x0001140001057983 */ /* 0x000ee40000300800 */
[----:B------:R-:W3:Y:S02]  /*22d80*/  LDL.LU R6, [R1+0x118] ;  /* 0x0001180001067983 */ /* 0x000ee40000300800 */
[----:B------:R-:W3:Y:S01]  /*22d90*/  LDL.LU R7, [R1+0x11c] ;  /* 0x00011c0001077983 */ /* 0x000ee20000300800 */
[----:B------:R0:W-:Y:S04]  /*22da0*/  STL.64 [R1+0x1b30], R24 ;  /* 0x001b301801007387 */ /* 0x0001e80000100a00 */
[----:B0-----:R-:W4:Y:S01]  /*22db0*/  LDL.LU R24, [R1+0xf0] ;  /* 0x0000f00001187983 */ /* 0x001f220000300800 */
[----:B------:R-:W4:Y:S02]  /*22dc0*/  LDL.LU R25, [R1+0xf4] ;  /* 0x0000f40001197983 */ /* 0x000f240000300800 */
[----:B------:R-:W4:Y:S02]  /*22dd0*/  LDL.LU R26, [R1+0xf8] ;  /* 0x0000f800011a7983 */ /* 0x000f240000300800 */
[----:B------:R-:W4:Y:S01]  /*22de0*/  LDL.LU R27, [R1+0xfc] ;  /* 0x0000fc00011b7983 */ /* 0x000f220000300800 */
[----:B------:R0:W-:Y:S04]  /*22df0*/  STL.64 [R1+0x1af0], R12 ;  /* 0x001af00c01007387 */ /* 0x0001e80000100a00 */
        /* <DEDUP_REMOVED lines=9> */
[----:B------:R-:W2:Y:S02]  /*22e90*/  LDL.LU R15, [R1+0x17c] ;  /* 0x00017c00010f7983 */ /* 0x000ea40000300800 */
[----:B------:R-:W-:-:S07]  /*22ea0*/  IMAD.MOV.U32 R17, RZ, RZ, R0 ;  /* 0x000000ffff117224 */ /* 0x000fce00078e0000 */
[----:B------:R-:W-:Y:S01]  /*22eb0*/  HMMA.16816.F32.BF16 R16, R20, R16, R8 ;  /* 0x000000101410723c */ /* 0x000fe20000041808 */
[----:B--2---:R-:W-:Y:S01]  /*22ec0*/  STL.64 [R1+0x1b28], R14 ;  /* 0x001b280e01007387 */ /* 0x004fe20000100a00 */
[----:B------:R0:W-:Y:S03]  /*22ed0*/  STL.64 [R1+0x1b20], R12 ;  /* 0x001b200c01007387 */ /* 0x0001e60000100a00 */
[----:B0-----:R-:W2:Y:S01]  /*22ee0*/  LDL.LU R12, [R1+0x140] ;  /* 0x00014000010c7983 */ /* 0x001ea20000300800 */
[----:B------:R-:W2:Y:S02]  /*22ef0*/  LDL.LU R13, [R1+0x144] ;  /* 0x00014400010d7983 */ /* 0x000ea40000300800 */
[----:B------:R-:W2:Y:S02]  /*22f00*/  LDL.LU R14, [R1+0x148] ;  /* 0x00014800010e7983 */ /* 0x000ea40000300800 */
[----:B------:R-:W2:Y:S01]  /*22f10*/  LDL.LU R15, [R1+0x14c] ;  /* 0x00014c00010f7983 */ /* 0x000ea20000300800 */
[----:B------:R-:W2:Y:S01]  /*22f20*/  LDL.LU.64 R10, [R1+0x1b68] ;  /* 0x001b6800010a7983 */ /* 0x000ea20000300a00 */
[----:B------:R-:W3:Y:S11]  /*22f30*/  LDL.LU.64 R8, [R1+0x1b60] ;  /* 0x001b600001087983 */ /* 0x000ef60000300a00 */
[----:B------:R0:W-:Y:S02]  /*22f40*/  STL.64 [R1+0x1a0], R16 ;  /* 0x0001a01001007387 */ /* 0x0001e40000100a00 */
[----:B------:R2:W-:Y:S01]  /*22f50*/  STL.64 [R1+0x1a8], R18 ;  /* 0x0001a81201007387 */ /* 0x0005e20000100a00 */
[----:B0-----:R-:W4:Y:S01]  /*22f60*/  LDL.LU R16, [R1+0x1d0] ;  /* 0x0001d00001107983 */ /* 0x001f220000300800 */
[----:B------:R-:W4:Y:S02]  /*22f70*/  LDL.LU R17, [R1+0x1d4] ;  /* 0x0001d40001117983 */ /* 0x000f240000300800 */
[----:B--2---:R-:W-:-:S02]  /*22f80*/  IMAD.MOV.U32 R18, RZ, RZ, R11 ;  /* 0x000000ffff127224 */ /* 0x004fc400078e000b */
[----:B------:R-:W-:Y:S02]  /*22f90*/  IMAD.MOV.U32 R19, RZ, RZ, R10 ;  /* 0x000000ffff137224 */ /* 0x000fe400078e000a */
[----:B---3--:R-:W-:Y:S01]  /*22fa0*/  HMMA.16816.F32.BF16 R8, R20, R8, R4 ;  /* 0x000000081408723c */ /* 0x008fe20000041804 */
[----:B------:R-:W2:Y:S01]  /*22fb0*/  LDL.LU.64 R6, [R1+0x1b58] ;  /* 0x001b580001067983 */ /* 0x000ea20000300a00 */
[----:B------:R-:W2:Y:S11]  /*22fc0*/  LDL.LU.64 R4, [R1+0x1b50] ;  /* 0x001b500001047983 */ /* 0x000eb60000300a00 */
[----:B------:R-:W-:Y:S10]  /*22fd0*/  @!UPT UIADD3 URZ, URZ, URZ, URZ ;  /* 0x0000003f3f3ff290 */ /* 0x000ff4000fffe03f */
[----:B------:R0:W-:Y:S04]  /*22fe0*/  STL.64 [R1+0x160], R8 ;  /* 0x0001600801007387 */ /* 0x0001e80000100a00 */
[----:B0-----:R-:W2:Y:S01]  /*22ff0*/  LDL.LU.64 R8, [R1+0x1b48] ;  /* 0x001b480001087983 */ /* 0x001ea20000300a00 */
[----:B------:R-:W-:Y:S02]  /*23000*/  IMAD.MOV.U32 R2, RZ, RZ, R11 ;  /* 0x000000ffff027224 */ /* 0x000fe400078e000b */
[----:B------:R-:W-:-:S03]  /*23010*/  IMAD.MOV.U32 R3, RZ, RZ, R10 ;  /* 0x000000ffff037224 */ /* 0x000fc600078e000a */
[----:B------:R-:W-:Y:S02]  /*23020*/  STL [R1+0x1ac0], R2 ;  /* 0x001ac00201007387 */ /* 0x000fe40000100800 */
[----:B------:R-:W-:Y:S01]  /*23030*/  STL [R1+0x1abc], R3 ;  /* 0x001abc0301007387 */ /* 0x000fe20000100800 */
[----:B--2---:R-:W-:Y:S01]  /*23040*/  HMMA.16816.F32.BF16 R20, R20, R8, R4 ;  /* 0x000000081414723c */ /* 0x004fe20000041804 */
[----:B------:R-:W-:-:S06]  /*23050*/  IMAD.MOV.U32 R0, RZ, RZ, R9 ;  /* 0x000000ffff007224 */ /* 0x000fcc00078e0009 */
[----:B------:R-:W-:Y:S11]  /*23060*/  IMAD.MOV.U32 R4, RZ, RZ, R8 ;  /* 0x000000ffff047224 */ /* 0x000ff600078e0008 */
[----:B------:R-:W-:Y:S05]  /*23070*/  @!UPT UIADD3 URZ, URZ, URZ, URZ ;  /* 0x0000003f3f3ff290 */ /* 0x000fea000fffe03f */
[----:B------:R0:W-:Y:S01]  /*23080*/  STL.64 [R1+0x150], R20 ;  /* 0x0001501401007387 */ /* 0x0001e20000100a00 */
[----:B------:R-:W-:Y:S02]  /*23090*/  STL.64 [R1+0x158], R22 ;  /* 0x0001581601007387 */ /* 0x000fe40000100a00 */
[----:B------:R-:W4:Y:S02]  /*230a0*/  LDL.LU.64 R10, [R1+0x1b40] ;  /* 0x001b4000010a7983 */ /* 0x000f240000300a00 */
[----:B------:R-:W4:Y:S01]  /*230b0*/  LDL.LU.64 R8, [R1+0x1b38] ;  /* 0x001b380001087983 */ /* 0x000f220000300a00 */
[----:B0-----:R-:W4:Y:S02]  /*230c0*/  LDL.LU.64 R20, [R1+0x20] ;  /* 0x0000200001147983 */ /* 0x001f240000300a00 */
[C---:B----4-:R-:W-:Y:S11]  /*230d0*/  HMMA.16816.F32.BF16 R24, R8.reuse, R20, R24 ;  /* 0x000000140818723c */ /* 0x050ff60000041818 */
[----:B------:R-:W-:Y:S11]  /*230e0*/  @!UPT UIADD3 URZ, URZ, URZ, URZ ;  /* 0x0000003f3f3ff290 */ /* 0x000ff6000fffe03f */
[----:B------:R-:W-:Y:S01]  /*230f0*/  @!UPT UIADD3 URZ, URZ, URZ, URZ ;  /* 0x0000003f3f3ff290 */ /* 0x000fe2000fffe03f */
[----:B------:R0:W-:Y:S01]  /*23100*/  STL.64 [R1+0x120], R24 ;  /* 0x0001201801007387 */ /* 0x0001e20000100a00 */
[----:B------:R1:W-:Y:S03]  /*23110*/  STL.64 [R1+0x128], R26 ;  /* 0x0001281a01007387 */ /* 0x0003e60000100a00 */
[----:B0-----:R-:W1:Y:S01]  /*23120*/  LDL.LU.64 R24, [R1+0x1b30] ;  /* 0x001b300001187983 */ /* 0x001e620000300a00 */
[----:B------:R-:W-:Y:S02]  /*23130*/  IMAD.MOV.U32 R3, RZ, RZ, R21 ;  /* 0x000000ffff037224 */ /* 0x000fe400078e0015 */
[----:B------:R-:W-:Y:S02]  /*23140*/  IMAD.MOV.U32 R2, RZ, RZ, R20 ;  /* 0x000000ffff027224 */ /* 0x000fe400078e0014 */
[----:B------:R-:W2:Y:S01]  /*23150*/  LDL.LU.64 R20, [R1+0xe0] ;  /* 0x0000e00001147983 */ /* 0x000ea20000300a00 */
[----:B------:R-:W-:Y:S02]  /*23160*/  STL [R1+0x1ac8], R3 ;  /* 0x001ac80301007387 */ /* 0x000fe40000100800 */
[----:B------:R-:W-:Y:S01]  /*23170*/  STL [R1+0x1ac4], R2 ;  /* 0x001ac40201007387 */ /* 0x000fe20000100800 */
[C---:B-1----:R-:W-:Y:S01]  /*23180*/  HMMA.16816.F32.BF16 R24, R8.reuse, R24, R12 ;  /* 0x000000180818723c */ /* 0x042fe2000004180c */
[----:B------:R-:W3:Y:S01]  /*23190*/  LDL.LU.64 R14, [R1+0x1b28] ;  /* 0x001b2800010e7983 */ /* 0x000ee20000300a00 */
[----:B------:R-:W3:Y:S11]  /*231a0*/  LDL.LU.64 R12, [R1+0x1b20] ;  /* 0x001b2000010c7983 */ /* 0x000ef60000300a00 */
[----:B------:R-:W-:Y:S10]  /*231b0*/  @!UPT UIADD3 URZ, URZ, URZ, URZ ;  /* 0x0000003f3f3ff290 */ /* 0x000ff4000fffe03f */
[----:B------:R0:W-:Y:S01]  /*231c0*/  STL.64 [R1+0x110], R24 ;  /* 0x0001101801007387 */ /* 0x0001e20000100a00 */
[----:B------:R-:W-:Y:S03]  /*231d0*/  STL.64 [R1+0x118], R26 ;  /* 0x0001181a01007387 */ /* 0x000fe60000100a00 */
[----:B0-----:R-:W3:Y:S02]  /*231e0*/  LDL.LU.64 R24, [R1+0x1b18] ;  /* 0x001b180001187983 */ /* 0x001ee40000300a00 */
[C---:B---3--:R-:W-:Y:S01]  /*231f0*/  HMMA.16816.F32.BF16 R12, R8.reuse, R24, R12 ;  /* 0x00000018080c723c */ /* 0x048fe2000004180c */
[----:B------:R-:W-:Y:S02]  /*23200*/  IMAD.MOV.U32 R3, RZ, RZ, R24 ;  /* 0x000000ffff037224 */ /* 0x000fe400078e0018 */
[----:B------:R-:W-:Y:S11]  /*23210*/  IMAD.MOV.U32 R2, RZ, RZ, R25 ;  /* 0x000000ffff027224 */ /* 0x000ff600078e0019 */
[----:B------:R-:W-:Y:S09]  /*23220*/  @!UPT UIADD3 URZ, URZ, URZ, URZ ;  /* 0x0000003f3f3ff290 */ /* 0x000ff2000fffe03f */
[----:B------:R-:W-:Y:S01]  /*23230*/  STL.64 [R1+0xf0], R12 ;  /* 0x0000f00c01007387 */ /* 0x000fe20000100a00 */
[----:B------:R0:W-:Y:S03]  /*23240*/  STL.64 [R1+0xf8], R14 ;  /* 0x0000f80e01007387 */ /* 0x0001e60000100a00 */
[----:B0-----:R-:W3:Y:S01]  /*23250*/  LDL.LU.64 R14, [R1+0x1b10] ;  /* 0x001b1000010e7983 */ /* 0x001ee20000300a00 */
[----:B------:R-:W3:Y:S02]  /*23260*/  LDL.LU.64 R12, [R1+0x1b08] ;  /* 0x001b0800010c7983 */ /* 0x000ee40000300a00 */
[----:B------:R-:W4:Y:S02]  /*23270*/  LDL.LU.64 R26, [R1+0x1b00] ;  /* 0x001b0000011a7983 */ /* 0x000f240000300a00 */
[----:B------:R-:W3:Y:S02]  /*23280*/  LDL.LU.64 R24, [R1+0x1af8] ;  /* 0x001af80001187983 */ /* 0x000ee40000300a00 */
[----:B---3--:R-:W-:Y:S11]  /*23290*/  HMMA.16816.F32.BF16 R12, R8, R24, R12 ;  /* 0x00000018080c723c */ /* 0x008ff6000004180c */
[----:B------:R-:W-:Y:S11]  /*232a0*/  @!UPT UIADD3 URZ, URZ, URZ, URZ ;  /* 0x0000003f3f3ff290 */ /* 0x000ff6000fffe03f */
[----:B------:R-:W-:Y:S01]  /*232b0*/  @!UPT UIADD3 URZ, URZ, URZ, URZ ;  /* 0x0000003f3f3ff290 */ /* 0x000fe2000fffe03f */
[----:B------:R0:W-:Y:S01]  /*232c0*/  STL.64 [R1+0xd0], R12 ;  /* 0x0000d00c01007387 */ /* 0x0001e20000100a00 */
[----:B------:R-:W-:Y:S03]  /*232d0*/  STL.64 [R1+0xd8], R14 ;  /* 0x0000d80e01007387 */ /* 0x000fe60000100a00 */
[----:B0-----:R-:W3:Y:S01]  /*232e0*/  LDL.LU.64 R12, [R1+0x1af0] ;  /* 0x001af000010c7983 */ /* 0x001ee20000300a00 */
[----:B----4-:R-:W-:Y:S02]  /*232f0*/  STL.64 [R1+0x1a70], R26 ;  /* 0x001a701a01007387 */ /* 0x010fe40000100a00 */
[----:B------:R0:W-:Y:S02]  /*23300*/  STL.64 [R1+0x1a68], R24 ;  /* 0x001a681801007387 */ /* 0x0001e40000100a00 */
[----:B0-----:R-:W-:Y:S02]  /*23310*/  IMAD.MOV.U32 R24, RZ, RZ, R4 ;  /* 0x000000ffff187224 */ /* 0x001fe400078e0004 */
[----:B------:R-:W0:Y:S01]  /*23320*/  LDSM.16.MT88.4 R4, [R29+0x2080] ;  /* 0x002080001d04783b */ /* 0x000e220000004200 */
[----:B------:R-:W-:-:S05]  /*23330*/  IMAD.MOV.U32 R25, RZ, RZ, R0 ;  /* 0x000000ffff197224 */ /* 0x000fca00078e0000 */
[----:B------:R1:W-:Y:S04]  /*23340*/  STL.64 [R1+0x1ad0], R24 ;  /* 0x001ad01801007387 */ /* 0x0003e80000100a00 */
[----:B-1----:R-:W4:Y:S04]  /*23350*/  LDL.LU.64 R24, [R1+0xb0] ;  /* 0x0000b00001187983 */ /* 0x002f280000300a00 */
[----:B0-----:R-:W-:Y:S01]  /*23360*/  STL.64 [R1+0x1ae0], R6 ;  /* 0x001ae00601007387 */ /* 0x001fe20000100a00 */
[----:B------:R0:W-:Y:S03]  /*23370*/  STL.64 [R1+0x1ad8], R4 ;  /* 0x001ad80401007387 */ /* 0x0001e60000100a00 */
[----:B0-----:R-:W2:Y:S01]  /*23380*/  LDL.LU R4, [R1+0x1f0] ;  /* 0x0001f00001047983 */ /* 0x001ea20000300800 */
[----:B------:R-:W2:Y:S02]  /*23390*/  LDL.LU R5, [R1+0x1f4] ;  /* 0x0001f40001057983 */ /* 0x000ea40000300800 */
[----:B------:R-:W2:Y:S02]  /*233a0*/  LDL.LU R6, [R1+0x1f8] ;  /* 0x0001f80001067983 */ /* 0x000ea40000300800 */
[----:B------:R-:W2:Y:S01]  /*233b0*/  LDL.LU R7, [R1+0x1fc] ;  /* 0x0001fc0001077983 */ /* 0x000ea20000300800 */
[C---:B---3--:R-:W-:Y:S11]  /*233c0*/  HMMA.16816.F32.BF16 R16, R8.reuse, R12, R16 ;  /* 0x0000000c0810723c */ /* 0x048ff60000041810 */
[----:B------:R-:W-:Y:S11]  /*233d0*/  @!UPT UIADD3 URZ, URZ, URZ, URZ ;  /* 0x0000003f3f3ff290 */ /* 0x000ff6000fffe03f */
[----:B------:R-:W-:Y:S01]  /*233e0*/  @!UPT UIADD3 URZ, URZ, URZ, URZ ;  /* 0x0000003f3f3ff290 */ /* 0x000fe2000fffe03f */
[----:B------:R-:W-:Y:S01]  /*233f0*/  STL.64 [R1+0xa0], R16 ;  /* 0x0000a01001007387 */ /* 0x000fe20000100a00 */
[----:B------:R0:W-:Y:S03]  /*23400*/  STL.64 [R1+0xa8], R18 ;  /* 0x0000a81201007387 */ /* 0x0001e60000100a00 */
[----:B0-----:R-:W3:Y:S01]  /*23410*/  LDL.LU R19, [R1+0x1ae8] ;  /* 0x001ae80001137983 */ /* 0x001ee20000300800 */
[----:B------:R-:W-:Y:S02]  /*23420*/  IMAD.MOV.U32 R23, RZ, RZ, R12 ;  /* 0x000000ffff177224 */ /* 0x000fe400078e000c */
[----:B------:R-:W-:Y:S02]  /*23430*/  IMAD.MOV.U32 R22, RZ, RZ, R13 ;  /* 0x000000ffff167224 */ /* 0x000fe400078e000d */
[----:B----4-:R-:W-:Y:S02]  /*23440*/  IMAD.MOV.U32 R0, RZ, RZ, R24 ;  /* 0x000000ffff007224 */ /* 0x010fe400078e0018 */
[----:B------:R-:W-:Y:S01]  /*23450*/  IMAD.MOV.U32 R28, RZ, RZ, R25 ;  /* 0x000000ffff1c7224 */ /* 0x000fe200078e0019 */
[----:B--2---:R-:W-:Y:S01]  /*23460*/  HMMA.16816.F32.BF16 R4, R8, R24, R4 ;  /* 0x000000180804723c */ /* 0x004fe20000041804 */
[----:B---3--:R-:W0:Y:S02]  /*23470*/  LDSM.16.MT88.4 R12, [R19+0x3000] ;  /* 0x00300000130c783b */ /* 0x008e240000004200 */
[----:B------:R-:W1:Y:S02]  /*23480*/  LDSM.16.MT88.4 R16, [R19+0x3080] ;  /* 0x003080001310783b */ /* 0x000e640000004200 */
[----:B0-----:R-:W-:Y:S02]  /*23490*/  STL.64 [R1+0x1a08], R14 ;  /* 0x001a080e01007387 */ /* 0x001fe40000100a00 */
[----:B------:R0:W-:Y:S02]  /*234a0*/  STL.64 [R1+0x1a00], R12 ;  /* 0x001a000c01007387 */ /* 0x0001e40000100a00 */
[----:B0-----:R-:W2:Y:S01]  /*234b0*/  LDL.LU R12, [R1+0x360] ;  /* 0x00036000010c7983 */ /* 0x001ea20000300800 */
[----:B------:R-:W2:Y:S02]  /*234c0*/  LDL.LU R13, [R1+0x364] ;  /* 0x00036400010d7983 */ /* 0x000ea40000300800 */
[----:B------:R-:W2:Y:S02]  /*234d0*/  LDL.LU R14, [R1+0x368] ;  /* 0x00036800010e7983 */ /* 0x000ea40000300800 */
[----:B------:R-:W2:Y:S09]  /*234e0*/  LDL.LU R15, [R1+0x36c] ;  /* 0x00036c00010f7983 */ /* 0x000eb20000300800 */
[----:B------:R-:W-:Y:S01]  /*234f0*/  STL.64 [R1+0x90], R4 ;  /* 0x0000900401007387 */ /* 0x000fe20000100a00 */
[----:B------:R0:W-:Y:S03]  /*23500*/  STL.64 [R1+0x98], R6 ;  /* 0x0000980601007387 */ /* 0x0001e60000100a00 */
[----:B0-----:R-:W3:Y:S01]  /*23510*/  LDL.LU.64 R6, [R1+0x1ae0] ;  /* 0x001ae00001067983 */ /* 0x001ee20000300a00 */
[----:B------:R-:W3:Y:S02]  /*23520*/  LDL.LU.64 R4, [R1+0x1ad8] ;  /* 0x001ad80001047983 */ /* 0x000ee40000300a00 */
[----:B------:R-:W2:Y:S02]  /*23530*/  LDL.LU.64 R24, [R1+0x1ad0] ;  /* 0x001ad00001187983 */ /* 0x000ea40000300a00 */
[----:B-1----:R0:W-:Y:S01]  /*23540*/  STL.64 [R1+0x19a8], R18 ;  /* 0x0019a81201007387 */ /* 0x0021e20000100a00 */
[----:B------:R1:W-:Y:S04]  /*23550*/  STL.64 [R1+0x19a0], R16 ;  /* 0x0019a01001007387 */ /* 0x0003e80000100a00 */
[----:B0-----:R-:W4:Y:S04]  /*23560*/  LDL R18, [R1+0xc8] ;  /* 0x0000c80001127983 */ /* 0x001f280000100800 */
[----:B------:R-:W4:Y:S01]  /*23570*/  LDL R19, [R1+0xcc] ;  /* 0x0000cc0001137983 */ /* 0x000f220000100800 */
[----:B-1----:R-:W-:-:S02]  /*23580*/  IMAD.MOV.U32 R16, RZ, RZ, R23 ;  /* 0x000000ffff107224 */ /* 0x002fc400078e0017 */
[----:B------:R-:W-:Y:S01]  /*23590*/  IMAD.MOV.U32 R17, RZ, RZ, R22 ;  /* 0x000000ffff117224 */ /* 0x000fe200078e0016 */
[----:B----4-:R-:W-:Y:S04]  /*235a0*/  STL.64 [R1+0x1a58], R18 ;  /* 0x001a581201007387 */ /* 0x010fe80000100a00 */
[----:B------:R0:W-:Y:S02]  /*235b0*/  STL.64 [R1+0x1a50], R16 ;  /* 0x001a501001007387 */ /* 0x0001e40000100a00 */
[----:B0-----:R-:W4:Y:S01]  /*235c0*/  LDL.LU R16, [R1+0x370] ;  /* 0x0003700001107983 */ /* 0x001f220000300800 */
[----:B------:R-:W4:Y:S02]  /*235d0*/  LDL.LU R17, [R1+0x374] ;  /* 0x0003740001117983 */ /* 0x000f240000300800 */
[----:B------:R-:W4:Y:S02]  /*235e0*/  LDL.LU R18, [R1+0x378] ;  /* 0x0003780001127983 */ /* 0x000f240000300800 */
[----:B------:R-:W4:Y:S02]  /*235f0*/  LDL.LU R19, [R1+0x37c] ;  /* 0x00037c0001137983 */ /* 0x000f240000300800 */
[C---:B----4-:R-:W-:Y:S08]  /*23600*/  HMMA.16816.F32.BF16 R16, R8.reuse, R20, R16 ;  /* 0x000000140810723c */ /* 0x050ff00000041810 */
[----:B--2---:R-:W-:Y:S11]  /*23610*/  HMMA.16816.F32.BF16 R8, R8, R24, R12 ;  /* 0x000000180808723c */ /* 0x004ff6000004180c */
[----:B------:R-:W-:Y:S04]  /*23620*/  @!UPT UIADD3 URZ, URZ, URZ, URZ ;  /* 0x0000003f3f3ff290 */ /* 0x000fe8000fffe03f */
[----:B------:R0:W-:Y:S02]  /*23630*/  STL.64 [R1+0x80], R16 ;  /* 0x0000801001007387 */ /* 0x0001e40000100a00 */
[----:B0-----:R-:W-:Y:S02]  /*23640*/  IMAD.MOV.U32 R17, RZ, RZ, R20 ;  /* 0x000000ffff117224 */ /* 0x001fe400078e0014 */
[----:B------:R-:W-:Y:S02]  /*23650*/  IMAD.MOV.U32 R16, RZ, RZ, R21 ;  /* 0x000000ffff107224 */ /* 0x000fe400078e0015 */
[----:B------:R-:W0:Y:S04]  /*23660*/  LDSM.16.MT88.4 R20, [R29+0x3000] ;  /* 0x003000001d14783b */ /* 0x000e280000004200 */
[----:B------:R-:W-:Y:S04]  /*23670*/  STL.64 [R1+0x88], R18 ;  /* 0x0000881201007387 */ /* 0x000fe80000100a00 */
[----:B0-----:R-:W-:Y:S01]  /*23680*/  STL.64 [R1+0x1910], R22 ;  /* 0x0019101601007387 */ /* 0x001fe20000100a00 */
[----:B------:R0:W-:Y:S03]  /*23690*/  STL.64 [R1+0x1908], R20 ;  /* 0x0019081401007387 */ /* 0x0001e60000100a00 */
[----:B0-----:R-:W2:Y:S01]  /*236a0*/  LDL.LU R20, [R1+0x2d0] ;  /* 0x0002d00001147983 */ /* 0x001ea20000300800 */
[----:B------:R-:W-:Y:S02]  /*236b0*/  STL.64 [R1+0x70], R8 ;  /* 0x0000700801007387 */ /* 0x000fe40000100a00 */
[----:B------:R-:W-:Y:S02]  /*236c0*/  STL.64 [R1+0x78], R10 ;  /* 0x0000780a01007387 */ /* 0x000fe40000100a00 */
[----:B------:R-:W2:Y:S01]  /*236d0*/  LDL.LU R21, [R1+0x2d4] ;  /* 0x0002d40001157983 */ /* 0x000ea20000300800 */
[----:B------:R-:W4:Y:S01]  /*236e0*/  LDL.LU R22, [R1+0x2d8] ;  /* 0x0002d80001167983 */ /* 0x000f220000300800 */
[----:B------:R-:W4:Y:S02]  /*236f0*/  LDL.LU R23, [R1+0x2dc] ;  /* 0x0002dc0001177983 */ /* 0x000f240000300800 */
[----:B------:R-:W2:Y:S02]  /*23700*/  LDL.LU R12, [R1+0x210] ;  /* 0x00021000010c7983 */ /* 0x000ea40000300800 */
[----:B------:R-:W2:Y:S01]  /*23710*/  LDL.LU R13, [R1+0x214] ;  /* 0x00021400010d7983 */ /* 0x000ea20000300800 */
[----:B------:R-:W2:Y:S01]  /*23720*/  LDL.LU R14, [R1+0x218] ;  /* 0x00021800010e7983 */ /* 0x000ea20000300800 */
[----:B------:R-:W2:Y:S03]  /*23730*/  LDL.LU R15, [R1+0x21c] ;  /* 0x00021c00010f7983 */ /* 0x000ea60000300800 */
[----:B------:R-:W0:Y:S04]  /*23740*/  LDSM.16.MT88.4 R8, [R29+0x3080] ;  /* 0x003080001d08783b */ /* 0x000e280000004200 */
[----:B--2---:R-:W-:Y:S01]  /*23750*/  STL.64 [R1+0x1a18], R14 ;  /* 0x001a180e01007387 */ /* 0x004fe20000100a00 */
[----:B------:R1:W-:Y:S02]  /*23760*/  STL.64 [R1+0x1a10], R12 ;  /* 0x001a100c01007387 */ /* 0x0003e40000100a00 */
[----:B-1----:R-:W-:-:S02]  /*23770*/  IMAD.MOV.U32 R12, RZ, RZ, R17 ;  /* 0x000000ffff0c7224 */ /* 0x002fc400078e0011 */
[----:B------:R-:W-:-:S05]  /*23780*/  IMAD.MOV.U32 R13, RZ, RZ, R16 ;  /* 0x000000ffff0d7224 */ /* 0x000fca00078e0010 */
[----:B------:R-:W-:Y:S01]  /*23790*/  STL.64 [R1+0x1a30], R12 ;  /* 0x001a300c01007387 */ /* 0x000fe20000100a00 */
[----:B----4-:R-:W-:Y:S02]  /*237a0*/  STL.64 [R1+0x19d8], R22 ;  /* 0x0019d81601007387 */ /* 0x010fe40000100a00 */
[----:B------:R1:W-:Y:S02]  /*237b0*/  STL.64 [R1+0x19d0], R20 ;  /* 0x0019d01401007387 */ /* 0x0003e40000100a00 */
[----:B-1----:R-:W-:Y:S02]  /*237c0*/  IMAD.MOV.U32 R20, RZ, RZ, R3 ;  /* 0x000000ffff147224 */ /* 0x002fe400078e0003 */
[----:B------:R-:W-:Y:S01]  /*237d0*/  IMAD.MOV.U32 R21, RZ, RZ, R2 ;  /* 0x000000ffff157224 */ /* 0x000fe200078e0002 */
[----:B------:R-:W2:Y:S01]  /*237e0*/  LDL.LU R3, [R1+0x1ac8] ;  /* 0x001ac80001037983 */ /* 0x000ea20000300800 */
[----:B------:R-:W4:Y:S02]  /*237f0*/  LDL.LU R2, [R1+0x1ac4] ;  /* 0x001ac40001027983 */ /* 0x000f240000300800 */
[----:B------:R-:W2:Y:S02]  /*23800*/  LDL R22, [R1+0x8] ;  /* 0x0000080001167983 */ /* 0x000ea40000100800 */
[----:B------:R-:W2:Y:S02]  /*23810*/  LDL R23, [R1+0xc] ;  /* 0x00000c0001177983 */ /* 0x000ea40000100800 */
[----:B--2---:R-:W-:Y:S01]  /*23820*/  STL.64 [R1+0x1a80], R22 ;  /* 0x001a801601007387 */ /* 0x004fe20000100a00 */
[----:B------:R1:W-:Y:S03]  /*23830*/  STL.64 [R1+0x1a78], R20 ;  /* 0x001a781401007387 */ /* 0x0003e60000100a00 */
[----:B-1----:R-:W2:Y:S01]  /*23840*/  LDL.LU R20, [R1+0x10] ;  /* 0x0000100001147983 */ /* 0x002ea20000300800 */
[----:B------:R-:W2:Y:S03]  /*23850*/  LDL.LU R21, [R1+0x14] ;  /* 0x0000140001157983 */ /* 0x000ea60000300800 */
[----:B--2---:R4:W-:Y:S01]  /*23860*/  STL.64 [R1+0x1a98], R20 ;  /* 0x001a981401007387 */ /* 0x0049e20000100a00 */
[----:B------:R-:W2:Y:S02]  /*23870*/  LDL.LU R24, [R1+0x270] ;  /* 0x0002700001187983 */ /* 0x000ea40000300800 */
[----:B------:R-:W2:Y:S02]  /*23880*/  LDL.LU R25, [R1+0x274] ;  /* 0x0002740001197983 */ /* 0x000ea40000300800 */
[----:B------:R-:W2:Y:S01]  /*23890*/  LDL.LU R26, [R1+0x278] ;  /* 0x00027800011a7983 */ /* 0x000ea20000300800 */
[----:B------:R-:W2:Y:S01]  /*238a0*/  LDL.LU R27, [R1+0x27c] ;  /* 0x00027c00011b7983 */ /* 0x000ea20000300800 */
[----:B----4-:R-:W-:-:S02]  /*238b0*/  IMAD.MOV.U32 R20, RZ, RZ, R2 ;  /* 0x000000ffff147224 */ /* 0x010fc400078e0002 */
[----:B------:R-:W-:Y:S01]  /*238c0*/  IMAD.MOV.U32 R21, RZ, RZ, R3 ;  /* 0x000000ffff157224 */ /* 0x000fe200078e0003 */
[----:B------:R-:W4:Y:S01]  /*238d0*/  LDL.LU R2, [R1+0x1ac0] ;  /* 0x001ac00001027983 */ /* 0x000f220000300800 */
[----:B------:R-:W3:Y:S03]  /*238e0*/  LDL.LU R3, [R1+0x1abc] ;  /* 0x001abc0001037983 */ /* 0x000ee60000300800 */
[----:B--2---:R-:W-:Y:S01]  /*238f0*/  STL.64 [R1+0x1a90], R26 ;  /* 0x001a901a01007387 */ /* 0x004fe20000100a00 */
[----:B------:R1:W-:Y:S03]  /*23900*/  STL.64 [R1+0x1a88], R24 ;  /* 0x001a881801007387 */ /* 0x0003e60000100a00 */
[----:B-1----:R-:W2:Y:S01]  /*23910*/  LDL.LU R24, [R1+0x280] ;  /* 0x0002800001187983 */ /* 0x002ea20000300800 */
[----:B------:R-:W2:Y:S02]  /*23920*/  LDL.LU R25, [R1+0x284] ;  /* 0x0002840001197983 */ /* 0x000ea40000300800 */
[----:B------:R-:W2:Y:S02]  /*23930*/  LDL.LU R26, [R1+0x288] ;  /* 0x00028800011a7983 */ /* 0x000ea40000300800 */
[----:B------:R-:W2:Y:S02]  /*23940*/  LDL.LU R27, [R1+0x28c] ;  /* 0x00028c00011b7983 */ /* 0x000ea40000300800 */
[----:B------:R-:W-:-:S02]  /*23950*/  IMAD.MOV.U32 R12, RZ, RZ, R0 ;  /* 0x000000ffff0c7224 */ /* 0x000fc400078e0000 */
[----:B------:R-:W-:Y:S01]  /*23960*/  IMAD.MOV.U32 R13, RZ, RZ, R28 ;  /* 0x000000ffff0d7224 */ /* 0x000fe200078e001c */
[----:B--2---:R-:W-:Y:S01]  /*23970*/  STL.64 [R1+0x1aa8], R26 ;  /* 0x001aa81a01007387 */ /* 0x004fe20000100a00 */
[----:B------:R1:W-:Y:S03]  /*23980*/  STL.64 [R1+0x1aa0], R24 ;  /* 0x001aa01801007387 */ /* 0x0003e60000100a00 */
[----:B-1----:R-:W3:Y:S01]  /*23990*/  LDL.LU R24, [R1+0x350] ;  /* 0x0003500001187983 */ /* 0x002ee20000300800 */
[----:B------:R-:W3:Y:S02]  /*239a0*/  LDL.LU R25, [R1+0x354] ;  /* 0x0003540001197983 */ /* 0x000ee40000300800 */
[----:B------:R-:W3:Y:S02]  /*239b0*/  LDL.LU R26, [R1+0x358] ;  /* 0x00035800011a7983 */ /* 0x000ee40000300800 */
[----:B------:R-:W3:Y:S01]  /*239c0*/  LDL.LU R27, [R1+0x35c] ;  /* 0x00035c00011b7983 */ /* 0x000ee20000300800 */
[----:B------:R-:W2:Y:S01]  /*239d0*/  LDL.LU R0, [R1+0x1ab8] ;  /* 0x001ab80001007983 */ /* 0x000ea20000300800 */
[----:B------:R-:W2:Y:S02]  /*239e0*/  LDL.LU R28, [R1+0x1ab4] ;  /* 0x001ab400011c7983 */ /* 0x000ea40000300800 */
[----:B------:R-:W2:Y:S02]  /*239f0*/  LDL.LU R16, [R1+0x260] ;  /* 0x0002600001107983 */ /* 0x000ea40000300800 */
[----:B------:R-:W2:Y:S01]  /*23a00*/  LDL.LU R17, [R1+0x264] ;  /* 0x0002640001117983 */ /* 0x000ea20000300800 */
[----:B------:R-:W2:Y:S01]  /*23a10*/  LDL.LU R18, [R1+0x268] ;  /* 0x0002680001127983 */ /* 0x000ea20000300800 */
[----:B------:R-:W2:Y:S02]  /*23a20*/  LDL.LU R19, [R1+0x26c] ;  /* 0x00026c0001137983 */ /* 0x000ea40000300800 */
[----:B------:R1:W-:Y:S02]  /*23a30*/  STL.64 [R1+0x1a48], R12 ;  /* 0x001a480c01007387 */ /* 0x0003e40000100a00 */
[----:B------:R-:W2:Y:S01]  /*23a40*/  LDL.LU R29, [R1+0x1ab0] ;  /* 0x001ab000011d7983 */ /* 0x000ea20000300800 */
[----:B-1----:R-:W2:Y:S01]  /*23a50*/  LDL.LU R12, [R1+0x250] ;  /* 0x00025000010c7983 */ /* 0x002ea20000300800 */
[----:B------:R-:W2:Y:S02]  /*23a60*/  LDL.LU R13, [R1+0x254] ;  /* 0x00025400010d7983 */ /* 0x000ea40000300800 */
[----:B------:R-:W2:Y:S02]  /*23a70*/  LDL.LU R14, [R1+0x258] ;  /* 0x00025800010e7983 */ /* 0x000ea40000300800 */
[----:B------:R-:W2:Y:S01]  /*23a80*/  LDL.LU R15, [R1+0x25c] ;  /* 0x00025c00010f7983 */ /* 0x000ea20000300800 */
[----:B0-----:R-:W-:Y:S01]  /*23a90*/  STL.64 [R1+0x18b8], R10 ;  /* 0x0018b80a01007387 */ /* 0x001fe20000100a00 */
[----:B------:R0:W-:Y:S03]  /*23aa0*/  STL.64 [R1+0x18b0], R8 ;  /* 0x0018b00801007387 */ /* 0x0001e60000100a00 */
[----:B0-----:R-:W2:Y:S01]  /*23ab0*/  LDL.LU.64 R8, [R1+0x100] ;  /* 0x0001000001087983 */ /* 0x001ea20000300a00 */
[----:B------:R-:W2:Y:S03]  /*23ac0*/  LDL.LU.64 R10, [R1+0x108] ;  /* 0x00010800010a7983 */ /* 0x000ea60000300a00 */
[----:B--2---:R-:W-:Y:S01]  /*23ad0*/  STL.64 [R1+0x1a28], R10 ;  /* 0x001a280a01007387 */ /* 0x004fe20000100a00 */
[----:B------:R0:W-:Y:S03]  /*23ae0*/  STL.64 [R1+0x1a20], R8 ;  /* 0x001a200801007387 */ /* 0x0001e60000100a00 */
[----:B0-----:R-:W2:Y:S01]  /*23af0*/  LDL.LU R8, [R1+0x230] ;  /* 0x0002300001087983 */ /* 0x001ea20000300800 */
[----:B------:R-:W2:Y:S02]  /*23b00*/  LDL.LU R9, [R1+0x234] ;  /* 0x0002340001097983 */ /* 0x000ea40000300800 */
[----:B------:R-:W2:Y:S02]  /*23b10*/  LDL.LU R10, [R1+0x238] ;  /* 0x00023800010a7983 */ /* 0x000ea40000300800 */
[----:B------:R-:W2:Y:S01]  /*23b20*/  LDL.LU R11, [R1+0x23c] ;  /* 0x00023c00010b7983 */ /* 0x000ea20000300800 */
[C---:B---3--:R-:W-:Y:S01]  /*23b30*/  HMMA.16816.F32.BF16 R20, R4.reuse, R20, R24 ;  /* 0x000000140414723c */ /* 0x048fe20000041818 */
[----:B--2---:R-:W-:Y:S01]  /*23b40*/  STL.64 [R1+0x1a40], R10 ;  /* 0x001a400a01007387 */ /* 0x004fe20000100a00 */
[----:B------:R0:W-:Y:S03]  /*23b50*/  STL.64 [R1+0x1a38], R8 ;  /* 0x001a380801007387 */ /* 0x0001e60000100a00 */
[----:B0-----:R-:W2:Y:S01]  /*23b60*/  LDL.LU R8, [R1+0x240] ;  /* 0x0002400001087983 */ /* 0x001ea20000300800 */
[----:B------:R-:W2:Y:S02]  /*23b70*/  LDL.LU R9, [R1+0x244] ;  /* 0x0002440001097983 */ /* 0x000ea40000300800 */
[----:B------:R-:W2:Y:S02]  /*23b80*/  LDL.LU R10, [R1+0x248] ;  /* 0x00024800010a7983 */ /* 0x000ea40000300800 */
[----:B------:R-:W2:Y:S01]  /*23b90*/  LDL.LU R11, [R1+0x24c] ;  /* 0x00024c00010b7983 */ /* 0x000ea20000300800 */
[----:B------:R-:W3:Y:S01]  /*23ba0*/  LDL.LU.64 R26, [R1+0x1aa8] ;  /* 0x001aa800011a7983 */ /* 0x000ee20000300a00 */
[----:B------:R-:W3:Y:S11]  /*23bb0*/  LDL.LU.64 R24, [R1+0x1aa0] ;  /* 0x001aa00001187983 */ /* 0x000ef60000300a00 */
[----:B------:R0:W-:Y:S02]  /*23bc0*/  STL.64 [R1+0x60], R20 ;  /* 0x0000601401007387 */ /* 0x0001e40000100a00 */
[----:B------:R3:W-:Y:S01]  /*23bd0*/  STL.64 [R1+0x68], R22 ;  /* 0x0000681601007387 */ /* 0x0007e20000100a00 */
[----:B0-----:R-:W3:Y:S02]  /*23be0*/  LDL.LU.64 R20, [R1+0x1a98] ;  /* 0x001a980001147983 */ /* 0x001ee40000300a00 */
[C---:B---3--:R-:W-:Y:S02]  /*23bf0*/  HMMA.16816.F32.BF16 R20, R4.reuse, R20, R24 ;  /* 0x000000140414723c */ /* 0x048fe40000041818 */
[----:B------:R-:W3:Y:S01]  /*23c00*/  LDL.LU.64 R26, [R1+0x1a90] ;  /* 0x001a9000011a7983 */ /* 0x000ee20000300a00 */
[----:B------:R-:W3:Y:S11]  /*23c10*/  LDL.LU.64 R24, [R1+0x1a88] ;  /* 0x001a880001187983 */ /* 0x000ef60000300a00 */
[----:B------:R-:W-:Y:S09]  /*23c20*/  @!UPT UIADD3 URZ, URZ, URZ, URZ ;  /* 0x0000003f3f3ff290 */ /* 0x000ff2000fffe03f */
[----:B------:R-:W-:Y:S01]  /*23c30*/  STL.64 [R1+0x50], R20 ;  /* 0x0000501401007387 */ /* 0x000fe20000100a00 */
[----:B------:R0:W-:Y:S03]  /*23c40*/  STL.64 [R1+0x58], R22 ;  /* 0x0000581601007387 */ /* 0x0001e60000100a00 */
[----:B0-----:R-:W2:Y:S01]  /*23c50*/  LDL.LU.64 R22, [R1+0x1a80] ;  /* 0x001a800001167983 */ /* 0x001ea20000300a00 */
[----:B------:R-:W3:Y:S02]  /*23c60*/  LDL.LU.64 R20, [R1+0x1a78] ;  /* 0x001a780001147983 */ /* 0x000ee40000300a00 */
[C---:B---3--:R-:W-:Y:S11]  /*23c70*/  HMMA.16816.F32.BF16 R24, R4.reuse, R20, R24 ;  /* 0x000000140418723c */ /* 0x048ff60000041818 */
[----:B------:R-:W-:Y:S11]  /*23c80*/  @!UPT UIADD3 URZ, URZ, URZ, URZ ;  /* 0x0000003f3f3ff290 */ /* 0x000ff6000fffe03f */
[----:B------:R-:W-:Y:S01]  /*23c90*/  @!UPT UIADD3 URZ, URZ, URZ, URZ ;  /* 0x0000003f3f3ff290 */ /* 0x000fe2000fffe03f */
[----:B------:R-:W-:Y:S01]  /*23ca0*/  STL.64 [R1+0x40], R24 ;  /* 0x0000401801007387 */ /* 0x000fe20000100a00 */
[----:B------:R0:W-:Y:S03]  /*23cb0*/  STL.64 [R1+0x48], R26 ;  /* 0x0000481a01007387 */ /* 0x0001e60000100a00 */
[----:B0-----:R-:W3:Y:S01]  /*23cc0*/  LDL.LU.64 R26, [R1+0x1a70] ;  /* 0x001a7000011a7983 */ /* 0x001ee20000300a00 */
[----:B------:R-:W4:Y:S02]  /*23cd0*/  LDL.LU.64 R24, [R1+0x1a68] ;  /* 0x001a680001187983 */ /* 0x000f240000300a00 */
[----:B--2---:R0:W-:Y:S02]  /*23ce0*/  STL.64 [R1+0x19e8], R22 ;  /* 0x0019e81601007387 */ /* 0x0041e40000100a00 */
[----:B---3--:R-:W-:Y:S02]  /*23cf0*/  IMAD.MOV.U32 R20, RZ, RZ, R27 ;  /* 0x000000ffff147224 */ /* 0x008fe400078e001b */
[----:B------:R-:W2:Y:S01]  /*23d00*/  LDL.LU R27, [R1+0x1a60] ;  /* 0x001a6000011b7983 */ /* 0x000ea20000300800 */
[C---:B----4-:R-:W-:Y:S01]  /*23d10*/  HMMA.16816.F32.BF16 R16, R4.reuse, R24, R16 ;  /* 0x000000180410723c */ /* 0x050fe20000041810 */
[----:B------:R-:W3:Y:S02]  /*23d20*/  LDL.LU R21, [R1+0x2a4] ;  /* 0x0002a40001157983 */ /* 0x000ee40000300800 */
[----:B0-----:R-:W3:Y:S01]  /*23d30*/  LDL.LU R22, [R1+0x2a8] ;  /* 0x0002a80001167983 */ /* 0x001ee20000300800 */
[----:B------:R-:W3:Y:S11]  /*23d40*/  LDL.LU R23, [R1+0x2ac] ;  /* 0x0002ac0001177983 */ /* 0x000ef60000300800 */
[----:B------:R-:W-:Y:S08]  /*23d50*/  @!UPT UIADD3 URZ, URZ, URZ, URZ ;  /* 0x0000003f3f3ff290 */ /* 0x000ff0000fffe03f */
[----:B------:R-:W-:Y:S01]  /*23d60*/  STL.64 [R1+0x30], R16 ;  /* 0x0000301001007387 */ /* 0x000fe20000100a00 */
[----:B------:R0:W-:Y:S03]  /*23d70*/  STL.64 [R1+0x38], R18 ;  /* 0x0000381201007387 */ /* 0x0001e60000100a00 */
[----:B0-----:R-:W4:Y:S01]  /*23d80*/  LDL.LU.64 R18, [R1+0x1a58] ;  /* 0x001a580001127983 */ /* 0x001f220000300a00 */
[----:B------:R-:W3:Y:S03]  /*23d90*/  LDL.LU.64 R16, [R1+0x1a50] ;  /* 0x001a500001107983 */ /* 0x000ee60000300a00 */
[----:B--2---:R0:W-:Y:S01]  /*23da0*/  STL.64 [R1+0x19e0], R26 ;  /* 0x0019e01a01007387 */ /* 0x0041e20000100a00 */
[----:B------:R-:W2:Y:S02]  /*23db0*/  LDL.LU R24, [R1+0x2c0] ;  /* 0x0002c00001187983 */ /* 0x000ea40000300800 */
[----:B------:R-:W2:Y:S01]  /*23dc0*/  LDL.LU R25, [R1+0x2c4] ;  /* 0x0002c40001197983 */ /* 0x000ea20000300800 */
[----:B0-----:R-:W2:Y:S01]  /*23dd0*/  LDL.LU R26, [R1+0x2c8] ;  /* 0x0002c800011a7983 */ /* 0x001ea20000300800 */
[----:B------:R-:W-:Y:S01]  /*23de0*/  IMAD.MOV.U32 R27, RZ, RZ, R29 ;  /* 0x000000ffff1b7224 */ /* 0x000fe200078e001d */
[C---:B---3--:R-:W-:Y:S04]  /*23df0*/  HMMA.16816.F32.BF16 R12, R4.reuse, R16, R12 ;  /* 0x00000010040c723c */ /* 0x048fe8000004180c */
[----:B--2---:R0:W-:Y:S01]  /*23e00*/  STL.64 [R1+0x19f8], R26 ;  /* 0x0019f81a01007387 */ /* 0x0041e20000100a00 */
[----:B------:R-:W-:Y:S03]  /*23e10*/  STL.64 [R1+0x19f0], R24 ;  /* 0x0019f01801007387 */ /* 0x000fe60000100a00 */
[----:B0-----:R-:W2:Y:S11]  /*23e20*/  LDL.64 R26, [R1+0x18] ;  /* 0x00001800011a7983 */ /* 0x001eb60000100a00 */
[----:B------:R-:W-:Y:S04]  /*23e30*/  @!UPT UIADD3 URZ, URZ, URZ, URZ ;  /* 0x0000003f3f3ff290 */ /* 0x000fe8000fffe03f */
[----:B------:R0:W-:Y:S02]  /*23e40*/  STL.64 [R1+0x130], R12 ;  /* 0x0001300c01007387 */ /* 0x0001e40000100a00 */
[----:B------:R1:W-:Y:S01]  /*23e50*/  STL [R1+0x138], R14 ;  /* 0x0001380e01007387 */ /* 0x0003e20000100800 */
[----:B0-----:R-:W1:Y:S01]  /*23e60*/  LDL.LU.64 R12, [R1+0x1a48] ;  /* 0x001a4800010c7983 */ /* 0x001e620000300a00 */
[----:B------:R-:W-:Y:S02]  /*23e70*/  IMAD.MOV.U32 R29, RZ, RZ, R15 ;  /* 0x000000ffff1d7224 */ /* 0x000fe400078e000f */
[C---:B-1----:R-:W-:Y:S01]  /*23e80*/  HMMA.16816.F32.BF16 R12, R4.reuse, R12, R8 ;  /* 0x0000000c040c723c */ /* 0x042fe20000041808 */
[----:B------:R-:W3:Y:S01]  /*23e90*/  LDL.LU.64 R10, [R1+0x1a40] ;  /* 0x001a4000010a7983 */ /* 0x000ee20000300a00 */
[----:B------:R-:W3:Y:S11]  /*23ea0*/  LDL.LU.64 R8, [R1+0x1a38] ;  /* 0x001a380001087983 */ /* 0x000ef60000300a00 */
[----:B------:R-:W-:Y:S10]  /*23eb0*/  @!UPT UIADD3 URZ, URZ, URZ, URZ ;  /* 0x0000003f3f3ff290 */ /* 0x000ff4000fffe03f */
[----:B------:R0:W-:Y:S01]  /*23ec0*/  STL.64 [R1+0x140], R12 ;  /* 0x0001400c01007387 */ /* 0x0001e20000100a00 */
[----:B------:R3:W-:Y:S03]  /*23ed0*/  STL.64 [R1+0x148], R14 ;  /* 0x0001480e01007387 */ /* 0x0007e60000100a00 */
[----:B0-----:R-:W3:Y:S02]  /*23ee0*/  LDL.LU.64 R12, [R1+0x1a30] ;  /* 0x001a3000010c7983 */ /* 0x001ee40000300a00 */
[C---:B---3--:R-:W-:Y:S02]  /*23ef0*/  HMMA.16816.F32.BF16 R12, R4.reuse, R12, R8 ;  /* 0x0000000c040c723c */ /* 0x048fe40000041808 */
[----:B------:R-:W3:Y:S01]  /*23f00*/  LDL.LU.64 R10, [R1+0x1a28] ;  /* 0x001a2800010a7983 */ /* 0x000ee20000300a00 */
[----:B------:R-:W2:Y:S11]  /*23f10*/  LDL.LU.64 R8, [R1+0x1a20] ;  /* 0x001a200001087983 */ /* 0x000eb60000300a00 */
[----:B------:R-:W-:Y:S09]  /*23f20*/  @!UPT UIADD3 URZ, URZ, URZ, URZ ;  /* 0x0000003f3f3ff290 */ /* 0x000ff2000fffe03f */
[----:B------:R-:W-:Y:S01]  /*23f30*/  STL.64 [R1+0x180], R12 ;  /* 0x0001800c01007387 */ /* 0x000fe20000100a00 */
[----:B------:R0:W-:Y:S03]  /*23f40*/  STL.64 [R1+0x188], R14 ;  /* 0x0001880e01007387 */ /* 0x0001e60000100a00 */
[----:B0-----:R-:W2:Y:S01]  /*23f50*/  LDL.LU.64 R14, [R1+0x1a18] ;  /* 0x001a1800010e7983 */ /* 0x001ea20000300a00 */
[----:B------:R-:W2:Y:S02]  /*23f60*/  LDL.LU.64 R12, [R1+0x1a10] ;  /* 0x001a1000010c7983 */ /* 0x000ea40000300a00 */
[----:B--2---:R-:W-:Y:S01]  /*23f70*/  HMMA.16816.F32.BF16 R4, R4, R8, R12 ;  /* 0x000000080404723c */ /* 0x004fe2000004180c */
[----:B------:R-:W2:Y:S01]  /*23f80*/  LDL.LU.64 R14, [R1+0x1a08] ;  /* 0x001a0800010e7983 */ /* 0x000ea20000300a00 */
[----:B------:R-:W2:Y:S02]  /*23f90*/  LDL.LU.64 R12, [R1+0x1a00] ;  /* 0x001a0000010c7983 */ /* 0x000ea40000300a00 */
[----:B---3--:R0:W-:Y:S02]  /*23fa0*/  STL.64 [R1+0x19b0], R10 ;  /* 0x0019b00a01007387 */ /* 0x0081e40000100a00 */
[----:B------:R-:W3:Y:S11]  /*23fb0*/  LDL.LU R8, [R1+0x220] ;  /* 0x0002200001087983 */ /* 0x000ef60000300800 */
[----:B------:R-:W-:Y:S06]  /*23fc0*/  @!UPT UIADD3 URZ, URZ, URZ, URZ ;  /* 0x0000003f3f3ff290 */ /* 0x000fec000fffe03f */
[----:B------:R-:W-:Y:S01]  /*23fd0*/  STL.64 [R1+0x190], R4 ;  /* 0x0001900401007387 */ /* 0x000fe20000100a00 */
[----:B------:R1:W-:Y:S02]  /*23fe0*/  STL.64 [R1+0x198], R6 ;  /* 0x0001980601007387 */ /* 0x0003e40000100a00 */
[----:B------:R-:W3:Y:S02]  /*23ff0*/  LDL.LU R9, [R1+0x224] ;  /* 0x0002240001097983 */ /* 0x000ee40000300800 */
[----:B0-----:R-:W3:Y:S01]  /*24000*/  LDL.LU R10, [R1+0x228] ;  /* 0x00022800010a7983 */ /* 0x001ee20000300800 */
[----:B------:R-:W3:Y:S04]  /*24010*/  LDL.LU R11, [R1+0x22c] ;  /* 0x00022c00010b7983 */ /* 0x000ee80000300800 */
[----:B-1----:R-:W3:Y:S01]  /*24020*/  LDL.LU.64 R6, [R1+0x28] ;  /* 0x0000280001067983 */ /* 0x002ee20000300a00 */
[C---:B--2---:R-:W-:Y:S08]  /*24030*/  HMMA.16816.F32.BF16 R20, R12.reuse, R26, R20 ;  /* 0x0000001a0c14723c */ /* 0x044ff00000041814 */
[----:B---3--:R-:W-:Y:S01]  /*24040*/  HMMA.16816.F32.BF16 R8, R12, R6, R8 ;  /* 0x000000060c08723c */ /* 0x008fe20000041808 */
[----:B------:R0:W-:Y:S01]  /*24050*/  STL.64 [R1+0x19b8], R6 ;  /* 0x0019b80601007387 */ /* 0x0001e20000100a00 */
[----:B------:R-:W4:Y:S05]  /*24060*/  LDL.LU R4, [R1+0x2f0] ;  /* 0x0002f00001047983 */ /* 0x000f2a0000300800 */
[----:B0-----:R-:W-:-:S02]  /*24070*/  IMAD.MOV.U32 R6, RZ, RZ, R28 ;  /* 0x000000ffff067224 */ /* 0x001fc400078e001c */
[----:B------:R-:W-:-:S07]  /*24080*/  IMAD.MOV.U32 R7, RZ, RZ, R0 ;  /* 0x000000ffff077224 */ /* 0x000fce00078e0000 */
[----:B------:R-:W-:Y:S02]  /*24090*/  IMAD.MOV.U32 R28, RZ, RZ, R22 ;  /* 0x000000ffff1c7224 */ /* 0x000fe400078e0016 */
[----:B------:R-:W-:-:S05]  /*240a0*/  IMAD.MOV.U32 R0, RZ, RZ, R23 ;  /* 0x000000ffff007224 */ /* 0x000fca00078e0017 */
[----:B------:R0:W-:Y:S01]  /*240b0*/  STL.64 [R1+0x1f0], R8 ;  /* 0x0001f00801007387 */ /* 0x0001e20000100a00 */
[----:B------:R-:W-:Y:S02]  /*240c0*/  STL.64 [R1+0x1f8], R10 ;  /* 0x0001f80a01007387 */ /* 0x000fe40000100a00 */
[----:B------:R-:W4:Y:S02]  /*240d0*/  LDL.LU R5, [R1+0x2f4] ;  /* 0x0002f40001057983 */ /* 0x000f240000300800 */
[----:B0-----:R-:W-:Y:S02]  /*240e0*/  IMAD.MOV.U32 R9, RZ, RZ, R26 ;  /* 0x000000ffff097224 */ /* 0x001fe400078e001a */
[----:B------:R-:W-:Y:S02]  /*240f0*/  IMAD.MOV.U32 R8, RZ, RZ, R27 ;  /* 0x000000ffff087224 */ /* 0x000fe400078e001b */
[----:B------:R-:W2:Y:S01]  /*24100*/  LDL.LU.64 R26, [R1+0x19f8] ;  /* 0x0019f800011a7983 */ /* 0x000ea20000300a00 */
[----:B------:R-:W2:Y:S02]  /*24110*/  LDL.LU.64 R24, [R1+0x19f0] ;  /* 0x0019f00001187983 */ /* 0x000ea40000300a00 */
[----:B------:R2:W-:Y:S02]  /*24120*/  STL.64 [R1+0x210], R20 ;  /* 0x0002101401007387 */ /* 0x0005e40000100a00 */
[----:B------:R-:W2:Y:S01]  /*24130*/  LDL.LU.64 R22, [R1+0x19e8] ;  /* 0x0019e80001167983 */ /* 0x000ea20000300a00 */
[----:B------:R-:W-:Y:S01]  /*24140*/  STL [R1+0x182c], R0 ;  /* 0x00182c0001007387 */ /* 0x000fe20000100800 */
[----:B------:R-:W-:Y:S01]  /*24150*/  STL [R1+0x1828], R28 ;  /* 0x0018281c01007387 */ /* 0x000fe20000100800 */
[C---:B--2---:R-:W-:Y:S02]  /*24160*/  HMMA.16816.F32.BF16 R20, R12.reuse, R22, R24 ;  /* 0x000000160c14723c */ /* 0x044fe40000041818 */
[----:B------:R-:W2:Y:S11]  /*24170*/  LDL.LU.64 R26, [R1+0x19e0] ;  /* 0x0019e000011a7983 */ /* 0x000eb60000300a00 */
[----:B------:R-:W-:Y:S10]  /*24180*/  @!UPT UIADD3 URZ, URZ, URZ, URZ ;  /* 0x0000003f3f3ff290 */ /* 0x000ff4000fffe03f */
[----:B------:R-:W-:Y:S01]  /*24190*/  STL.64 [R1+0x220], R20 ;  /* 0x0002201401007387 */ /* 0x000fe20000100a00 */
[----:B------:R0:W-:Y:S03]  /*241a0*/  STL.64 [R1+0x228], R22 ;  /* 0x0002281601007387 */ /* 0x0001e60000100a00 */
[----:B0-----:R-:W2:Y:S01]  /*241b0*/  LDL.LU.64 R22, [R1+0x19d8] ;  /* 0x0019d80001167983 */ /* 0x001ea20000300a00 */
[----:B------:R-:W2:Y:S02]  /*241c0*/  LDL.LU.64 R20, [R1+0x19d0] ;  /* 0x0019d00001147983 */ /* 0x000ea40000300a00 */
[C---:B--2---:R-:W-:Y:S11]  /*241d0*/  HMMA.16816.F32.BF16 R20, R12.reuse, R26, R20 ;  /* 0x0000001a0c14723c */ /* 0x044ff60000041814 */
[----:B------:R-:W-:Y:S11]  /*241e0*/  @!UPT UIADD3 URZ, URZ, URZ, URZ ;  /* 0x0000003f3f3ff290 */ /* 0x000ff6000fffe03f */
[----:B------:R-:W-:Y:S01]  /*241f0*/  @!UPT UIADD3 URZ, URZ, URZ, URZ ;  /* 0x0000003f3f3ff290 */ /* 0x000fe2000fffe03f */
[----:B------:R0:W-:Y:S01]  /*24200*/  STL.64 [R1+0x240], R20 ;  /* 0x0002401401007387 */ /* 0x0001e20000100a00 */
[----:B------:R-:W-:Y:S02]  /*24210*/  IMAD.MOV.U32 R0, RZ, RZ, R22 ;  /* 0x000000ffff007224 */ /* 0x000fe400078e0016 */
[----:B------:R-:W-:Y:S01]  /*24220*/  IMAD.MOV.U32 R28, RZ, RZ, R23 ;  /* 0x000000ffff1c7224 */ /* 0x000fe200078e0017 */
[----:B0-----:R-:W2:Y:S01]  /*24230*/  LDL.LU R20, [R1+0x150] ;  /* 0x0001500001147983 */ /* 0x001ea20000300800 */
[----:B------:R-:W2:Y:S02]  /*24240*/  LDL.LU R21, [R1+0x154] ;  /* 0x0001540001157983 */ /* 0x000ea40000300800 */
[----:B------:R-:W3:Y:S02]  /*24250*/  LDL.LU R22, [R1+0x158] ;  /* 0x0001580001167983 */ /* 0x000ee40000300800 */
[----:B------:R-:W3:Y:S01]  /*24260*/  LDL.LU R23, [R1+0x15c] ;  /* 0x00015c0001177983 */ /* 0x000ee20000300800 */
[----:B----4-:R-:W-:Y:S01]  /*24270*/  HMMA.16816.F32.BF16 R4, R12, R18, R4 ;  /* 0x000000120c04723c */ /* 0x010fe20000041804 */
[----:B---3--:R-:W-:Y:S01]  /*24280*/  STL.64 [R1+0x1920], R22 ;  /* 0x0019201601007387 */ /* 0x008fe20000100a00 */
[----:B--2---:R0:W-:Y:S03]  /*24290*/  STL.64 [R1+0x1918], R20 ;  /* 0x0019181401007387 */ /* 0x0041e60000100a00 */
[----:B0-----:R-:W2:Y:S01]  /*242a0*/  LDL.LU R20, [R1+0x160] ;  /* 0x0001600001147983 */ /* 0x001ea20000300800 */
[----:B------:R-:W2:Y:S02]  /*242b0*/  LDL.LU R21, [R1+0x164] ;  /* 0x0001640001157983 */ /* 0x000ea40000300800 */
[----:B------:R-:W-:-:S02]  /*242c0*/  IMAD.MOV.U32 R22, RZ, RZ, R3 ;  /* 0x000000ffff167224 */ /* 0x000fc400078e0003 */
[----:B------:R-:W-:Y:S01]  /*242d0*/  IMAD.MOV.U32 R23, RZ, RZ, R2 ;  /* 0x000000ffff177224 */ /* 0x000fe200078e0002 */
[----:B------:R-:W3:Y:S01]  /*242e0*/  LDL.LU R3, [R1+0x19cc] ;  /* 0x0019cc0001037983 */ /* 0x000ee20000300800 */
[----:B------:R-:W4:Y:S03]  /*242f0*/  LDL.LU R2, [R1+0x19c8] ;  /* 0x0019c80001027983 */ /* 0x000f260000300800 */
[----:B------:R0:W-:Y:S09]  /*24300*/  STL.64 [R1+0x1930], R22 ;  /* 0x0019301601007387 */ /* 0x0001f20000100a00 */
[----:B------:R-:W-:-:S02]  /*24310*/  IMAD.MOV.U32 R25, RZ, RZ, R6 ;  /* 0x000000ffff197224 */ /* 0x000fc400078e0006 */
[----:B------:R-:W-:Y:S01]  /*24320*/  IMAD.MOV.U32 R24, RZ, RZ, R7 ;  /* 0x000000ffff187224 */ /* 0x000fe200078e0007 */
[----:B--2---:R-:W-:Y:S01]  /*24330*/  STL.64 [R1+0x1928], R20 ;  /* 0x0019281401007387 */ /* 0x004fe20000100a00 */
[----:B0-----:R-:W2:Y:S02]  /*24340*/  LDL R22, [R1+0xb8] ;  /* 0x0000b80001167983 */ /* 0x001ea40000100800 */
[----:B------:R-:W2:Y:S02]  /*24350*/  LDL R23, [R1+0xbc] ;  /* 0x0000bc0001177983 */ /* 0x000ea40000100800 */
[----:B------:R0:W-:Y:S01]  /*24360*/  STL.64 [R1+0x2a0], R4 ;  /* 0x0002a00401007387 */ /* 0x0001e20000100a00 */
[----:B------:R-:W2:Y:S01]  /*24370*/  LDL.LU R16, [R1+0x2b0] ;  /* 0x0002b00001107983 */ /* 0x000ea20000300800 */
[----:B------:R-:W2:Y:S02]  /*24380*/  LDL.LU R17, [R1+0x2b4] ;  /* 0x0002b40001117983 */ /* 0x000ea40000300800 */
[----:B------:R-:W2:Y:S02]  /*24390*/  LDL.LU R18, [R1+0x2b8] ;  /* 0x0002b80001127983 */ /* 0x000ea40000300800 */
[----:B------:R-:W2:Y:S01]  /*243a0*/  LDL.LU R19, [R1+0x2bc] ;  /* 0x0002bc0001137983 */ /* 0x000ea20000300800 */
[----:B0-----:R-:W2:Y:S01]  /*243b0*/  LDL.LU R4, [R1+0x2e0] ;  /* 0x0002e00001047983 */ /* 0x001ea20000300800 */
[----:B------:R-:W2:Y:S02]  /*243c0*/  LDL.LU R5, [R1+0x2e4] ;  /* 0x0002e40001057983 */ /* 0x000ea40000300800 */
[----:B------:R-:W2:Y:S02]  /*243d0*/  LDL.LU R6, [R1+0x2e8] ;  /* 0x0002e80001067983 */ /* 0x000ea40000300800 */
[----:B------:R-:W2:Y:S01]  /*243e0*/  LDL.LU R7, [R1+0x2ec] ;  /* 0x0002ec0001077983 */ /* 0x000ea20000300800 */
[----:B------:R-:W2:Y:S01]  /*243f0*/  LDL.LU.64 R10, [R1+0xe8] ;  /* 0x0000e800010a7983 */ /* 0x000ea20000300a00 */
[----:B------:R0:W-:Y:S02]  /*24400*/  STL.64 [R1+0x1968], R26 ;  /* 0x0019681a01007387 */ /* 0x0001e40000100a00 */
[----:B------:R-:W-:Y:S01]  /*24410*/  STL.64 [R1+0x1960], R24 ;  /* 0x0019601801007387 */ /* 0x000fe20000100a00 */
[----:B0-----:R-:W2:Y:S04]  /*24420*/  LDL.LU.64 R26, [R1+0x8] ;  /* 0x00000800011a7983 */ /* 0x001ea80000300a00 */
[----:B--2---:R0:W-:Y:S02]  /*24430*/  STL.64 [R1+0x1980], R26 ;  /* 0x0019801a01007387 */ /* 0x0041e40000100a00 */
[----:B0-----:R-:W-:-:S02]  /*24440*/  IMAD.MOV.U32 R26, RZ, RZ, R9 ;  /* 0x000000ffff1a7224 */ /* 0x001fc400078e0009 */
[----:B------:R-:W-:-:S05]  /*24450*/  IMAD.MOV.U32 R27, RZ, RZ, R8 ;  /* 0x000000ffff1b7224 */ /* 0x000fca00078e0008 */
[----:B------:R0:W-:Y:S01]  /*24460*/  STL.64 [R1+0x1998], R26 ;  /* 0x0019981a01007387 */ /* 0x0001e20000100a00 */
[----:B------:R-:W2:Y:S02]  /*24470*/  LDL.LU R24, [R1+0x300] ;  /* 0x0003000001187983 */ /* 0x000ea40000300800 */
[----:B------:R-:W2:Y:S01]  /*24480*/  LDL.LU R25, [R1+0x304] ;  /* 0x0003040001197983 */ /* 0x000ea20000300800 */
[----:B0-----:R-:W2:Y:S01]  /*24490*/  LDL.LU R26, [R1+0x308] ;  /* 0x00030800011a7983 */ /* 0x001ea20000300800 */
[----:B------:R-:W2:Y:S02]  /*244a0*/  LDL.LU R27, [R1+0x30c] ;  /* 0x00030c00011b7983 */ /* 0x000ea40000300800 */
[----:B--2---:R-:W-:Y:S11]  /*244b0*/  HMMA.16816.F32.BF16 R24, R12, R22, R24 ;  /* 0x000000160c18723c */ /* 0x004ff60000041818 */
[----:B------:R-:W-:Y:S11]  /*244c0*/  @!UPT UIADD3 URZ, URZ, URZ, URZ ;  /* 0x0000003f3f3ff290 */ /* 0x000ff6000fffe03f */
[----:B------:R-:W-:Y:S01]  /*244d0*/  @!UPT UIADD3 URZ, URZ, URZ, URZ ;  /* 0x0000003f3f3ff290 */ /* 0x000fe2000fffe03f */
[----:B------:R0:W-:Y:S01]  /*244e0*/  STL.64 [R1+0x2d0], R24 ;  /* 0x0002d01801007387 */ /* 0x0001e20000100a00 */
[----:B------:R1:W-:Y:S03]  /*244f0*/  STL.64 [R1+0x2d8], R26 ;  /* 0x0002d81a01007387 */ /* 0x0003e60000100a00 */
[----:B0-----:R-:W2:Y:S01]  /*24500*/  LDL.LU R24, [R1+0x290] ;  /* 0x0002900001187983 */ /* 0x001ea20000300800 */
[----:B------:R-:W2:Y:S02]  /*24510*/  LDL.LU R25, [R1+0x294] ;  /* 0x0002940001197983 */ /* 0x000ea40000300800 */
[----:B-1----:R-:W2:Y:S02]  /*24520*/  LDL.LU R26, [R1+0x298] ;  /* 0x00029800011a7983 */ /* 0x002ea40000300800 */
[----:B------:R-:W2:Y:S01]  /*24530*/  LDL.LU R27, [R1+0x29c] ;  /* 0x00029c00011b7983 */ /* 0x000ea20000300800 */
[----:B------:R0:W-:Y:S04]  /*24540*/  STL.64 [R1+0x1940], R22 ;  /* 0x0019401601007387 */ /* 0x0001e80000100a00 */
[----:B0-----:R-:W2:Y:S04]  /*24550*/  LDL.LU.64 R22, [R1+0xc8] ;  /* 0x0000c80001167983 */ /* 0x001ea80000300a00 */
[----:B--2---:R4:W-:Y:S01]  /*24560*/  STL.64 [R1+0x1958], R22 ;  /* 0x0019581601007387 */ /* 0x0049e20000100a00 */
[----:B------:R-:W2:Y:S02]  /*24570*/  LDL.LU R20, [R1+0x1c0] ;  /* 0x0001c00001147983 */ /* 0x000ea40000300800 */
[----:B------:R-:W2:Y:S02]  /*24580*/  LDL.LU R21, [R1+0x1c4] ;  /* 0x0001c40001157983 */ /* 0x000ea40000300800 */
[----:B----4-:R-:W-:-:S02]  /*24590*/  IMAD.MOV.U32 R22, RZ, RZ, R2 ;  /* 0x000000ffff167224 */ /* 0x010fc400078e0002 */
[----:B---3--:R-:W-:Y:S01]  /*245a0*/  IMAD.MOV.U32 R23, RZ, RZ, R3 ;  /* 0x000000ffff177224 */ /* 0x008fe200078e0003 */
[----:B------:R-:W3:Y:S01]  /*245b0*/  LDL.LU R2, [R1+0x19c4] ;  /* 0x0019c40001027983 */ /* 0x000ee20000300800 */
[----:B------:R-:W4:Y:S03]  /*245c0*/  LDL.LU R3, [R1+0x19c0] ;  /* 0x0019c00001037983 */ /* 0x000f260000300800 */
[----:B------:R-:W-:Y:S04]  /*245d0*/  STL.64 [R1+0x1978], R22 ;  /* 0x0019781601007387 */ /* 0x000fe80000100a00 */
[----:B--2---:R0:W-:Y:S04]  /*245e0*/  STL.64 [R1+0x1970], R20 ;  /* 0x0019701401007387 */ /* 0x0041e80000100a00 */
[----:B0-----:R-:W2:Y:S01]  /*245f0*/  LDL.LU R20, [R1+0x1e0] ;  /* 0x0001e00001147983 */ /* 0x001ea20000300800 */
[----:B------:R-:W2:Y:S02]  /*24600*/  LDL.LU R21, [R1+0x1e4] ;  /* 0x0001e40001157983 */ /* 0x000ea40000300800 */
[----:B------:R-:W2:Y:S02]  /*24610*/  LDL.LU R22, [R1+0x1e8] ;  /* 0x0001e80001167983 */ /* 0x000ea40000300800 */
[----:B------:R-:W2:Y:S01]  /*24620*/  LDL.LU R23, [R1+0x1ec] ;  /* 0x0001ec0001177983 */ /* 0x000ea20000300800 */
[C---:B------:R-:W-:Y:S01]  /*24630*/  HMMA.16816.F32.BF16 R4, R12.reuse, R10, R4 ;  /* 0x0000000a0c04723c */ /* 0x040fe20000041804 */
[----:B--2---:R-:W-:Y:S01]  /*24640*/  STL.64 [R1+0x1990], R22 ;  /* 0x0019901601007387 */ /* 0x004fe20000100a00 */
[----:B------:R0:W-:Y:S03]  /*24650*/  STL.64 [R1+0x1988], R20 ;  /* 0x0019881401007387 */ /* 0x0001e60000100a00 */
[----:B0-----:R-:W2:Y:S01]  /*24660*/  LDL.LU R20, [R1+0x200] ;  /* 0x0002000001147983 */ /* 0x001ea20000300800 */
[----:B------:R-:W2:Y:S11]  /*24670*/  LDL.LU R21, [R1+0x204] ;  /* 0x0002040001157983 */ /* 0x000eb60000300800 */
[----:B------:R-:W-:Y:S06]  /*24680*/  @!UPT UIADD3 URZ, URZ, URZ, URZ ;  /* 0x0000003f3f3ff290 */ /* 0x000fec000fffe03f */
[----:B------:R-:W-:Y:S02]  /*24690*/  STL.64 [R1+0x2f0], R4 ;  /* 0x0002f00401007387 */ /* 0x000fe40000100a00 */
[----:B----4-:R-:W-:Y:S02]  /*246a0*/  IMAD.MOV.U32 R22, RZ, RZ, R3 ;  /* 0x000000ffff167224 */ /* 0x010fe400078e0003 */
[----:B---3--:R-:W-:Y:S01]  /*246b0*/  IMAD.MOV.U32 R23, RZ, RZ, R2 ;  /* 0x000000ffff177224 */ /* 0x008fe200078e0002 */
[----:B------:R0:W-:Y:S01]  /*246c0*/  STL.64 [R1+0x2f8], R6 ;  /* 0x0002f80601007387 */ /* 0x0001e20000100a00 */
[----:B------:R-:W-:Y:S02]  /*246d0*/  IMAD.MOV.U32 R3, RZ, RZ, R10 ;  /* 0x000000ffff037224 */ /* 0x000fe400078e000a */
[----:B------:R-:W-:Y:S01]  /*246e0*/  IMAD.MOV.U32 R2, RZ, RZ, R11 ;  /* 0x000000ffff027224 */ /* 0x000fe200078e000b */
[----:B0-----:R-:W3:Y:S01]  /*246f0*/  LDL.LU.64 R6, [R1+0x19b8] ;  /* 0x0019b80001067983 */ /* 0x001ee20000300a00 */
[----:B------:R-:W4:Y:S02]  /*24700*/  LDL.LU.64 R10, [R1+0x19b0] ;  /* 0x0019b000010a7983 */ /* 0x000f240000300a00 */
[----:B----4-:R-:W-:Y:S01]  /*24710*/  HMMA.16816.F32.BF16 R12, R12, R10, R16 ;  /* 0x0000000a0c0c723c */ /* 0x010fe20000041810 */
[----:B------:R-:W3:Y:S01]  /*24720*/  LDL.LU.64 R18, [R1+0x19a8] ;  /* 0x0019a80001127983 */ /* 0x000ee20000300a00 */
[----:B------:R-:W3:Y:S02]  /*24730*/  LDL.LU.64 R16, [R1+0x19a0] ;  /* 0x0019a00001107983 */ /* 0x000ee40000300a00 */
[----:B------:R0:W-:Y:S02]  /*24740*/  STL.64 [R1+0x1938], R10 ;  /* 0x0019380a01007387 */ /* 0x0001e40000100a00 */
[----:B------:R-:W4:Y:S11]  /*24750*/  LDL.LU R8, [R1+0x1a0] ;  /* 0x0001a00001087983 */ /* 0x000f360000300800 */
[----:B------:R-:W-:Y:S06]  /*24760*/  @!UPT UIADD3 URZ, URZ, URZ, URZ ;  /* 0x0000003f3f3ff290 */ /* 0x000fec000fffe03f */
[----:B------:R-:W-:Y:S01]  /*24770*/  STL.64 [R1+0x2e0], R12 ;  /* 0x0002e00c01007387 */ /* 0x000fe20000100a00 */
[----:B------:R-:W-:Y:S02]  /*24780*/  STL.64 [R1+0x2e8], R14 ;  /* 0x0002e80e01007387 */ /* 0x000fe40000100a00 */
[----:B------:R-:W4:Y:S02]  /*24790*/  LDL.LU R9, [R1+0x1a4] ;  /* 0x0001a40001097983 */ /* 0x000f240000300800 */
[----:B0-----:R-:W2:Y:S01]  /*247a0*/  LDL.LU R10, [R1+0x1a8] ;  /* 0x0001a800010a7983 */ /* 0x001ea20000300800 */
[----:B------:R-:W2:Y:S01]  /*247b0*/  LDL.LU R11, [R1+0x1ac] ;  /* 0x0001ac00010b7983 */ /* 0x000ea20000300800 */
[C---:B---3--:R-:W-:Y:S03]  /*247c0*/  HMMA.16816.F32.BF16 R24, R16.reuse, R6, R24 ;  /* 0x000000061018723c */ /* 0x048fe60000041818 */
[----:B--2---:R-:W-:Y:S01]  /*247d0*/  STL.64 [R1+0x1950], R10 ;  /* 0x0019500a01007387 */ /* 0x004fe20000100a00 */
[----:B----4-:R0:W-:Y:S03]  /*247e0*/  STL.64 [R1+0x1948], R8 ;  /* 0x0019480801007387 */ /* 0x0101e60000100a00 */
[----:B0-----:R-:W2:Y:S01]  /*247f0*/  LDL.LU R8, [R1+0x1b0] ;  /* 0x0001b00001087983 */ /* 0x001ea20000300800 */
[----:B------:R-:W2:Y:S02]  /*24800*/  LDL.LU R9, [R1+0x1b4] ;  /* 0x0001b40001097983 */ /* 0x000ea40000300800 */
[----:B------:R-:W2:Y:S02]  /*24810*/  LDL.LU R10, [R1+0x1b8] ;  /* 0x0001b800010a7983 */ /* 0x000ea40000300800 */
[----:B------:R-:W2:Y:S11]  /*24820*/  LDL.LU R11, [R1+0x1bc] ;  /* 0x0001bc00010b7983 */ /* 0x000eb60000300800 */
[----:B------:R-:W-:Y:S01]  /*24830*/  STL.64 [R1+0x350], R24 ;  /* 0x0003501801007387 */ /* 0x000fe20000100a00 */
        /* <DEDUP_REMOVED lines=8> */
[----:B0-----:R-:W3:Y:S01]  /*248c0*/  LDL.LU.64 R26, [R1+0x1980] ;  /* 0x00198000011a7983 */ /* 0x001ee20000300a00 */
[----:B------:R-:W-:Y:S02]  /*248d0*/  IMAD.MOV.U32 R14, RZ, RZ, R3 ;  /* 0x000000ffff0e7224 */ /* 0x000fe400078e0003 */
[----:B------:R-:W-:Y:S01]  /*248e0*/  IMAD.MOV.U32 R15, RZ, RZ, R2 ;  /* 0x000000ffff0f7224 */ /* 0x000fe200078e0002 */
        /* <DEDUP_REMOVED lines=8> */
[----:B------:R-:W3:Y:S02]  /*24970*/  LDL.LU.64 R26, [R1+0x1968] ;  /* 0x00196800011a7983 */ /* 0x000ee40000300a00 */
[----:B------:R-:W4:Y:S01]  /*24980*/  LDL.LU.64 R24, [R1+0x1960] ;  /* 0x0019600001187983 */ /* 0x000f220000300a00 */
[C---:B---3--:R-:W-:Y:S11]  /*24990*/  HMMA.16816.F32.BF16 R20, R16.reuse, R26, R20 ;  /* 0x0000001a1014723c */ /* 0x048ff60000041814 */
[----:B------:R-:W-:Y:S11]  /*249a0*/  @!UPT UIADD3 URZ, URZ, URZ, URZ ;  /* 0x0000003f3f3ff290 */ /* 0x000ff6000fffe03f */
[----:B------:R-:W-:Y:S01]  /*249b0*/  @!UPT UIADD3 URZ, URZ, URZ, URZ ;  /* 0x0000003f3f3ff290 */ /* 0x000fe2000fffe03f */
[----:B------:R-:W-:Y:S01]  /*249c0*/  STL.64 [R1+0x320], R20 ;  /* 0x0003201401007387 */ /* 0x000fe20000100a00 */
[----:B------:R0:W-:Y:S03]  /*249d0*/  STL.64 [R1+0x328], R22 ;  /* 0x0003281601007387 */ /* 0x0001e60000100a00 */
[----:B0-----:R-:W2:Y:S01]  /*249e0*/  LDL.LU.64 R22, [R1+0x1958] ;  /* 0x0019580001167983 */ /* 0x001ea20000300a00 */
[----:B------:R0:W-:Y:S02]  /*249f0*/  STL.64 [R1+0x18f8], R26 ;  /* 0x0018f81a01007387 */ /* 0x0001e40000100a00 */
[----:B----4-:R1:W-:Y:S01]  /*24a00*/  STL.64 [R1+0x18f0], R24 ;  /* 0x0018f01801007387 */ /* 0x0103e20000100a00 */
[----:B0-----:R-:W3:Y:S01]  /*24a10*/  LDL.LU.64 R26, [R1+0x18] ;  /* 0x00001800011a7983 */ /* 0x001ee20000300a00 */
[----:B--2---:R-:W-:Y:S01]  /*24a20*/  HMMA.16816.F32.BF16 R8, R16, R22, R8 ;  /* 0x000000161008723c */ /* 0x004fe20000041808 */
[----:B------:R-:W-:-:S02]  /*24a30*/  IMAD.MOV.U32 R5, RZ, RZ, R22 ;  /* 0x000000ffff057224 */ /* 0x000fc400078e0016 */
[----:B------:R-:W-:Y:S01]  /*24a40*/  IMAD.MOV.U32 R4, RZ, RZ, R23 ;  /* 0x000000ffff047224 */ /* 0x000fe200078e0017 */
[----:B---3--:R0:W-:Y:S01]  /*24a50*/  STL.64 [R1+0x1900], R26 ;  /* 0x0019001a01007387 */ /* 0x0081e20000100a00 */
[----:B-1----:R-:W2:Y:S02]  /*24a60*/  LDL.LU R24, [R1+0x120] ;  /* 0x0001200001187983 */ /* 0x002ea40000300800 */
[----:B------:R-:W2:Y:S01]  /*24a70*/  LDL.LU R25, [R1+0x124] ;  /* 0x0001240001197983 */ /* 0x000ea20000300800 */
[----:B0-----:R-:W2:Y:S01]  /*24a80*/  LDL.LU R26, [R1+0x128] ;  /* 0x00012800011a7983 */ /* 0x001ea20000300800 */
[----:B------:R-:W2:Y:S11]  /*24a90*/  LDL.LU R27, [R1+0x12c] ;  /* 0x00012c00011b7983 */ /* 0x000eb60000300800 */
[----:B------:R-:W-:Y:S03]  /*24aa0*/  @!UPT UIADD3 URZ, URZ, URZ, URZ ;  /* 0x0000003f3f3ff290 */ /* 0x000fe6000fffe03f */
[----:B------:R-:W-:Y:S02]  /*24ab0*/  STL.64 [R1+0x310], R8 ;  /* 0x0003100801007387 */ /* 0x000fe40000100a00 */
[----:B------:R0:W-:Y:S02]  /*24ac0*/  STL.64 [R1+0x318], R10 ;  /* 0x0003180a01007387 */ /* 0x0001e40000100a00 */
[----:B0-----:R-:W3:Y:S01]  /*24ad0*/  LDL.LU.64 R10, [R1+0x1950] ;  /* 0x00195000010a7983 */ /* 0x001ee20000300a00 */
[----:B------:R-:W3:Y:S02]  /*24ae0*/  LDL.LU.64 R8, [R1+0x1948] ;  /* 0x0019480001087983 */ /* 0x000ee40000300a00 */
[----:B------:R-:W3:Y:S02]  /*24af0*/  LDL.LU.64 R22, [R1+0x1940] ;  /* 0x0019400001167983 */ /* 0x000ee40000300a00 */
[C---:B---3--:R-:W-:Y:S01]  /*24b00*/  HMMA.16816.F32.BF16 R20, R16.reuse, R22, R8 ;  /* 0x000000161014723c */ /* 0x048fe20000041808 */
[----:B------:R-:W3:Y:S11]  /*24b10*/  LDL.LU.64 R10, [R1+0x1938] ;  /* 0x00193800010a7983 */ /* 0x000ef60000300a00 */
[----:B------:R-:W-:Y:S11]  /*24b20*/  @!UPT UIADD3 URZ, URZ, URZ, URZ ;  /* 0x0000003f3f3ff290 */ /* 0x000ff6000fffe03f */
[----:B------:R-:W-:Y:S01]  /*24b30*/  STL.64 [R1+0x1a0], R20 ;  /* 0x0001a01401007387 */ /* 0x000fe20000100a00 */
[----:B------:R0:W-:Y:S03]  /*24b40*/  STL.64 [R1+0x1a8], R22 ;  /* 0x0001a81601007387 */ /* 0x0001e60000100a00 */
[----:B0-----:R-:W4:Y:S01]  /*24b50*/  LDL.LU.64 R22, [R1+0x1930] ;  /* 0x0019300001167983 */ /* 0x001f220000300a00 */
[----:B------:R-:W4:Y:S02]  /*24b60*/  LDL.LU.64 R20, [R1+0x1928] ;  /* 0x0019280001147983 */ /* 0x000f240000300a00 */
[C---:B----4-:R-:W-:Y:S11]  /*24b70*/  HMMA.16816.F32.BF16 R20, R16.reuse, R14, R20 ;  /* 0x0000000e1014723c */ /* 0x050ff60000041814 */
[----:B------:R-:W-:Y:S11]  /*24b80*/  @!UPT UIADD3 URZ, URZ, URZ, URZ ;  /* 0x0000003f3f3ff290 */ /* 0x000ff6000fffe03f */
[----:B------:R-:W-:Y:S01]  /*24b90*/  @!UPT UIADD3 URZ, URZ, URZ, URZ ;  /* 0x0000003f3f3ff290 */ /* 0x000fe2000fffe03f */
[----:B------:R-:W-:Y:S01]  /*24ba0*/  STL.64 [R1+0x300], R20 ;  /* 0x0003001401007387 */ /* 0x000fe20000100a00 */
[----:B------:R0:W-:Y:S03]  /*24bb0*/  STL.64 [R1+0x308], R22 ;  /* 0x0003081601007387 */ /* 0x0001e60000100a00 */
[----:B0-----:R-:W3:Y:S01]  /*24bc0*/  LDL.LU.64 R22, [R1+0x1920] ;  /* 0x0019200001167983 */ /* 0x001ee20000300a00 */
[----:B------:R-:W3:Y:S02]  /*24bd0*/  LDL.LU.64 R20, [R1+0x1918] ;  /* 0x0019180001147983 */ /* 0x000ee40000300a00 */
[----:B------:R0:W-:Y:S02]  /*24be0*/  STL.64 [R1+0x18d0], R14 ;  /* 0x0018d00e01007387 */ /* 0x0001e40000100a00 */
[----:B------:R-:W4:Y:S01]  /*24bf0*/  LDL.LU R12, [R1+0xf0] ;  /* 0x0000f000010c7983 */ /* 0x000f220000300800 */
[----:B------:R-:W4:Y:S04]  /*24c00*/  LDL.LU R13, [R1+0xf4] ;  /* 0x0000f400010d7983 */ /* 0x000f280000300800 */
[----:B0-----:R-:W4:Y:S01]  /*24c10*/  LDL.LU R14, [R1+0xf8] ;  /* 0x0000f800010e7983 */ /* 0x001f220000300800 */
[----:B------:R-:W4:Y:S01]  /*24c20*/  LDL.LU R15, [R1+0xfc] ;  /* 0x0000fc00010f7983 */ /* 0x000f220000300800 */
[----:B---3--:R-:W-:Y:S02]  /*24c30*/  HMMA.16816.F32.BF16 R16, R16, R10, R20 ;  /* 0x0000000a1010723c */ /* 0x008fe40000041814 */
[----:B------:R-:W2:Y:S01]  /*24c40*/  LDL.LU.64 R22, [R1+0x1910] ;  /* 0x0019100001167983 */ /* 0x000ea20000300a00 */
[----:B------:R-:W2:Y:S02]  /*24c50*/  LDL.LU.64 R20, [R1+0x1908] ;  /* 0x0019080001147983 */ /* 0x000ea40000300a00 */
[----:B------:R0:W-:Y:S02]  /*24c60*/  STL.64 [R1+0x18c8], R10 ;  /* 0x0018c80a01007387 */ /* 0x0001e40000100a00 */
[----:B------:R-:W3:Y:S11]  /*24c70*/  LDL.LU R8, [R1+0x110] ;  /* 0x0001100001087983 */ /* 0x000ef60000300800 */
[----:B------:R-:W-:Y:S05]  /*24c80*/  @!UPT UIADD3 URZ, URZ, URZ, URZ ;  /* 0x0000003f3f3ff290 */ /* 0x000fea000fffe03f */
[----:B------:R-:W-:Y:S01]  /*24c90*/  STL.64 [R1+0x2c0], R16 ;  /* 0x0002c01001007387 */ /* 0x000fe20000100a00 */
[----:B------:R1:W-:Y:S02]  /*24ca0*/  STL.64 [R1+0x2c8], R18 ;  /* 0x0002c81201007387 */ /* 0x0003e40000100a00 */
[----:B------:R-:W3:Y:S02]  /*24cb0*/  LDL.LU R9, [R1+0x114] ;  /* 0x0001140001097983 */ /* 0x000ee40000300800 */
[----:B0-----:R-:W3:Y:S01]  /*24cc0*/  LDL.LU R10, [R1+0x118] ;  /* 0x00011800010a7983 */ /* 0x001ee20000300800 */
[----:B------:R-:W3:Y:S01]  /*24cd0*/  LDL.LU R11, [R1+0x11c] ;  /* 0x00011c00010b7983 */ /* 0x000ee20000300800 */
[----:B-1----:R-:W-:Y:S02]  /*24ce0*/  IMAD.MOV.U32 R19, RZ, RZ, R4 ;  /* 0x000000ffff137224 */ /* 0x002fe400078e0004 */
[----:B------:R-:W-:Y:S02]  /*24cf0*/  IMAD.MOV.U32 R18, RZ, RZ, R5 ;  /* 0x000000ffff127224 */ /* 0x000fe400078e0005 */
[----:B------:R-:W-:-:S02]  /*24d00*/  IMAD.MOV.U32 R17, RZ, RZ, R6 ;  /* 0x000000ffff117224 */ /* 0x000fc400078e0006 */
[----:B------:R-:W-:Y:S01]  /*24d10*/  IMAD.MOV.U32 R16, RZ, RZ, R7 ;  /* 0x000000ffff107224 */ /* 0x000fe200078e0007 */
[C---:B--2---:R-:W-:Y:S11]  /*24d20*/  HMMA.16816.F32.BF16 R24, R20.reuse, R6, R24 ;  /* 0x000000061418723c */ /* 0x044ff60000041818 */
[----:B------:R-:W-:Y:S11]  /*24d30*/  @!UPT UIADD3 URZ, URZ, URZ, URZ ;  /* 0x0000003f3f3ff290 */ /* 0x000ff6000fffe03f */
[----:B------:R-:W-:Y:S01]  /*24d40*/  @!UPT UIADD3 URZ, URZ, URZ, URZ ;  /* 0x0000003f3f3ff290 */ /* 0x000fe2000fffe03f */
[----:B------:R-:W-:Y:S01]  /*24d50*/  STL.64 [R1+0x2b0], R24 ;  /* 0x0002b01801007387 */ /* 0x000fe20000100a00 */
[----:B------:R0:W-:Y:S03]  /*24d60*/  STL.64 [R1+0x2b8], R26 ;  /* 0x0002b81a01007387 */ /* 0x0001e60000100a00 */
[----:B0-----:R-:W3:Y:S01]  /*24d70*/  LDL.LU.64 R26, [R1+0x1900] ;  /* 0x00190000011a7983 */ /* 0x001ee20000300a00 */
[----:B------:R-:W2:Y:S02]  /*24d80*/  LDL.LU R4, [R1+0x30] ;  /* 0x0000300001047983 */ /* 0x000ea40000300800 */
[----:B------:R-:W2:Y:S02]  /*24d90*/  LDL.LU R5, [R1+0x34] ;  /* 0x0000340001057983 */ /* 0x000ea40000300800 */
[----:B------:R-:W2:Y:S01]  /*24da0*/  LDL.LU R6, [R1+0x38] ;  /* 0x0000380001067983 */ /* 0x000ea20000300800 */
[----:B------:R-:W2:Y:S01]  /*24db0*/  LDL.LU R7, [R1+0x3c] ;  /* 0x00003c0001077983 */ /* 0x000ea20000300800 */
[----:B---3--:R-:W-:Y:S03]  /*24dc0*/  HMMA.16816.F32.BF16 R8, R20, R26, R8 ;  /* 0x0000001a1408723c */ /* 0x008fe60000041808 */
[----:B--2---:R0:W-:Y:S01]  /*24dd0*/  STL.64 [R1+0x1868], R6 ;  /* 0x0018680601007387 */ /* 0x0041e20000100a00 */
[----:B------:R1:W-:Y:S02]  /*24de0*/  STL.64 [R1+0x1860], R4 ;  /* 0x0018600401007387 */ /* 0x0003e40000100a00 */
[----:B0-----:R-:W-:-:S02]  /*24df0*/  IMAD.MOV.U32 R6, RZ, RZ, R3 ;  /* 0x000000ffff067224 */ /* 0x001fc400078e0003 */
[----:B------:R-:W-:Y:S02]  /*24e00*/  IMAD.MOV.U32 R7, RZ, RZ, R2 ;  /* 0x000000ffff077224 */ /* 0x000fe400078e0002 */
[----:B-1----:R-:W-:Y:S02]  /*24e10*/  IMAD.MOV.U32 R5, RZ, RZ, R26 ;  /* 0x000000ffff057224 */ /* 0x002fe400078e001a */
[----:B------:R-:W-:Y:S02]  /*24e20*/  IMAD.MOV.U32 R4, RZ, RZ, R27 ;  /* 0x000000ffff047224 */ /* 0x000fe400078e001b */
[----:B------:R-:W2:Y:S01]  /*24e30*/  LDL.LU.64 R26, [R1+0x18f8] ;  /* 0x0018f800011a7983 */ /* 0x000ea20000300a00 */
[----:B------:R-:W3:Y:S08]  /*24e40*/  LDL.LU.64 R24, [R1+0x18f0] ;  /* 0x0018f00001187983 */ /* 0x000ef00000300a00 */
[----:B------:R4:W-:Y:S02]  /*24e50*/  STL.64 [R1+0x290], R8 ;  /* 0x0002900801007387 */ /* 0x0009e40000100a00 */
[----:B------:R-:W-:-:S02]  /*24e60*/  IMAD.MOV.U32 R3, RZ, RZ, R10 ;  /* 0x000000ffff037224 */ /* 0x000fc400078e000a */
[----:B------:R-:W-:Y:S02]  /*24e70*/  IMAD.MOV.U32 R2, RZ, RZ, R11 ;  /* 0x000000ffff027224 */ /* 0x000fe400078e000b */
[----:B----4-:R-:W-:Y:S03]  /*24e80*/  HMMA.16816.F32.BF16 R8, R20, R6, R12 ;  /* 0x000000061408723c */ /* 0x010fe6000004180c */
[----:B------:R-:W-:Y:S01]  /*24e90*/  STL [R1+0x1774], R2 ;  /* 0x0017740201007387 */ /* 0x000fe20000100800 */
[----:B------:R-:W-:Y:S02]  /*24ea0*/  STL [R1+0x1770], R3 ;  /* 0x0017700301007387 */ /* 0x000fe40000100800 */
[----:B------:R-:W-:Y:S11]  /*24eb0*/  STL.64 [R1+0x1880], R6 ;  /* 0x0018800601007387 */ /* 0x000ff60000100a00 */
[----:B------:R-:W-:Y:S06]  /*24ec0*/  @!UPT UIADD3 URZ, URZ, URZ, URZ ;  /* 0x0000003f3f3ff290 */ /* 0x000fec000fffe03f */
[----:B------:R-:W-:Y:S01]  /*24ed0*/  STL.64 [R1+0x280], R8 ;  /* 0x0002800801007387 */ /* 0x000fe20000100a00 */
[----:B------:R-:W-:Y:S02]  /*24ee0*/  STL.64 [R1+0x288], R10 ;  /* 0x0002880a01007387 */ /* 0x000fe40000100a00 */
[----:B------:R-:W4:Y:S02]  /*24ef0*/  LDL.LU.64 R14, [R1+0xb8] ;  /* 0x0000b800010e7983 */ /* 0x000f240000300a00 */
[----:B----4-:R0:W-:Y:S01]  /*24f00*/  STL.64 [R1+0x18e8], R14 ;  /* 0x0018e80e01007387 */ /* 0x0101e20000100a00 */
[----:B------:R-:W4:Y:S02]  /*24f10*/  LDL.LU R12, [R1+0xa0] ;  /* 0x0000a000010c7983 */ /* 0x000f240000300800 */
[----:B------:R-:W4:Y:S01]  /*24f20*/  LDL.LU R13, [R1+0xa4] ;  /* 0x0000a400010d7983 */ /* 0x000f220000300800 */
[----:B0-----:R-:W4:Y:S01]  /*24f30*/  LDL.LU R14, [R1+0xa8] ;  /* 0x0000a800010e7983 */ /* 0x001f220000300800 */
[----:B------:R-:W4:Y:S02]  /*24f40*/  LDL.LU R15, [R1+0xac] ;  /* 0x0000ac00010f7983 */ /* 0x000f240000300800 */
[----:B------:R-:W2:Y:S02]  /*24f50*/  LDL.LU R8, [R1+0x80] ;  /* 0x0000800001087983 */ /* 0x000ea40000300800 */
[----:B------:R-:W2:Y:S01]  /*24f60*/  LDL.LU R9, [R1+0x84] ;  /* 0x0000840001097983 */ /* 0x000ea20000300800 */
[----:B------:R-:W2:Y:S01]  /*24f70*/  LDL.LU R10, [R1+0x88] ;  /* 0x00008800010a7983 */ /* 0x000ea20000300800 */
[----:B------:R-:W2:Y:S02]  /*24f80*/  LDL.LU R11, [R1+0x8c] ;  /* 0x00008c00010b7983 */ /* 0x000ea40000300800 */
[----:B------:R-:W-:-:S02]  /*24f90*/  IMAD.MOV.U32 R6, RZ, RZ, R5 ;  /* 0x000000ffff067224 */ /* 0x000fc400078e0005 */
[----:B------:R-:W-:Y:S01]  /*24fa0*/  IMAD.MOV.U32 R7, RZ, RZ, R4 ;  /* 0x000000ffff077224 */ /* 0x000fe200078e0004 */
[----:B--2---:R-:W-:Y:S01]  /*24fb0*/  STL.64 [R1+0x18e0], R10 ;  /* 0x0018e00a01007387 */ /* 0x004fe20000100a00 */
[----:B------:R0:W-:Y:S03]  /*24fc0*/  STL.64 [R1+0x18d8], R8 ;  /* 0x0018d80801007387 */ /* 0x0001e60000100a00 */
[----:B0-----:R-:W2:Y:S01]  /*24fd0*/  LDL.LU R8, [R1+0x90] ;  /* 0x0000900001087983 */ /* 0x001ea20000300800 */
[----:B------:R-:W2:Y:S02]  /*24fe0*/  LDL.LU R9, [R1+0x94] ;  /* 0x0000940001097983 */ /* 0x000ea40000300800 */
[----:B------:R-:W2:Y:S02]  /*24ff0*/  LDL.LU R10, [R1+0x98] ;  /* 0x00009800010a7983 */ /* 0x000ea40000300800 */
[----:B------:R-:W2:Y:S01]  /*25000*/  LDL.LU R11, [R1+0x9c] ;  /* 0x00009c00010b7983 */ /* 0x000ea20000300800 */
[----:B------:R0:W-:Y:S01]  /*25010*/  STL.64 [R1+0x1898], R6 ;  /* 0x0018980601007387 */ /* 0x0001e20000100a00 */
[----:B------:R-:W2:Y:S02]  /*25020*/  LDL.LU R4, [R1+0xd0] ;  /* 0x0000d00001047983 */ /* 0x000ea40000300800 */
[----:B------:R-:W2:Y:S01]  /*25030*/  LDL.LU R5, [R1+0xd4] ;  /* 0x0000d40001057983 */ /* 0x000ea20000300800 */
[----:B0-----:R-:W2:Y:S01]  /*25040*/  LDL.LU R6, [R1+0xd8] ;  /* 0x0000d80001067983 */ /* 0x001ea20000300800 */
[----:B------:R-:W2:Y:S02]  /*25050*/  LDL.LU R7, [R1+0xdc] ;  /* 0x0000dc0001077983 */ /* 0x000ea40000300800 */
[C---:B--2---:R-:W-:Y:S11]  /*25060*/  HMMA.16816.F32.BF16 R4, R20.reuse, R26, R4 ;  /* 0x0000001a1404723c */ /* 0x044ff60000041804 */
[----:B------:R-:W-:Y:S11]  /*25070*/  @!UPT UIADD3 URZ, URZ, URZ, URZ ;  /* 0x0000003f3f3ff290 */ /* 0x000ff6000fffe03f */
[----:B------:R-:W-:Y:S01]  /*25080*/  @!UPT UIADD3 URZ, URZ, URZ, URZ ;  /* 0x0000003f3f3ff290 */ /* 0x000fe2000fffe03f */
[----:B------:R-:W-:Y:S01]  /*25090*/  STL.64 [R1+0x270], R4 ;  /* 0x0002700401007387 */ /* 0x000fe20000100a00 */
[----:B------:R-:W-:Y:S02]  /*250a0*/  STL.64 [R1+0x278], R6 ;  /* 0x0002780601007387 */ /* 0x000fe40000100a00 */
[----:B------:R-:W-:Y:S02]  /*250b0*/  STL.64 [R1+0x1878], R26 ;  /* 0x0018781a01007387 */ /* 0x000fe40000100a00 */
[----:B---3--:R0:W-:Y:S02]  /*250c0*/  STL.64 [R1+0x1870], R24 ;  /* 0x0018701801007387 */ /* 0x0081e40000100a00 */
        /* <DEDUP_REMOVED lines=9> */
[----:B------:R-:W3:Y:S02]  /*25160*/  LDL.LU R26, [R1+0x58] ;  /* 0x00005800011a7983 */ /* 0x000ee40000300800 */
[----:B------:R-:W3:Y:S02]  /*25170*/  LDL.LU R27, [R1+0x5c] ;  /* 0x00005c00011b7983 */ /* 0x000ee40000300800 */
[----:B---3--:R-:W-:Y:S01]  /*25180*/  STL.64 [R1+0x18a8], R26 ;  /* 0x0018a81a01007387 */ /* 0x008fe20000100a00 */
[----:B--2---:R0:W-:Y:S03]  /*25190*/  STL.64 [R1+0x18a0], R24 ;  /* 0x0018a01801007387 */ /* 0x0041e60000100a00 */
[----:B0-----:R-:W2:Y:S01]  /*251a0*/  LDL.LU R24, [R1+0x60] ;  /* 0x0000600001187983 */ /* 0x001ea20000300800 */
[----:B------:R-:W2:Y:S02]  /*251b0*/  LDL.LU R25, [R1+0x64] ;  /* 0x0000640001197983 */ /* 0x000ea40000300800 */
[----:B------:R-:W2:Y:S02]  /*251c0*/  LDL.LU R26, [R1+0x68] ;  /* 0x00006800011a7983 */ /* 0x000ea40000300800 */
[----:B------:R-:W2:Y:S02]  /*251d0*/  LDL.LU R27, [R1+0x6c] ;  /* 0x00006c00011b7983 */ /* 0x000ea40000300800 */
[----:B------:R-:W-:Y:S01]  /*251e0*/  STL.64 [R1+0x260], R12 ;  /* 0x0002600c01007387 */ /* 0x000fe20000100a00 */
[----:B------:R0:W-:Y:S03]  /*251f0*/  STL.64 [R1+0x268], R14 ;  /* 0x0002680e01007387 */ /* 0x0001e60000100a00 */
[----:B0-----:R-:W3:Y:S01]  /*25200*/  LDL.LU.64 R14, [R1+0x18e8] ;  /* 0x0018e800010e7983 */ /* 0x001ee20000300a00 */
[----:B------:R-:W-:-:S02]  /*25210*/  IMAD.MOV.U32 R7, RZ, RZ, R16 ;  /* 0x000000ffff077224 */ /* 0x000fc400078e0010 */
[----:B------:R0:W-:Y:S02]  /*25220*/  STL.64 [R1+0x1858], R18 ;  /* 0x0018581201007387 */ /* 0x0001e40000100a00 */
[----:B------:R-:W-:Y:S01]  /*25230*/  IMAD.MOV.U32 R6, RZ, RZ, R17 ;  /* 0x000000ffff067224 */ /* 0x000fe200078e0011 */
[----:B------:R-:W4:Y:S01]  /*25240*/  LDL.LU R16, [R1+0x70] ;  /* 0x0000700001107983 */ /* 0x000f220000300800 */
[----:B------:R-:W4:Y:S03]  /*25250*/  LDL.LU R17, [R1+0x74] ;  /* 0x0000740001117983 */ /* 0x000f260000300800 */
[----:B0-----:R-:W4:Y:S01]  /*25260*/  LDL.LU R18, [R1+0x78] ;  /* 0x0000780001127983 */ /* 0x001f220000300800 */
[----:B------:R-:W4:Y:S01]  /*25270*/  LDL.LU R19, [R1+0x7c] ;  /* 0x00007c0001137983 */ /* 0x000f220000300800 */
[----:B---3--:R-:W-:Y:S01]  /*25280*/  HMMA.16816.F32.BF16 R8, R20, R14, R8 ;  /* 0x0000000e1408723c */ /* 0x008fe20000041808 */
[----:B------:R-:W-:-:S02]  /*25290*/  IMAD.MOV.U32 R3, RZ, RZ, R14 ;  /* 0x000000ffff037224 */ /* 0x000fc400078e000e */
[----:B------:R-:W-:Y:S11]  /*252a0*/  IMAD.MOV.U32 R2, RZ, RZ, R15 ;  /* 0x000000ffff027224 */ /* 0x000ff600078e000f */
[----:B------:R-:W-:Y:S09]  /*252b0*/  @!UPT UIADD3 URZ, URZ, URZ, URZ ;  /* 0x0000003f3f3ff290 */ /* 0x000ff2000fffe03f */
[----:B------:R-:W-:Y:S01]  /*252c0*/  STL.64 [R1+0x250], R8 ;  /* 0x0002500801007387 */ /* 0x000fe20000100a00 */
[----:B------:R0:W-:Y:S03]  /*252d0*/  STL.64 [R1+0x258], R10 ;  /* 0x0002580a01007387 */ /* 0x0001e60000100a00 */
[----:B0-----:R-:W3:Y:S01]  /*252e0*/  LDL.LU.64 R10, [R1+0x18e0] ;  /* 0x0018e000010a7983 */ /* 0x001ee20000300a00 */
[----:B------:R-:W3:Y:S02]  /*252f0*/  LDL.LU.64 R8, [R1+0x18d8] ;  /* 0x0018d80001087983 */ /* 0x000ee40000300a00 */
[----:B------:R-:W3:Y:S02]  /*25300*/  LDL.LU.64 R14, [R1+0x18d0] ;  /* 0x0018d000010e7983 */ /* 0x000ee40000300a00 */
[C---:B---3--:R-:W-:Y:S11]  /*25310*/  HMMA.16816.F32.BF16 R8, R20.reuse, R14, R8 ;  /* 0x0000000e1408723c */ /* 0x048ff60000041808 */
[----:B------:R-:W-:Y:S11]  /*25320*/  @!UPT UIADD3 URZ, URZ, URZ, URZ ;  /* 0x0000003f3f3ff290 */ /* 0x000ff6000fffe03f */
[----:B------:R-:W-:Y:S01]  /*25330*/  @!UPT UIADD3 URZ, URZ, URZ, URZ ;  /* 0x0000003f3f3ff290 */ /* 0x000fe2000fffe03f */
[----:B------:R-:W-:Y:S01]  /*25340*/  STL.64 [R1+0x230], R8 ;  /* 0x0002300801007387 */ /* 0x000fe20000100a00 */
[----:B------:R0:W-:Y:S03]  /*25350*/  STL.64 [R1+0x238], R10 ;  /* 0x0002380a01007387 */ /* 0x0001e60000100a00 */
[----:B0-----:R-:W4:Y:S01]  /*25360*/  LDL.LU.64 R10, [R1+0x18c8] ;  /* 0x0018c800010a7983 */ /* 0x001f220000300a00 */
[----:B------:R0:W-:Y:S02]  /*25370*/  STL.64 [R1+0x1840], R14 ;  /* 0x0018400e01007387 */ /* 0x0001e40000100a00 */
[----:B------:R-:W3:Y:S02]  /*25380*/  LDL.LU R12, [R1+0x140] ;  /* 0x00014000010c7983 */ /* 0x000ee40000300800 */
[----:B------:R-:W3:Y:S01]  /*25390*/  LDL.LU R13, [R1+0x144] ;  /* 0x00014400010d7983 */ /* 0x000ee20000300800 */
[----:B0-----:R-:W2:Y:S01]  /*253a0*/  LDL.LU R14, [R1+0x148] ;  /* 0x00014800010e7983 */ /* 0x001ea20000300800 */
[----:B------:R-:W2:Y:S01]  /*253b0*/  LDL.LU R15, [R1+0x14c] ;  /* 0x00014c00010f7983 */ /* 0x000ea20000300800 */
[----:B----4-:R-:W-:Y:S07]  /*253c0*/  HMMA.16816.F32.BF16 R20, R20, R10, R16 ;  /* 0x0000000a1414723c */ /* 0x010fee0000041810 */
[----:B------:R-:W-:Y:S01]  /*253d0*/  IMAD.MOV.U32 R17, RZ, RZ, R10 ;  /* 0x000000ffff117224 */ /* 0x000fe200078e000a */
[----:B--2---:R-:W-:Y:S01]  /*253e0*/  STL.64 [R1+0x1850], R14 ;  /* 0x0018500e01007387 */ /* 0x004fe20000100a00 */
[----:B---3--:R0:W-:Y:S02]  /*253f0*/  STL.64 [R1+0x1848], R12 ;  /* 0x0018480c01007387 */ /* 0x0081e40000100a00 */
[----:B------:R-:W-:Y:S01]  /*25400*/  IMAD.MOV.U32 R16, RZ, RZ, R11 ;  /* 0x000000ffff107224 */ /* 0x000fe200078e000b */
[----:B0-----:R-:W2:Y:S01]  /*25410*/  LDL.LU R12, [R1+0x130] ;  /* 0x00013000010c7983 */ /* 0x001ea20000300800 */
[----:B------:R-:W2:Y:S02]  /*25420*/  LDL.LU R13, [R1+0x134] ;  /* 0x00013400010d7983 */ /* 0x000ea40000300800 */
[----:B------:R-:W2:Y:S02]  /*25430*/  LDL.LU R14, [R1+0x138] ;  /* 0x00013800010e7983 */ /* 0x000ea40000300800 */
[----:B------:R-:W-:-:S02]  /*25440*/  IMAD.MOV.U32 R15, RZ, RZ, R29 ;  /* 0x000000ffff0f7224 */ /* 0x000fc400078e001d */
[----:B------:R-:W3:Y:S04]  /*25450*/  LDL.LU R29, [R1+0x18c0] ;  /* 0x0018c000011d7983 */ /* 0x000ee80000300800 */
[----:B------:R-:W-:Y:S02]  /*25460*/  STL.64 [R1+0x200], R20 ;  /* 0x0002001401007387 */ /* 0x000fe40000100a00 */
[----:B------:R0:W-:Y:S02]  /*25470*/  STL.64 [R1+0x208], R22 ;  /* 0x0002081601007387 */ /* 0x0001e40000100a00 */
[----:B------:R-:W4:Y:S01]  /*25480*/  LDL.LU.64 R10, [R1+0x18b8] ;  /* 0x0018b800010a7983 */ /* 0x000f220000300a00 */
[----:B------:R-:W4:Y:S04]  /*25490*/  LDL.LU.64 R8, [R1+0x18b0] ;  /* 0x0018b00001087983 */ /* 0x000f280000300a00 */
[----:B0-----:R-:W2:Y:S01]  /*254a0*/  LDL R23, [R1+0x384] ;  /* 0x0003840001177983 */ /* 0x001ea20000100800 */
[C---:B----4-:R-:W-:Y:S03]  /*254b0*/  HMMA.16816.F32.BF16 R4, R8.reuse, R6, R24 ;  /* 0x000000060804723c */ /* 0x050fe60000041818 */
[----:B------:R-:W4:Y:S01]  /*254c0*/  LDL.LU.64 R26, [R1+0x18a8] ;  /* 0x0018a800011a7983 */ /* 0x000f220000300a00 */
[----:B------:R-:W4:Y:S11]  /*254d0*/  LDL.LU.64 R24, [R1+0x18a0] ;  /* 0x0018a00001187983 */ /* 0x000f360000300a00 */
[----:B------:R-:W-:Y:S08]  /*254e0*/  @!UPT UIADD3 URZ, URZ, URZ, URZ ;  /* 0x0000003f3f3ff290 */ /* 0x000ff0000fffe03f */
        /* <DEDUP_REMOVED lines=12> */
[----:B------:R-:W2:Y:S11]  /*255b0*/  LDL.LU.64 R24, [R1+0x1870] ;  /* 0x0018700001187983 */ /* 0x000eb60000300a00 */
[----:B------:R-:W-:Y:S09]  /*255c0*/  @!UPT UIADD3 URZ, URZ, URZ, URZ ;  /* 0x0000003f3f3ff290 */ /* 0x000ff2000fffe03f */
        /* <DEDUP_REMOVED lines=8> */
[----:B------:R-:W-:Y:S02]  /*25650*/  STL.64 [R1+0x1b8], R6 ;  /* 0x0001b80601007387 */ /* 0x000fe40000100a00 */
[----:B--2---:R-:W0:Y:S02]  /*25660*/  LDSM.16.MT88.4 R4, [R23+0x4000] ;  /* 0x004000001704783b */ /* 0x004e240000004200 */
[----:B0-----:R0:W-:Y:S02]  /*25670*/  STL.64 [R1+0x1820], R6 ;  /* 0x0018200601007387 */ /* 0x0011e40000100a00 */
[----:B0-----:R-:W-:Y:S02]  /*25680*/  IMAD.MOV.U32 R6, RZ, RZ, R17 ;  /* 0x000000ffff067224 */ /* 0x001fe400078e0011 */
[----:B------:R-:W-:Y:S02]  /*25690*/  IMAD.MOV.U32 R7, RZ, RZ, R16 ;  /* 0x000000ffff077224 */ /* 0x000fe400078e0010 */
[----:B---3--:R-:W0:Y:S04]  /*256a0*/  LDSM.16.M88.4 R16, [R29+0x8080] ;  /* 0x008080001d10783b */ /* 0x008e280000000200 */
[----:B------:R-:W-:Y:S01]  /*256b0*/  STL.64 [R1+0x1818], R4 ;  /* 0x0018180401007387 */ /* 0x000fe20000100a00 */
[----:B------:R1:W-:Y:S02]  /*256c0*/  STL [R1+0x1810], R23 ;  /* 0x0018101701007387 */ /* 0x0003e40000100800 */
[----:B------:R-:W2:Y:S02]  /*256d0*/  LDL.LU R20, [R1+0x180] ;  /* 0x0001800001147983 */ /* 0x000ea40000300800 */
[----:B------:R-:W2:Y:S01]  /*256e0*/  LDL.LU R21, [R1+0x184] ;  /* 0x0001840001157983 */ /* 0x000ea20000300800 */
[----:B------:R-:W2:Y:S04]  /*256f0*/  LDL.LU R22, [R1+0x188] ;  /* 0x0001880001167983 */ /* 0x000ea80000300800 */
[----:B-1----:R-:W2:Y:S04]  /*25700*/  LDL.LU R23, [R1+0x18c] ;  /* 0x00018c0001177983 */ /* 0x002ea80000300800 */
[----:B0-----:R-:W-:Y:S01]  /*25710*/  STL.64 [R1+0xf0], R16 ;  /* 0x0000f01001007387 */ /* 0x001fe20000100a00 */
[----:B------:R0:W-:Y:S03]  /*25720*/  STL.64 [R1+0xf8], R18 ;  /* 0x0000f81201007387 */ /* 0x0001e60000100a00 */
[----:B0-----:R-:W3:Y:S02]  /*25730*/  LDL.LU.64 R18, [R1+0x1858] ;  /* 0x0018580001127983 */ /* 0x001ee40000300a00 */
[----:B---3--:R-:W-:Y:S02]  /*25740*/  HMMA.16816.F32.BF16 R12, R8, R18, R12 ;  /* 0x00000012080c723c */ /* 0x008fe4000004180c */
[----:B------:R-:W3:Y:S04]  /*25750*/  LDL R19, [R1+0xc58] ;  /* 0x000c580001137983 */ /* 0x000ee80000100800 */
[----:B---3--:R-:W-:Y:S11]  /*25760*/  STL [R1+0x17c8], R19 ;  /* 0x0017c81301007387 */ /* 0x008ff60000100800 */
[----:B------:R-:W-:Y:S06]  /*25770*/  @!UPT UIADD3 URZ, URZ, URZ, URZ ;  /* 0x0000003f3f3ff290 */ /* 0x000fec000fffe03f */
[----:B------:R-:W-:Y:S02]  /*25780*/  STL.64 [R1+0x170], R12 ;  /* 0x0001700c01007387 */ /* 0x000fe40000100a00 */
[----:B------:R-:W-:Y:S02]  /*25790*/  STL.64 [R1+0x178], R14 ;  /* 0x0001780e01007387 */ /* 0x000fe40000100a00 */
[----:B------:R-:W0:Y:S04]  /*257a0*/  LDSM.16.M88.4 R12, [R29+0x9080] ;  /* 0x009080001d0c783b */ /* 0x000e280000000200 */
[----:B0-----:R-:W-:Y:S01]  /*257b0*/  STL.64 [R1+0xd0], R12 ;  /* 0x0000d00c01007387 */ /* 0x001fe20000100a00 */
[----:B------:R0:W-:Y:S03]  /*257c0*/  STL.64 [R1+0xd8], R14 ;  /* 0x0000d80e01007387 */ /* 0x0001e60000100a00 */
[----:B0-----:R-:W3:Y:S01]  /*257d0*/  LDL.LU.64 R14, [R1+0x1850] ;  /* 0x00185000010e7983 */ /* 0x001ee20000300a00 */
[----:B------:R-:W3:Y:S02]  /*257e0*/  LDL.LU.64 R12, [R1+0x1848] ;  /* 0x00184800010c7983 */ /* 0x000ee40000300a00 */
[----:B------:R-:W-:-:S02]  /*257f0*/  IMAD.MOV.U32 R18, RZ, RZ, R3 ;  /* 0x000000ffff127224 */ /* 0x000fc400078e0003 */
[----:B------:R-:W-:-:S07]  /*25800*/  IMAD.MOV.U32 R19, RZ, RZ, R2 ;  /* 0x000000ffff137224 */ /* 0x000fce00078e0002 */
[C---:B---3--:R-:W-:Y:S01]  /*25810*/  HMMA.16816.F32.BF16 R16, R8.reuse, R18, R12 ;  /* 0x000000120810723c */ /* 0x048fe2000004180c */
[----:B------:R-:W2:Y:S11]  /*25820*/  LDL.LU.64 R14, [R1+0x1840] ;  /* 0x00184000010e7983 */ /* 0x000eb60000300a00 */
[----:B------:R-:W-:Y:S11]  /*25830*/  @!UPT UIADD3 URZ, URZ, URZ, URZ ;  /* 0x0000003f3f3ff290 */ /* 0x000ff6000fffe03f */
[----:B------:R0:W-:Y:S01]  /*25840*/  STL.64 [R1+0x160], R16 ;  /* 0x0001601001007387 */ /* 0x0001e20000100a00 */
[----:B------:R1:W-:Y:S03]  /*25850*/  STL.64 [R1+0x168], R18 ;  /* 0x0001681201007387 */ /* 0x0003e60000100a00 */
[----:B0-----:R-:W3:Y:S01]  /*25860*/  LDL.LU R16, [R1+0x2a0] ;  /* 0x0002a00001107983 */ /* 0x001ee20000300800 */
[----:B------:R-:W3:Y:S02]  /*25870*/  LDL.LU R17, [R1+0x2a4] ;  /* 0x0002a40001117983 */ /* 0x000ee40000300800 */
[----:B-1----:R-:W-:Y:S02]  /*25880*/  IMAD.MOV.U32 R18, RZ, RZ, R25 ;  /* 0x000000ffff127224 */ /* 0x002fe400078e0019 */
[----:B------:R-:W-:Y:S02]  /*25890*/  IMAD.MOV.U32 R19, RZ, RZ, R24 ;  /* 0x000000ffff137224 */ /* 0x000fe400078e0018 */
[----:B------:R-:W0:Y:S04]  /*258a0*/  LDSM.16.M88.4 R24, [R29+0xb080] ;  /* 0x00b080001d18783b */ /* 0x000e280000000200 */
[----:B------:R-:W-:Y:S01]  /*258b0*/  STL.64 [R1+0x17d8], R18 ;  /* 0x0017d81201007387 */ /* 0x000fe20000100a00 */
[C---:B--2---:R-:W-:Y:S03]  /*258c0*/  HMMA.16816.F32.BF16 R12, R8.reuse, R14, R20 ;  /* 0x0000000e080c723c */ /* 0x044fe60000041814 */
[----:B---3--:R-:W-:Y:S02]  /*258d0*/  STL.64 [R1+0x17d0], R16 ;  /* 0x0017d01001007387 */ /* 0x008fe40000100a00 */
[----:B------:R-:W1:Y:S04]  /*258e0*/  LDSM.16.M88.4 R16, [R29+0xa080] ;  /* 0x00a080001d10783b */ /* 0x000e680000000200 */
[----:B0-----:R-:W-:Y:S02]  /*258f0*/  STL.64 [R1+0x1838], R26 ;  /* 0x0018381a01007387 */ /* 0x001fe40000100a00 */
[----:B------:R0:W-:Y:S02]  /*25900*/  STL.64 [R1+0x1830], R24 ;  /* 0x0018301801007387 */ /* 0x0001e40000100a00 */
[----:B0-----:R-:W2:Y:S01]  /*25910*/  LDL.LU R24, [R1+0x190] ;  /* 0x0001900001187983 */ /* 0x001ea20000300800 */
[----:B------:R-:W2:Y:S02]  /*25920*/  LDL.LU R25, [R1+0x194] ;  /* 0x0001940001197983 */ /* 0x000ea40000300800 */
[----:B------:R-:W2:Y:S02]  /*25930*/  LDL.LU R26, [R1+0x198] ;  /* 0x00019800011a7983 */ /* 0x000ea40000300800 */
[----:B------:R-:W2:Y:S01]  /*25940*/  LDL.LU R27, [R1+0x19c] ;  /* 0x00019c00011b7983 */ /* 0x000ea20000300800 */
[----:B------:R-:W3:Y:S04]  /*25950*/  LDL.LU R20, [R1+0x1f0] ;  /* 0x0001f00001147983 */ /* 0x000ee80000300800 */
[----:B------:R-:W-:Y:S02]  /*25960*/  STL.64 [R1+0x150], R12 ;  /* 0x0001500c01007387 */ /* 0x000fe40000100a00 */
[----:B------:R-:W-:Y:S02]  /*25970*/  STL.64 [R1+0x158], R14 ;  /* 0x0001580e01007387 */ /* 0x000fe40000100a00 */
[----:B------:R-:W3:Y:S01]  /*25980*/  LDL.LU R21, [R1+0x1f4] ;  /* 0x0001f40001157983 */ /* 0x000ee20000300800 */
[----:B------:R-:W3:Y:S01]  /*25990*/  LDL.LU R22, [R1+0x1f8] ;  /* 0x0001f80001167983 */ /* 0x000ee20000300800 */
[----:B------:R-:W3:Y:S03]  /*259a0*/  LDL.LU R23, [R1+0x1fc] ;  /* 0x0001fc0001177983 */ /* 0x000ee60000300800 */
[----:B------:R-:W-:Y:S04]  /*259b0*/  LDSM.16.M88.4 R12, [R29+0xc080] ;  /* 0x00c080001d0c783b */ /* 0x000fe80000000200 */
[----:B-1----:R-:W-:Y:S01]  /*259c0*/  STL.64 [R1+0xc0], R16 ;  /* 0x0000c01001007387 */ /* 0x002fe20000100a00 */
[----:B------:R-:W-:Y:S02]  /*259d0*/  STL.64 [R1+0xc8], R18 ;  /* 0x0000c81201007387 */ /* 0x000fe40000100a00 */
[----:B------:R0:W-:Y:S02]  /*259e0*/  STL.64 [R1+0x17f0], R16 ;  /* 0x0017f01001007387 */ /* 0x0001e40000100a00 */
[----:B0-----:R-:W4:Y:S01]  /*259f0*/  LDL.64 R16, [R1+0xd0] ;  /* 0x0000d00001107983 */ /* 0x001f220000100a00 */
[----:B--2---:R-:W-:Y:S03]  /*25a00*/  HMMA.16816.F32.BF16 R4, R8, R6, R24 ;  /* 0x000000060804723c */ /* 0x004fe60000041818 */
[----:B----4-:R0:W-:Y:S04]  /*25a10*/  STL.64 [R1+0x1808], R16 ;  /* 0x0018081001007387 */ /* 0x0101e80000100a00 */
[----:B0-----:R-:W2:Y:S01]  /*25a20*/  LDL.64 R16, [R1+0xf0] ;  /* 0x0000f00001107983 */ /* 0x001ea20000100a00 */
[----:B------:R-:W4:Y:S02]  /*25a30*/  LDL.LU.64 R26, [R1+0x1838] ;  /* 0x00183800011a7983 */ /* 0x000f240000300a00 */
[----:B------:R-:W2:Y:S02]  /*25a40*/  LDL.LU.64 R24, [R1+0x1830] ;  /* 0x0018300001187983 */ /* 0x000ea40000300a00 */
[----:B------:R-:W2:Y:S11]  /*25a50*/  LDL.LU R8, [R1+0x240] ;  /* 0x0002400001087983 */ /* 0x000eb60000300800 */
[----:B------:R-:W-:Y:S01]  /*25a60*/  STL.64 [R1+0x140], R4 ;  /* 0x0001400401007387 */ /* 0x000fe20000100a00 */
[----:B------:R-:W-:Y:S02]  /*25a70*/  STL.64 [R1+0x148], R6 ;  /* 0x0001480601007387 */ /* 0x000fe40000100a00 */
[----:B------:R-:W2:Y:S02]  /*25a80*/  LDL.LU R9, [R1+0x244] ;  /* 0x0002440001097983 */ /* 0x000ea40000300800 */
[----:B------:R-:W-:-:S02]  /*25a90*/  IMAD.MOV.U32 R10, RZ, RZ, R0 ;  /* 0x000000ffff0a7224 */ /* 0x000fc400078e0000 */
[----:B------:R-:W-:Y:S01]  /*25aa0*/  IMAD.MOV.U32 R11, RZ, RZ, R28 ;  /* 0x000000ffff0b7224 */ /* 0x000fe200078e001c */
[----:B------:R-:W3:Y:S01]  /*25ab0*/  LDL.LU R0, [R1+0x182c] ;  /* 0x00182c0001007983 */ /* 0x000ee20000300800 */
[----:B------:R-:W3:Y:S03]  /*25ac0*/  LDL.LU R28, [R1+0x1828] ;  /* 0x00182800011c7983 */ /* 0x000ee60000300800 */
[----:B------:R-:W0:Y:S04]  /*25ad0*/  LDSM.16.M88.4 R4, [R29+0xd080] ;  /* 0x00d080001d04783b */ /* 0x000e280000000200 */
[----:B------:R-:W-:Y:S04]  /*25ae0*/  STL.64 [R1+0x17e8], R10 ;  /* 0x0017e80a01007387 */ /* 0x000fe80000100a00 */
[----:B--2---:R1:W-:Y:S04]  /*25af0*/  STL.64 [R1+0x17e0], R8 ;  /* 0x0017e00801007387 */ /* 0x0043e80000100a00 */
[----:B-1----:R-:W2:Y:S01]  /*25b00*/  LDL.LU R8, [R1+0x220] ;  /* 0x0002200001087983 */ /* 0x002ea20000300800 */
[----:B------:R-:W2:Y:S02]  /*25b10*/  LDL.LU R9, [R1+0x224] ;  /* 0x0002240001097983 */ /* 0x000ea40000300800 */
[----:B------:R-:W2:Y:S02]  /*25b20*/  LDL.LU R10, [R1+0x228] ;  /* 0x00022800010a7983 */ /* 0x000ea40000300800 */
[----:B------:R-:W2:Y:S02]  /*25b30*/  LDL.LU R11, [R1+0x22c] ;  /* 0x00022c00010b7983 */ /* 0x000ea40000300800 */
[----:B0-----:R-:W-:-:S02]  /*25b40*/  IMAD.MOV.U32 R3, RZ, RZ, R4 ;  /* 0x000000ffff037224 */ /* 0x001fc400078e0004 */
[----:B------:R-:W-:Y:S01]  /*25b50*/  IMAD.MOV.U32 R2, RZ, RZ, R5 ;  /* 0x000000ffff027224 */ /* 0x000fe200078e0005 */
[----:B--2---:R-:W-:Y:S01]  /*25b60*/  STL.64 [R1+0x1800], R10 ;  /* 0x0018000a01007387 */ /* 0x004fe20000100a00 */
[----:B------:R0:W-:Y:S03]  /*25b70*/  STL.64 [R1+0x17f8], R8 ;  /* 0x0017f80801007387 */ /* 0x0001e60000100a00 */
[----:B0-----:R-:W2:Y:S01]  /*25b80*/  LDL.LU R8, [R1+0x210] ;  /* 0x0002100001087983 */ /* 0x001ea20000300800 */
[----:B------:R-:W2:Y:S02]  /*25b90*/  LDL.LU R9, [R1+0x214] ;  /* 0x0002140001097983 */ /* 0x000ea40000300800 */
[----:B------:R-:W-:Y:S02]  /*25ba0*/  STL.64 [R1+0xb0], R24 ;  /* 0x0000b01801007387 */ /* 0x000fe40000100a00 */
[----:B----4-:R-:W-:Y:S01]  /*25bb0*/  STL.64 [R1+0xb8], R26 ;  /* 0x0000b81a01007387 */ /* 0x010fe20000100a00 */
[----:B------:R-:W-:Y:S01]  /*25bc0*/  STL.64 [R1+0xa0], R12 ;  /* 0x0000a00c01007387 */ /* 0x000fe20000100a00 */
[----:B------:R-:W-:Y:S02]  /*25bd0*/  STL.64 [R1+0xa8], R14 ;  /* 0x0000a80e01007387 */ /* 0x000fe40000100a00 */
[----:B------:R-:W-:Y:S02]  /*25be0*/  STL.64 [R1+0x90], R4 ;  /* 0x0000900401007387 */ /* 0x000fe40000100a00 */
[----:B------:R0:W-:Y:S02]  /*25bf0*/  STL.64 [R1+0x98], R6 ;  /* 0x0000980601007387 */ /* 0x0001e40000100a00 */
[----:B0-----:R-:W3:Y:S01]  /*25c00*/  LDL.LU.64 R6, [R1+0x1820] ;  /* 0x0018200001067983 */ /* 0x001ee20000300a00 */
[----:B------:R-:W3:Y:S02]  /*25c10*/  LDL.LU.64 R4, [R1+0x1818] ;  /* 0x0018180001047983 */ /* 0x000ee40000300a00 */
[----:B------:R-:W-:Y:S01]  /*25c20*/  IMAD.MOV.U32 R26, RZ, RZ, R16 ;  /* 0x000000ffff1a7224 */ /* 0x000fe200078e0010 */
[----:B---3--:R-:W-:Y:S11]  /*25c30*/  HMMA.16816.F32.BF16 R20, R4, R16, R20 ;  /* 0x000000100414723c */ /* 0x008ff60000041814 */
[----:B------:R-:W-:Y:S11]  /*25c40*/  @!UPT UIADD3 URZ, URZ, URZ, URZ ;  /* 0x0000003f3f3ff290 */ /* 0x000ff6000fffe03f */
[----:B------:R-:W-:Y:S01]  /*25c50*/  @!UPT UIADD3 URZ, URZ, URZ, URZ ;  /* 0x0000003f3f3ff290 */ /* 0x000fe2000fffe03f */
[----:B------:R-:W-:Y:S01]  /*25c60*/  STL.64 [R1+0x130], R20 ;  /* 0x0001301401007387 */ /* 0x000fe20000100a00 */
[----:B------:R0:W-:Y:S02]  /*25c70*/  STL.64 [R1+0x138], R22 ;  /* 0x0001381601007387 */ /* 0x0001e40000100a00 */
[----:B0-----:R-:W-:Y:S01]  /*25c80*/  IMAD.MOV.U32 R22, RZ, RZ, R17 ;  /* 0x000000ffff167224 */ /* 0x001fe200078e0011 */
[----:B------:R-:W3:Y:S04]  /*25c90*/  LDL.LU R23, [R1+0x1810] ;  /* 0x0018100001177983 */ /* 0x000ee80000300800 */
[----:B------:R-:W0:Y:S04]  /*25ca0*/  LDSM.16.M88.4 R16, [R29+0xe080] ;  /* 0x00e080001d10783b */ /* 0x000e280000000200 */
[----:B0-----:R0:W-:Y:S01]  /*25cb0*/  STL.64 [R1+0x80], R16 ;  /* 0x0000801001007387 */ /* 0x0011e20000100a00 */
[----:B------:R-:W-:-:S02]  /*25cc0*/  IMAD.MOV.U32 R20, RZ, RZ, R16 ;  /* 0x000000ffff147224 */ /* 0x000fc400078e0010 */
[----:B------:R-:W-:Y:S02]  /*25cd0*/  STL.64 [R1+0x88], R18 ;  /* 0x0000881201007387 */ /* 0x000fe40000100a00 */
[----:B------:R-:W-:Y:S02]  /*25ce0*/  IMAD.MOV.U32 R21, RZ, RZ, R17 ;  /* 0x000000ffff157224 */ /* 0x000fe400078e0011 */
[----:B0-----:R-:W2:Y:S01]  /*25cf0*/  LDL.LU.64 R16, [R1+0x1808] ;  /* 0x0018080001107983 */ /* 0x001ea20000300a00 */
[----:B------:R-:W-:Y:S02]  /*25d00*/  IMAD.MOV.U32 R10, RZ, RZ, R28 ;  /* 0x000000ffff0a7224 */ /* 0x000fe400078e001c */
[----:B------:R-:W-:-:S07]  /*25d10*/  IMAD.MOV.U32 R11, RZ, RZ, R0 ;  /* 0x000000ffff0b7224 */ /* 0x000fce00078e0000 */
[----:B--2---:R-:W-:Y:S01]  /*25d20*/  HMMA.16816.F32.BF16 R8, R4, R16, R8 ;  /* 0x000000100408723c */ /* 0x004fe20000041808 */
[----:B------:R-:W-:Y:S02]  /*25d30*/  IMAD.MOV.U32 R28, RZ, RZ, R16 ;  /* 0x000000ffff1c7224 */ /* 0x000fe400078e0010 */
[----:B------:R-:W-:Y:S02]  /*25d40*/  IMAD.MOV.U32 R0, RZ, RZ, R17 ;  /* 0x000000ffff007224 */ /* 0x000fe400078e0011 */
[----:B------:R-:W0:Y:S11]  /*25d50*/  LDSM.16.M88.4 R16, [R29+0xf080] ;  /* 0x00f080001d10783b */ /* 0x000e360000000200 */
[----:B------:R-:W-:Y:S07]  /*25d60*/  @!UPT UIADD3 URZ, URZ, URZ, URZ ;  /* 0x0000003f3f3ff290 */ /* 0x000fee000fffe03f */
[----:B------:R-:W-:Y:S01]  /*25d70*/  STL.64 [R1+0x120], R8 ;  /* 0x0001200801007387 */ /* 0x000fe20000100a00 */
[----:B------:R1:W-:Y:S03]  /*25d80*/  STL.64 [R1+0x128], R10 ;  /* 0x0001280a01007387 */ /* 0x0003e60000100a00 */
[----:B-1----:R-:W2:Y:S01]  /*25d90*/  LDL.LU.64 R10, [R1+0x1800] ;  /* 0x00180000010a7983 */ /* 0x002ea20000300a00 */
[----:B------:R-:W2:Y:S03]  /*25da0*/  LDL.LU.64 R8, [R1+0x17f8] ;  /* 0x0017f80001087983 */ /* 0x000ea60000300a00 */
[----:B0-----:R0:W-:Y:S01]  /*25db0*/  STL.64 [R1+0x70], R16 ;  /* 0x0000701001007387 */ /* 0x0011e20000100a00 */
[----:B------:R2:W-:Y:S03]  /*25dc0*/  STL.64 [R1+0x78], R18 ;  /* 0x0000781201007387 */ /* 0x0005e60000100a00 */
[----:B0-----:R-:W2:Y:S01]  /*25dd0*/  LDL.LU.64 R16, [R1+0x17f0] ;  /* 0x0017f00001107983 */ /* 0x001ea20000300a00 */
[----:B------:R-:W-:-:S02]  /*25de0*/  IMAD.MOV.U32 R29, RZ, RZ, R19 ;  /* 0x000000ffff1d7224 */ /* 0x000fc400078e0013 */
        /* <DEDUP_REMOVED lines=8> */
[----:B------:R-:W-:Y:S01]  /*25e70*/  STL.64 [R1+0x1778], R24 ;  /* 0x0017781801007387 */ /* 0x000fe20000100a00 */
[C---:B--2---:R-:W-:Y:S11]  /*25e80*/  HMMA.16816.F32.BF16 R8, R4.reuse, R24, R8 ;  /* 0x000000180408723c */ /* 0x044ff60000041808 */
[----:B------:R-:W-:Y:S11]  /*25e90*/  @!UPT UIADD3 URZ, URZ, URZ, URZ ;  /* 0x0000003f3f3ff290 */ /* 0x000ff6000fffe03f */
[----:B------:R-:W-:Y:S01]  /*25ea0*/  @!UPT UIADD3 URZ, URZ, URZ, URZ ;  /* 0x0000003f3f3ff290 */ /* 0x000fe2000fffe03f */
[----:B------:R-:W-:Y:S01]  /*25eb0*/  STL.64 [R1+0x100], R8 ;  /* 0x0001000801007387 */ /* 0x000fe20000100a00 */
[----:B------:R-:W-:Y:S02]  /*25ec0*/  STL.64 [R1+0x108], R10 ;  /* 0x0001080a01007387 */ /* 0x000fe40000100a00 */
[----:B---3--:R-:W0:Y:S01]  /*25ed0*/  LDSM.16.MT88.4 R8, [R23+0x4080] ;  /* 0x004080001708783b */ /* 0x008e220000004200 */
[----:B----4-:R-:W-:Y:S01]  /*25ee0*/  HMMA.16816.F32.BF16 R16, R4, R12, R16 ;  /* 0x0000000c0410723c */ /* 0x010fe20000041810 */
[----:B------:R-:W-:Y:S04]  /*25ef0*/  STL [R1+0x17b8], R23 ;  /* 0x0017b81701007387 */ /* 0x000fe80000100800 */
[----:B0-----:R-:W-:Y:S01]  /*25f00*/  STL.64 [R1+0x17a8], R10 ;  /* 0x0017a80a01007387 */ /* 0x001fe20000100a00 */
[----:B------:R-:W-:Y:S11]  /*25f10*/  STL.64 [R1+0x17a0], R8 ;  /* 0x0017a00801007387 */ /* 0x000ff60000100a00 */
[----:B------:R-:W-:Y:S06]  /*25f20*/  @!UPT UIADD3 URZ, URZ, URZ, URZ ;  /* 0x0000003f3f3ff290 */ /* 0x000fec000fffe03f */
[----:B------:R-:W-:Y:S02]  /*25f30*/  STL.64 [R1+0xe0], R16 ;  /* 0x0000e01001007387 */ /* 0x000fe40000100a00 */
[----:B------:R0:W-:Y:S02]  /*25f40*/  STL.64 [R1+0xe8], R18 ;  /* 0x0000e81201007387 */ /* 0x0001e40000100a00 */
[----:B0-----:R-:W2:Y:S01]  /*25f50*/  LDL.LU R19, [R1+0x17c8] ;  /* 0x0017c80001137983 */ /* 0x001ea20000300800 */
[----:B------:R-:W-:Y:S02]  /*25f60*/  IMAD.MOV.U32 R8, RZ, RZ, R3 ;  /* 0x000000ffff087224 */ /* 0x000fe400078e0003 */
[----:B------:R-:W-:Y:S02]  /*25f70*/  IMAD.MOV.U32 R9, RZ, RZ, R2 ;  /* 0x000000ffff097224 */ /* 0x000fe400078e0002 */
[----:B------:R-:W-:Y:S02]  /*25f80*/  IMAD.MOV.U32 R2, RZ, RZ, R12 ;  /* 0x000000ffff027224 */ /* 0x000fe400078e000c */
[----:B------:R-:W-:-:S02]  /*25f90*/  IMAD.MOV.U32 R3, RZ, RZ, R13 ;  /* 0x000000ffff037224 */ /* 0x000fc400078e000d */
[----:B--2---:R-:W0:Y:S02]  /*25fa0*/  LDSM.16.MT88.4 R12, [R19+0x4000] ;  /* 0x00400000130c783b */ /* 0x004e240000004200 */
[----:B------:R-:W1:Y:S02]  /*25fb0*/  LDSM.16.MT88.4 R16, [R19+0x4080] ;  /* 0x004080001310783b */ /* 0x000e640000004200 */
[----:B0-----:R-:W-:Y:S02]  /*25fc0*/  STL.64 [R1+0x1738], R14 ;  /* 0x0017380e01007387 */ /* 0x001fe40000100a00 */
[----:B------:R0:W-:Y:S02]  /*25fd0*/  STL.64 [R1+0x1730], R12 ;  /* 0x0017300c01007387 */ /* 0x0001e40000100a00 */
[----:B0-----:R-:W2:Y:S01]  /*25fe0*/  LDL.LU R12, [R1+0x2d0] ;  /* 0x0002d000010c7983 */ /* 0x001ea20000300800 */
[----:B------:R-:W2:Y:S02]  /*25ff0*/  LDL.LU R13, [R1+0x2d4] ;  /* 0x0002d400010d7983 */ /* 0x000ea40000300800 */
[----:B------:R-:W2:Y:S02]  /*26000*/  LDL.LU R14, [R1+0x2d8] ;  /* 0x0002d800010e7983 */ /* 0x000ea40000300800 */
[----:B------:R-:W2:Y:S02]  /*26010*/  LDL.LU R15, [R1+0x2dc] ;  /* 0x0002dc00010f7983 */ /* 0x000ea40000300800 */
[----:B--2---:R-:W-:Y:S11]  /*26020*/  HMMA.16816.F32.BF16 R8, R4, R8, R12 ;  /* 0x000000080408723c */ /* 0x004ff6000004180c */
[----:B------:R-:W-:Y:S11]  /*26030*/  @!UPT UIADD3 URZ, URZ, URZ, URZ ;  /* 0x0000003f3f3ff290 */ /* 0x000ff6000fffe03f */
[----:B------:R-:W-:Y:S01]  /*26040*/  @!UPT UIADD3 URZ, URZ, URZ, URZ ;  /* 0x0000003f3f3ff290 */ /* 0x000fe2000fffe03f */
[----:B------:R0:W-:Y:S01]  /*26050*/  STL.64 [R1+0x60], R8 ;  /* 0x0000600801007387 */ /* 0x0001e20000100a00 */
[----:B------:R-:W-:Y:S03]  /*26060*/  STL.64 [R1+0x68], R10 ;  /* 0x0000680a01007387 */ /* 0x000fe60000100a00 */
[----:B0-----:R-:W2:Y:S04]  /*26070*/  LDL.LU.64 R8, [R1+0x70] ;  /* 0x0000700001087983 */ /* 0x001ea80000300a00 */
[----:B--2---:R0:W-:Y:S04]  /*26080*/  STL.64 [R1+0x17c0], R8 ;  /* 0x0017c00801007387 */ /* 0x0041e80000100a00 */
        /* <DEDUP_REMOVED lines=9> */
[----:B---3--:R0:W-:Y:S02]  /*26120*/  STL.64 [R1+0x1780], R12 ;  /* 0x0017800c01007387 */ /* 0x0081e40000100a00 */
[----:B0-----:R-:W-:-:S02]  /*26130*/  IMAD.MOV.U32 R12, RZ, RZ, R26 ;  /* 0x000000ffff0c7224 */ /* 0x001fc400078e001a */
[----:B------:R-:W-:-:S05]  /*26140*/  IMAD.MOV.U32 R13, RZ, RZ, R22 ;  /* 0x000000ffff0d7224 */ /* 0x000fca00078e0016 */
[----:B------:R0:W-:Y:S04]  /*26150*/  STL.64 [R1+0x17b0], R12 ;  /* 0x0017b00c01007387 */ /* 0x0001e80000100a00 */
[----:B0-----:R-:W3:Y:S01]  /*26160*/  LDL.LU R12, [R1+0x2e0] ;  /* 0x0002e000010c7983 */ /* 0x001ee20000300800 */
[----:B------:R-:W3:Y:S02]  /*26170*/  LDL.LU R13, [R1+0x2e4] ;  /* 0x0002e400010d7983 */ /* 0x000ee40000300800 */
[----:B------:R-:W3:Y:S02]  /*26180*/  LDL.LU R14, [R1+0x2e8] ;  /* 0x0002e800010e7983 */ /* 0x000ee40000300800 */
[----:B------:R-:W3:Y:S01]  /*26190*/  LDL.LU R15, [R1+0x2ec] ;  /* 0x0002ec00010f7983 */ /* 0x000ee20000300800 */
[----:B------:R-:W4:Y:S01]  /*261a0*/  LDL.LU R24, [R1+0x340] ;  /* 0x0003400001187983 */ /* 0x000f220000300800 */
[----:B------:R-:W4:Y:S02]  /*261b0*/  LDL.LU R25, [R1+0x344] ;  /* 0x0003440001197983 */ /* 0x000f240000300800 */
[----:B------:R-:W3:Y:S02]  /*261c0*/  LDL.LU R26, [R1+0x348] ;  /* 0x00034800011a7983 */ /* 0x000ee40000300800 */
[----:B------:R-:W3:Y:S01]  /*261d0*/  LDL.LU R27, [R1+0x34c] ;  /* 0x00034c00011b7983 */ /* 0x000ee20000300800 */
[C---:B--2---:R-:W-:Y:S01]  /*261e0*/  HMMA.16816.F32.BF16 R20, R4.reuse, R20, R8 ;  /* 0x000000140414723c */ /* 0x044fe20000041808 */
[----:B---3--:R-:W-:Y:S01]  /*261f0*/  STL.64 [R1+0x1798], R26 ;  /* 0x0017981a01007387 */ /* 0x008fe20000100a00 */
[----:B----4-:R0:W-:Y:S03]  /*26200*/  STL.64 [R1+0x1790], R24 ;  /* 0x0017901801007387 */ /* 0x0101e60000100a00 */
[----:B0-----:R-:W2:Y:S01]  /*26210*/  LDL.LU R24, [R1+0x350] ;  /* 0x0003500001187983 */ /* 0x001ea20000300800 */
[----:B------:R-:W2:Y:S02]  /*26220*/  LDL.LU R25, [R1+0x354] ;  /* 0x0003540001197983 */ /* 0x000ea40000300800 */
[----:B------:R-:W2:Y:S02]  /*26230*/  LDL.LU R26, [R1+0x358] ;  /* 0x00035800011a7983 */ /* 0x000ea40000300800 */
[----:B------:R-:W2:Y:S01]  /*26240*/  LDL.LU R27, [R1+0x35c] ;  /* 0x00035c00011b7983 */ /* 0x000ea20000300800 */
[----:B-1----:R-:W-:Y:S01]  /*26250*/  STL.64 [R1+0x16a8], R18 ;  /* 0x0016a81201007387 */ /* 0x002fe20000100a00 */
[----:B------:R0:W-:Y:S03]  /*26260*/  STL.64 [R1+0x16a0], R16 ;  /* 0x0016a01001007387 */ /* 0x0001e60000100a00 */
[----:B0-----:R-:W3:Y:S01]  /*26270*/  LDL.LU R16, [R1+0x330] ;  /* 0x0003300001107983 */ /* 0x001ee20000300800 */
[----:B------:R-:W3:Y:S02]  /*26280*/  LDL.LU R17, [R1+0x334] ;  /* 0x0003340001117983 */ /* 0x000ee40000300800 */
[----:B------:R-:W3:Y:S02]  /*26290*/  LDL.LU R18, [R1+0x338] ;  /* 0x0003380001127983 */ /* 0x000ee40000300800 */
[----:B------:R-:W3:Y:S01]  /*262a0*/  LDL.LU R19, [R1+0x33c] ;  /* 0x00033c0001137983 */ /* 0x000ee20000300800 */
[----:B------:R-:W4:Y:S02]  /*262b0*/  LDL.LU.64 R8, [R1+0x17c0] ;  /* 0x0017c00001087983 */ /* 0x000f240000300a00 */
[----:B------:R-:W-:Y:S02]  /*262c0*/  STL.64 [R1+0x50], R20 ;  /* 0x0000501401007387 */ /* 0x000fe40000100a00 */
[----:B------:R0:W-:Y:S02]  /*262d0*/  STL.64 [R1+0x58], R22 ;  /* 0x0000581601007387 */ /* 0x0001e40000100a00 */
[----:B0-----:R-:W2:Y:S04]  /*262e0*/  LDL.LU R23, [R1+0x17b8] ;  /* 0x0017b80001177983 */ /* 0x001ea80000300800 */
[----:B--2---:R-:W0:Y:S04]  /*262f0*/  LDSM.16.MT88.4 R20, [R23+0x5000] ;  /* 0x005000001714783b */ /* 0x004e280000004200 */
[----:B0-----:R0:W-:Y:S04]  /*26300*/  STL.64 [R1+0x1608], R22 ;  /* 0x0016081601007387 */ /* 0x0011e80000100a00 */
[----:B0-----:R-:W2:Y:S01]  /*26310*/  LDL R23, [R1+0x384] ;  /* 0x0003840001177983 */ /* 0x001ea20000100800 */
[----:B----4-:R-:W-:Y:S01]  /*26320*/  HMMA.16816.F32.BF16 R4, R4, R8, R12 ;  /* 0x000000080404723c */ /* 0x010fe2000004180c */
[----:B------:R0:W-:Y:S02]  /*26330*/  STL.64 [R1+0x1600], R20 ;  /* 0x0016001401007387 */ /* 0x0001e40000100a00 */
[----:B0-----:R-:W3:Y:S01]  /*26340*/  LDL.LU.64 R20, [R1+0xc0] ;  /* 0x0000c00001147983 */ /* 0x001ee20000300a00 */
[----:B------:R-:W4:Y:S11]  /*26350*/  LDL.LU.64 R12, [R1+0x17b0] ;  /* 0x0017b000010c7983 */ /* 0x000f360000300a00 */
[----:B------:R-:W-:Y:S08]  /*26360*/  @!UPT UIADD3 URZ, URZ, URZ, URZ ;  /* 0x0000003f3f3ff290 */ /* 0x000ff0000fffe03f */
[----:B------:R-:W-:Y:S01]  /*26370*/  STL.64 [R1+0x30], R4 ;  /* 0x0000300401007387 */ /* 0x000fe20000100a00 */
[----:B------:R-:W-:Y:S02]  /*26380*/  STL.64 [R1+0x38], R6 ;  /* 0x0000380601007387 */ /* 0x000fe40000100a00 */
[----:B------:R-:W-:Y:S02]  /*26390*/  IMAD.MOV.U32 R15, RZ, RZ, R8 ;  /* 0x000000ffff0f7224 */ /* 0x000fe400078e0008 */
[----:B------:R-:W-:Y:S01]  /*263a0*/  IMAD.MOV.U32 R14, RZ, RZ, R9 ;  /* 0x000000ffff0e7224 */ /* 0x000fe200078e0009 */
[----:B------:R-:W4:Y:S01]  /*263b0*/  LDL.LU.64 R10, [R1+0x17a8] ;  /* 0x0017a800010a7983 */ /* 0x000f220000300a00 */
[----:B------:R-:W4:Y:S03]  /*263c0*/  LDL.LU.64 R8, [R1+0x17a0] ;  /* 0x0017a00001087983 */ /* 0x000f260000300a00 */
[----:B--2---:R-:W0:Y:S04]  /*263d0*/  LDSM.16.MT88.4 R4, [R23+0x5080] ;  /* 0x005080001704783b */ /* 0x004e280000004200 */
[----:B0-----:R0:W-:Y:S01]  /*263e0*/  STL.64 [R1+0x1588], R6 ;  /* 0x0015880601007387 */ /* 0x0011e20000100a00 */
[----:B------:R1:W-:Y:S03]  /*263f0*/  STL.64 [R1+0x1580], R4 ;  /* 0x0015800401007387 */ /* 0x0003e60000100a00 */
[----:B0-----:R-:W2:Y:S01]  /*26400*/  LDL R6, [R1+0x78] ;  /* 0x0000780001067983 */ /* 0x001ea20000100800 */
[----:B------:R-:W-:-:S02]  /*26410*/  IMAD.MOV.U32 R7, RZ, RZ, R29 ;  /* 0x000000ffff077224 */ /* 0x000fc400078e001d */
[----:B-1----:R-:W-:Y:S02]  /*26420*/  IMAD.MOV.U32 R4, RZ, RZ, R15 ;  /* 0x000000ffff047224 */ /* 0x002fe400078e000f */
[----:B------:R-:W-:Y:S02]  /*26430*/  IMAD.MOV.U32 R5, RZ, RZ, R14 ;  /* 0x000000ffff057224 */ /* 0x000fe400078e000e */
[C---:B----4-:R-:W-:Y:S01]  /*26440*/  HMMA.16816.F32.BF16 R12, R8.reuse, R12, R24 ;  /* 0x0000000c080c723c */ /* 0x050fe20000041818 */
[----:B--2---:R-:W-:Y:S02]  /*26450*/  STL.64 [R1+0x1748], R6 ;  /* 0x0017480601007387 */ /* 0x004fe40000100a00 */
[----:B------:R0:W-:Y:S02]  /*26460*/  STL.64 [R1+0x1740], R4 ;  /* 0x0017400401007387 */ /* 0x0001e40000100a00 */
[----:B------:R-:W2:Y:S02]  /*26470*/  LDL.LU.64 R26, [R1+0x1798] ;  /* 0x00179800011a7983 */ /* 0x000ea40000300a00 */
[----:B------:R-:W2:Y:S01]  /*26480*/  LDL.LU.64 R24, [R1+0x1790] ;  /* 0x0017900001187983 */ /* 0x000ea20000300a00 */
[----:B---3--:R-:W-:Y:S01]  /*26490*/  HMMA.16816.F32.BF16 R16, R8, R20, R16 ;  /* 0x000000140810723c */ /* 0x008fe20000041810 */
[----:B0-----:R-:W-:-:S02]  /*264a0*/  IMAD.MOV.U32 R4, RZ, RZ, R28 ;  /* 0x000000ffff047224 */ /* 0x001fc400078e001c */
[----:B------:R-:W-:Y:S11]  /*264b0*/  IMAD.MOV.U32 R5, RZ, RZ, R0 ;  /* 0x000000ffff057224 */ /* 0x000ff600078e0000 */
[----:B------:R-:W-:Y:S02]  /*264c0*/  @!UPT UIADD3 URZ, URZ, URZ, URZ ;  /* 0x0000003f3f3ff290 */ /* 0x000fe4000fffe03f */
[----:B------:R-:W-:Y:S02]  /*264d0*/  IMAD.MOV.U32 R0, RZ, RZ, R15 ;  /* 0x000000ffff007224 */ /* 0x000fe400078e000f */
[----:B------:R-:W-:Y:S02]  /*264e0*/  IMAD.MOV.U32 R28, RZ, RZ, R14 ;  /* 0x000000ffff1c7224 */ /* 0x000fe400078e000e */
[----:B------:R-:W-:Y:S01]  /*264f0*/  IMAD.MOV.U32 R29, RZ, RZ, R13 ;  /* 0x000000ffff1d7224 */ /* 0x000fe200078e000d */
[----:B------:R0:W-:Y:S01]  /*26500*/  STL [R1+0x20], R12 ;  /* 0x0000200c01007387 */ /* 0x0001e20000100800 */
[----:B------:R-:W3:Y:S03]  /*26510*/  LDL.LU.64 R14, [R1+0x1788] ;  /* 0x00178800010e7983 */ /* 0x000ee60000300a00 */
[----:B0-----:R-:W3:Y:S01]  /*26520*/  LDL.LU.64 R12, [R1+0x1780] ;  /* 0x00178000010c7983 */ /* 0x001ee20000300a00 */
[----:B------:R-:W-:Y:S02]  /*26530*/  STL [R1+0x15d0], R0 ;  /* 0x0015d00001007387 */ /* 0x000fe40000100800 */
[----:B------:R-:W-:Y:S02]  /*26540*/  STL [R1+0x15cc], R28 ;  /* 0x0015cc1c01007387 */ /* 0x000fe40000100800 */
[----:B------:R-:W-:Y:S01]  /*26550*/  STL [R1+0x15c8], R29 ;  /* 0x0015c81d01007387 */ /* 0x000fe20000100800 */
[----:B--2---:R-:W-:Y:S01]  /*26560*/  HMMA.16816.F32.BF16 R4, R8, R4, R24 ;  /* 0x000000040804723c */ /* 0x004fe20000041818 */
[----:B------:R-:W3:Y:S11]  /*26570*/  LDL.LU.64 R24, [R1+0x1778] ;  /* 0x0017780001187983 */ /* 0x000ef60000300a00 */
[----:B------:R-:W-:Y:S11]  /*26580*/  @!UPT UIADD3 URZ, URZ, URZ, URZ ;  /* 0x0000003f3f3ff290 */ /* 0x000ff6000fffe03f */
[----:B------:R-:W-:Y:S01]  /*26590*/  STL.64 [R1+0x10], R4 ;  /* 0x0000100401007387 */ /* 0x000fe20000100a00 */
[----:B------:R0:W-:Y:S02]  /*265a0*/  STL.64 [R1+0x18], R6 ;  /* 0x0000180601007387 */ /* 0x0001e40000100a00 */
[----:B------:R1:W-:Y:S02]  /*265b0*/  STL [R1], R16 ;  /* 0x0000001001007387 */ /* 0x0003e40000100800 */
[----:B0-----:R-:W-:Y:S02]  /*265c0*/  IMAD.MOV.U32 R7, RZ, RZ, R20 ;  /* 0x000000ffff077224 */ /* 0x001fe400078e0014 */
[----:B------:R-:W-:Y:S01]  /*265d0*/  IMAD.MOV.U32 R6, RZ, RZ, R21 ;  /* 0x000000ffff067224 */ /* 0x000fe200078e0015 */
[----:B------:R-:W2:Y:S01]  /*265e0*/  LDL.LU R20, [R1+0x1a0] ;  /* 0x0001a00001147983 */ /* 0x000ea20000300800 */
[----:B------:R-:W2:Y:S02]  /*265f0*/  LDL.LU R21, [R1+0x1a4] ;  /* 0x0001a40001157983 */ /* 0x000ea40000300800 */
[----:B------:R-:W4:Y:S02]  /*26600*/  LDL.LU R22, [R1+0x1a8] ;  /* 0x0001a80001167983 */ /* 0x000f240000300800 */
[----:B------:R-:W4:Y:S02]  /*26610*/  LDL.LU R23, [R1+0x1ac] ;  /* 0x0001ac0001177983 */ /* 0x000f240000300800 */
[----:B------:R-:W-:-:S02]  /*26620*/  IMAD.MOV.U32 R0, RZ, RZ, R17 ;  /* 0x000000ffff007224 */ /* 0x000fc400078e0011 */
[----:B------:R-:W-:Y:S02]  /*26630*/  IMAD.MOV.U32 R28, RZ, RZ, R18 ;  /* 0x000000ffff1c7224 */ /* 0x000fe400078e0012 */
[----:B------:R-:W-:Y:S01]  /*26640*/  IMAD.MOV.U32 R29, RZ, RZ, R19 ;  /* 0x000000ffff1d7224 */ /* 0x000fe200078e0013 */
[----:B----4-:R-:W-:Y:S01]  /*26650*/  STL.64 [R1+0x1768], R22 ;  /* 0x0017681601007387 */ /* 0x010fe20000100a00 */
[----:B--2---:R0:W-:Y:S02]  /*26660*/  STL.64 [R1+0x1760], R20 ;  /* 0x0017601401007387 */ /* 0x0041e40000100a00 */
[----:B-1----:R-:W2:Y:S02]  /*26670*/  LDL.LU R16, [R1+0x200] ;  /* 0x0002000001107983 */ /* 0x002ea40000300800 */
[----:B------:R-:W2:Y:S01]  /*26680*/  LDL.LU R17, [R1+0x204] ;  /* 0x0002040001117983 */ /* 0x000ea20000300800 */
[----:B------:R-:W4:Y:S01]  /*26690*/  LDL.LU R18, [R1+0x208] ;  /* 0x0002080001127983 */ /* 0x000f220000300800 */
[----:B------:R-:W4:Y:S03]  /*266a0*/  LDL.LU R19, [R1+0x20c] ;  /* 0x00020c0001137983 */ /* 0x000f260000300800 */
[----:B0-----:R-:W2:Y:S01]  /*266b0*/  LDL.LU R20, [R1+0x310] ;  /* 0x0003100001147983 */ /* 0x001ea20000300800 */
[----:B------:R-:W2:Y:S02]  /*266c0*/  LDL.LU R21, [R1+0x314] ;  /* 0x0003140001157983 */ /* 0x000ea40000300800 */
[----:B------:R-:W2:Y:S02]  /*266d0*/  LDL.LU R22, [R1+0x318] ;  /* 0x0003180001167983 */ /* 0x000ea40000300800 */
[----:B------:R-:W2:Y:S01]  /*266e0*/  LDL.LU R23, [R1+0x31c] ;  /* 0x00031c0001177983 */ /* 0x000ea20000300800 */
[----:B---3--:R-:W-:Y:S01]  /*266f0*/  HMMA.16816.F32.BF16 R24, R8, R24, R12 ;  /* 0x000000180818723c */ /* 0x008fe2000004180c */
[----:B----4-:R-:W-:Y:S01]  /*26700*/  STL.64 [R1+0x16b8], R18 ;  /* 0x0016b81201007387 */ /* 0x010fe20000100a00 */
[----:B--2---:R0:W-:Y:S03]  /*26710*/  STL.64 [R1+0x16b0], R16 ;  /* 0x0016b01001007387 */ /* 0x0041e60000100a00 */
[----:B0-----:R-:W2:Y:S01]  /*26720*/  LDL.LU R16, [R1+0x230] ;  /* 0x0002300001107983 */ /* 0x001ea20000300800 */
[----:B------:R-:W2:Y:S02]  /*26730*/  LDL.LU R17, [R1+0x234] ;  /* 0x0002340001117983 */ /* 0x000ea40000300800 */
[----:B------:R-:W3:Y:S02]  /*26740*/  LDL.LU R18, [R1+0x238] ;  /* 0x0002380001127983 */ /* 0x000ee40000300800 */
[----:B------:R-:W3:Y:S01]  /*26750*/  LDL.LU R19, [R1+0x23c] ;  /* 0x00023c0001137983 */ /* 0x000ee20000300800 */
[----:B------:R-:W4:Y:S01]  /*26760*/  LDL.LU R12, [R1+0x2c0] ;  /* 0x0002c000010c7983 */ /* 0x000f220000300800 */
[----:B------:R-:W4:Y:S02]  /*26770*/  LDL.LU R13, [R1+0x2c4] ;  /* 0x0002c400010d7983 */ /* 0x000f240000300800 */
[----:B------:R-:W2:Y:S02]  /*26780*/  LDL.LU R14, [R1+0x2c8] ;  /* 0x0002c800010e7983 */ /* 0x000ea40000300800 */
[----:B------:R-:W2:Y:S02]  /*26790*/  LDL.LU R15, [R1+0x2cc] ;  /* 0x0002cc00010f7983 */ /* 0x000ea40000300800 */
[----:B--2---:R-:W-:Y:S01]  /*267a0*/  STL.64 [R1+0x1758], R14 ;  /* 0x0017580e01007387 */ /* 0x004fe20000100a00 */
[----:B----4-:R0:W-:Y:S03]  /*267b0*/  STL.64 [R1+0x1750], R12 ;  /* 0x0017500c01007387 */ /* 0x0101e60000100a00 */
[----:B0-----:R-:W2:Y:S01]  /*267c0*/  LDL.LU R12, [R1+0x300] ;  /* 0x00030000010c7983 */ /* 0x001ea20000300800 */
[----:B------:R-:W2:Y:S02]  /*267d0*/  LDL.LU R13, [R1+0x304] ;  /* 0x00030400010d7983 */ /* 0x000ea40000300800 */
[----:B------:R-:W2:Y:S02]  /*267e0*/  LDL.LU R14, [R1+0x308] ;  /* 0x00030800010e7983 */ /* 0x000ea40000300800 */
[----:B------:R-:W2:Y:S01]  /*267f0*/  LDL.LU R15, [R1+0x30c] ;  /* 0x00030c00010f7983 */ /* 0x000ea20000300800 */
[----:B------:R-:W2:Y:S01]  /*26800*/  LDL.LU.64 R4, [R1+0x80] ;  /* 0x0000800001047983 */ /* 0x000ea20000300a00 */
[----:B---3--:R-:W-:Y:S02]  /*26810*/  STL.64 [R1+0x16c8], R18 ;  /* 0x0016c81201007387 */ /* 0x008fe40000100a00 */
[----:B------:R0:W-:Y:S02]  /*26820*/  STL.64 [R1+0x16c0], R16 ;  /* 0x0016c01001007387 */ /* 0x0001e40000100a00 */
[----:B0-----:R-:W3:Y:S01]  /*26830*/  LDL.LU.64 R16, [R1+0x90] ;  /* 0x0000900001107983 */ /* 0x001ee20000300a00 */
[----:B------:R0:W-:Y:S02]  /*26840*/  STL.64 [R1+0x1540], R26 ;  /* 0x0015401a01007387 */ /* 0x0001e40000100a00 */
[----:B------:R1:W-:Y:S01]  /*26850*/  STL.64 [R1+0x1538], R24 ;  /* 0x0015381801007387 */ /* 0x0003e20000100a00 */
[----:B0-----:R-:W4:Y:S04]  /*26860*/  LDL R26, [R1+0xc8] ;  /* 0x0000c800011a7983 */ /* 0x001f280000100800 */
[----:B------:R-:W4:Y:S01]  /*26870*/  LDL R27, [R1+0xcc] ;  /* 0x0000cc00011b7983 */ /* 0x000f220000100800 */
[----:B-1----:R-:W-:-:S02]  /*26880*/  IMAD.MOV.U32 R24, RZ, RZ, R7 ;  /* 0x000000ffff187224 */ /* 0x002fc400078e0007 */
[----:B------:R-:W-:Y:S01]  /*26890*/  IMAD.MOV.U32 R25, RZ, RZ, R6 ;  /* 0x000000ffff197224 */ /* 0x000fe200078e0006 */
[----:B----4-:R-:W-:Y:S04]  /*268a0*/  STL.64 [R1+0x1710], R26 ;  /* 0x0017101a01007387 */ /* 0x010fe80000100a00 */
[----:B------:R0:W-:Y:S02]  /*268b0*/  STL.64 [R1+0x1708], R24 ;  /* 0x0017081801007387 */ /* 0x0001e40000100a00 */
[----:B0-----:R-:W-:Y:S02]  /*268c0*/  IMAD.MOV.U32 R24, RZ, RZ, R2 ;  /* 0x000000ffff187224 */ /* 0x001fe400078e0002 */
[----:B------:R-:W-:Y:S01]  /*268d0*/  IMAD.MOV.U32 R25, RZ, RZ, R3 ;  /* 0x000000ffff197224 */ /* 0x000fe200078e0003 */
[----:B------:R-:W4:Y:S01]  /*268e0*/  LDL.LU R2, [R1+0x1774] ;  /* 0x0017740001027983 */ /* 0x000f220000300800 */
[----:B------:R-:W2:Y:S05]  /*268f0*/  LDL.LU R3, [R1+0x1770] ;  /* 0x0017700001037983 */ /* 0x000eaa0000300800 */
[C---:B------:R-:W-:Y:S01]  /*26900*/  HMMA.16816.F32.BF16 R24, R8.reuse, R24, R20 ;  /* 0x000000180818723c */ /* 0x040fe20000041814 */
[----:B------:R-:W3:Y:S01]  /*26910*/  LDL.LU.64 R22, [R1+0x1768] ;  /* 0x0017680001167983 */ /* 0x000ee20000300a00 */
[----:B------:R-:W3:Y:S11]  /*26920*/  LDL.LU.64 R20, [R1+0x1760] ;  /* 0x0017600001147983 */ /* 0x000ef60000300a00 */
[----:B------:R-:W-:Y:S10]  /*26930*/  @!UPT UIADD3 URZ, URZ, URZ, URZ ;  /* 0x0000003f3f3ff290 */ /* 0x000ff4000fffe03f */
[----:B------:R-:W-:Y:S01]  /*26940*/  STL.64 [R1+0x40], R24 ;  /* 0x0000401801007387 */ /* 0x000fe20000100a00 */
[----:B------:R3:W-:Y:S02]  /*26950*/  STL.64 [R1+0x48], R26 ;  /* 0x0000481a01007387 */ /* 0x0007e40000100a00 */
[C---:B---3--:R-:W-:Y:S01]  /*26960*/  HMMA.16816.F32.BF16 R24, R8.reuse, R16, R20 ;  /* 0x000000100818723c */ /* 0x048fe20000041814 */
[----:B------:R-:W3:Y:S11]  /*26970*/  LDL.LU R20, [R1+0x2b0] ;  /* 0x0002b00001147983 */ /* 0x000ef60000300800 */
[----:B------:R-:W-:Y:S11]  /*26980*/  @!UPT UIADD3 URZ, URZ, URZ, URZ ;  /* 0x0000003f3f3ff290 */ /* 0x000ff6000fffe03f */
[----:B------:R0:W-:Y:S01]  /*26990*/  STL.64 [R1+0x1a0], R24 ;  /* 0x0001a01801007387 */ /* 0x0001e20000100a00 */
[----:B------:R-:W-:Y:S02]  /*269a0*/  STL.64 [R1+0x1a8], R26 ;  /* 0x0001a81a01007387 */ /* 0x000fe40000100a00 */
[----:B------:R-:W3:Y:S02]  /*269b0*/  LDL.LU R21, [R1+0x2b4] ;  /* 0x0002b40001157983 */ /* 0x000ee40000300800 */
[----:B------:R-:W3:Y:S01]  /*269c0*/  LDL.LU R22, [R1+0x2b8] ;  /* 0x0002b80001167983 */ /* 0x000ee20000300800 */
[----:B------:R-:W3:Y:S04]  /*269d0*/  LDL.LU R23, [R1+0x2bc] ;  /* 0x0002bc0001177983 */ /* 0x000ee80000300800 */
[----:B0-----:R-:W2:Y:S04]  /*269e0*/  LDL.LU.64 R24, [R1+0xd0] ;  /* 0x0000d00001187983 */ /* 0x001ea80000300a00 */
[----:B--2---:R0:W-:Y:S04]  /*269f0*/  STL.64 [R1+0x1728], R24 ;  /* 0x0017281801007387 */ /* 0x0041e80000100a00 */
[----:B0-----:R-:W3:Y:S01]  /*26a00*/  LDL.LU.64 R24, [R1+0xf0] ;  /* 0x0000f00001187983 */ /* 0x001ee20000300a00 */
[----:B------:R0:W-:Y:S03]  /*26a10*/  STL.64 [R1+0x16e0], R16 ;  /* 0x0016e01001007387 */ /* 0x0001e60000100a00 */
[----:B0-----:R-:W2:Y:S04]  /*26a20*/  LDL.LU.64 R16, [R1+0xa0] ;  /* 0x0000a00001107983 */ /* 0x001ea80000300a00 */
[----:B--2---:R0:W-:Y:S04]  /*26a30*/  STL.64 [R1+0x16f8], R16 ;  /* 0x0016f81001007387 */ /* 0x0041e80000100a00 */
[----:B0-----:R-:W2:Y:S01]  /*26a40*/  LDL.LU.64 R16, [R1+0xb0] ;  /* 0x0000b00001107983 */ /* 0x001ea20000300a00 */
[----:B------:R-:W-:Y:S03]  /*26a50*/  HMMA.16816.F32.BF16 R12, R8, R4, R12 ;  /* 0x00000004080c723c */ /* 0x000fe6000004180c */
[----:B--2---:R0:W-:Y:S04]  /*26a60*/  STL.64 [R1+0x1700], R16 ;  /* 0x0017001001007387 */ /* 0x0041e80000100a00 */
[----:B0-----:R-:W2:Y:S01]  /*26a70*/  LDL.LU R16, [R1+0x280] ;  /* 0x0002800001107983 */ /* 0x001ea20000300800 */
[----:B------:R-:W2:Y:S02]  /*26a80*/  LDL.LU R17, [R1+0x284] ;  /* 0x0002840001117983 */ /* 0x000ea40000300800 */
[----:B------:R-:W2:Y:S02]  /*26a90*/  LDL.LU R18, [R1+0x288] ;  /* 0x0002880001127983 */ /* 0x000ea40000300800 */
[----:B------:R-:W2:Y:S02]  /*26aa0*/  LDL.LU R19, [R1+0x28c] ;  /* 0x00028c0001137983 */ /* 0x000ea40000300800 */
[----:B------:R-:W-:-:S02]  /*26ab0*/  IMAD.MOV.U32 R27, RZ, RZ, R4 ;  /* 0x000000ffff1b7224 */ /* 0x000fc400078e0004 */
[----:B------:R-:W-:Y:S01]  /*26ac0*/  IMAD.MOV.U32 R26, RZ, RZ, R5 ;  /* 0x000000ffff1a7224 */ /* 0x000fe200078e0005 */
[----:B--2---:R-:W-:Y:S01]  /*26ad0*/  STL.64 [R1+0x1720], R18 ;  /* 0x0017201201007387 */ /* 0x004fe20000100a00 */
[----:B------:R0:W-:Y:S03]  /*26ae0*/  STL.64 [R1+0x1718], R16 ;  /* 0x0017181001007387 */ /* 0x0001e60000100a00 */
[----:B0-----:R-:W2:Y:S01]  /*26af0*/  LDL.LU R16, [R1+0x290] ;  /* 0x0002900001107983 */ /* 0x001ea20000300800 */
[----:B------:R-:W2:Y:S02]  /*26b00*/  LDL.LU R17, [R1+0x294] ;  /* 0x0002940001117983 */ /* 0x000ea40000300800 */
[----:B------:R-:W-:Y:S02]  /*26b10*/  STL.64 [R1+0x2e0], R12 ;  /* 0x0002e00c01007387 */ /* 0x000fe40000100a00 */
[----:B------:R0:W-:Y:S02]  /*26b20*/  STL.64 [R1+0x2e8], R14 ;  /* 0x0002e80e01007387 */ /* 0x0001e40000100a00 */
[----:B0-----:R-:W2:Y:S01]  /*26b30*/  LDL.LU.64 R14, [R1+0x1758] ;  /* 0x00175800010e7983 */ /* 0x001ea20000300a00 */
[----:B------:R-:W2:Y:S02]  /*26b40*/  LDL.LU.64 R12, [R1+0x1750] ;  /* 0x00175000010c7983 */ /* 0x000ea40000300a00 */
[----:B------:R-:W2:Y:S02]  /*26b50*/  LDL.LU.64 R6, [R1+0x1748] ;  /* 0x0017480001067983 */ /* 0x000ea40000300a00 */
[----:B------:R-:W2:Y:S02]  /*26b60*/  LDL.LU.64 R4, [R1+0x1740] ;  /* 0x0017400001047983 */ /* 0x000ea40000300a00 */
[----:B--2---:R-:W-:Y:S01]  /*26b70*/  HMMA.16816.F32.BF16 R8, R8, R4, R12 ;  /* 0x000000040808723c */ /* 0x004fe2000004180c */
[----:B------:R-:W3:Y:S01]  /*26b80*/  LDL.LU.64 R14, [R1+0x1738] ;  /* 0x00173800010e7983 */ /* 0x000ee20000300a00 */
[----:B------:R-:W3:Y:S11]  /*26b90*/  LDL.LU.64 R12, [R1+0x1730] ;  /* 0x00173000010c7983 */ /* 0x000ef60000300a00 */
[----:B------:R-:W-:Y:S10]  /*26ba0*/  @!UPT UIADD3 URZ, URZ, URZ, URZ ;  /* 0x0000003f3f3ff290 */ /* 0x000ff4000fffe03f */
[----:B------:R-:W-:Y:S01]  /*26bb0*/  STL.64 [R1+0x2d0], R8 ;  /* 0x0002d00801007387 */ /* 0x000fe20000100a00 */
[----:B------:R-:W-:Y:S02]  /*26bc0*/  STL.64 [R1+0x16d8], R6 ;  /* 0x0016d80601007387 */ /* 0x000fe40000100a00 */
[----:B------:R0:W-:Y:S02]  /*26bd0*/  STL.64 [R1+0x16d0], R4 ;  /* 0x0016d00401007387 */ /* 0x0001e40000100a00 */
[----:B0-----:R-:W2:Y:S01]  /*26be0*/  LDL.LU R4, [R1+0x250] ;  /* 0x0002500001047983 */ /* 0x001ea20000300800 */
[----:B------:R-:W2:Y:S02]  /*26bf0*/  LDL.LU R5, [R1+0x254] ;  /* 0x0002540001057983 */ /* 0x000ea40000300800 */
[----:B------:R-:W2:Y:S02]  /*26c00*/  LDL.LU R6, [R1+0x258] ;  /* 0x0002580001067983 */ /* 0x000ea40000300800 */
[----:B------:R-:W2:Y:S01]  /*26c10*/  LDL.LU R7, [R1+0x25c] ;  /* 0x00025c0001077983 */ /* 0x000ea20000300800 */
[----:B---3--:R-:W-:Y:S01]  /*26c20*/  HMMA.16816.F32.BF16 R20, R12, R24, R20 ;  /* 0x000000180c14723c */ /* 0x008fe20000041814 */
[----:B--2---:R-:W-:Y:S01]  /*26c30*/  STL.64 [R1+0x16f0], R6 ;  /* 0x0016f00601007387 */ /* 0x004fe20000100a00 */
[----:B------:R0:W-:Y:S03]  /*26c40*/  STL.64 [R1+0x16e8], R4 ;  /* 0x0016e80401007387 */ /* 0x0001e60000100a00 */
[----:B0-----:R-:W2:Y:S01]  /*26c50*/  LDL.LU R4, [R1+0x260] ;  /* 0x0002600001047983 */ /* 0x001ea20000300800 */
[----:B------:R-:W2:Y:S02]  /*26c60*/  LDL.LU R5, [R1+0x264] ;  /* 0x0002640001057983 */ /* 0x000ea40000300800 */
[----:B------:R-:W2:Y:S02]  /*26c70*/  LDL.LU R6, [R1+0x268] ;  /* 0x0002680001067983 */ /* 0x000ea40000300800 */
[----:B------:R-:W2:Y:S11]  /*26c80*/  LDL.LU R7, [R1+0x26c] ;  /* 0x00026c0001077983 */ /* 0x000eb60000300800 */
[----:B------:R-:W-:Y:S02]  /*26c90*/  @!UPT UIADD3 URZ, URZ, URZ, URZ ;  /* 0x0000003f3f3ff290 */ /* 0x000fe4000fffe03f */
[----:B------:R0:W-:Y:S01]  /*26ca0*/  STL.64 [R1+0x340], R20 ;  /* 0x0003401401007387 */ /* 0x0001e20000100a00 */
[----:B------:R1:W-:Y:S02]  /*26cb0*/  STL.64 [R1+0x348], R22 ;  /* 0x0003481601007387 */ /* 0x0003e40000100a00 */
[----:B0-----:R-:W-:Y:S02]  /*26cc0*/  IMAD.MOV.U32 R21, RZ, RZ, R24 ;  /* 0x000000ffff157224 */ /* 0x001fe400078e0018 */
[----:B------:R-:W-:Y:S02]  /*26cd0*/  IMAD.MOV.U32 R20, RZ, RZ, R25 ;  /* 0x000000ffff147224 */ /* 0x000fe400078e0019 */
[----:B------:R-:W3:Y:S01]  /*26ce0*/  LDL.LU.64 R24, [R1+0x1728] ;  /* 0x0017280001187983 */ /* 0x000ee20000300a00 */
[----:B------:R-:W-:Y:S02]  /*26cf0*/  IMAD.MOV.U32 R18, RZ, RZ, R3 ;  /* 0x000000ffff127224 */ /* 0x000fe400078e0003 */
[----:B----4-:R-:W-:-:S02]  /*26d00*/  IMAD.MOV.U32 R19, RZ, RZ, R2 ;  /* 0x000000ffff137224 */ /* 0x010fc400078e0002 */
[----:B------:R-:W-:Y:S02]  /*26d10*/  IMAD.MOV.U32 R8, RZ, RZ, R27 ;  /* 0x000000ffff087224 */ /* 0x000fe400078e001b */
[----:B------:R-:W-:-:S03]  /*26d20*/  IMAD.MOV.U32 R9, RZ, RZ, R26 ;  /* 0x000000ffff097224 */ /* 0x000fc600078e001a */
[C---:B---3--:R-:W-:Y:S01]  /*26d30*/  HMMA.16816.F32.BF16 R16, R12.reuse, R24, R16 ;  /* 0x000000180c10723c */ /* 0x048fe20000041810 */
[----:B-1----:R-:W-:Y:S02]  /*26d40*/  IMAD.MOV.U32 R23, RZ, RZ, R24 ;  /* 0x000000ffff177224 */ /* 0x002fe400078e0018 */
        /* <DEDUP_REMOVED lines=8> */
[C---:B---3--:R-:W-:Y:S11]  /*26dd0*/  HMMA.16816.F32.BF16 R16, R12.reuse, R24, R16 ;  /* 0x000000180c10723c */ /* 0x048ff60000041810 */
[----:B------:R-:W-:Y:S11]  /*26de0*/  @!UPT UIADD3 URZ, URZ, URZ, URZ ;  /* 0x0000003f3f3ff290 */ /* 0x000ff6000fffe03f */
[----:B------:R-:W-:Y:S01]  /*26df0*/  @!UPT UIADD3 URZ, URZ, URZ, URZ ;  /* 0x0000003f3f3ff290 */ /* 0x000fe2000fffe03f */
[----:B------:R0:W-:Y:S01]  /*26e00*/  STL.64 [R1+0x320], R16 ;  /* 0x0003201001007387 */ /* 0x0001e20000100a00 */
[----:B------:R-:W-:Y:S03]  /*26e10*/  STL.64 [R1+0x328], R18 ;  /* 0x0003281201007387 */ /* 0x000fe60000100a00 */
[----:B0-----:R-:W3:Y:S01]  /*26e20*/  LDL.LU.64 R16, [R1+0x1700] ;  /* 0x0017000001107983 */ /* 0x001ee20000300a00 */
[----:B----4-:R-:W-:Y:S02]  /*26e30*/  STL.64 [R1+0x1670], R26 ;  /* 0x0016701a01007387 */ /* 0x010fe40000100a00 */
[----:B------:R0:W-:Y:S02]  /*26e40*/  STL.64 [R1+0x1668], R24 ;  /* 0x0016681801007387 */ /* 0x0001e40000100a00 */
[----:B0-----:R-:W3:Y:S01]  /*26e50*/  LDL.LU R24, [R1+0x270] ;  /* 0x0002700001187983 */ /* 0x001ee20000300800 */
[----:B------:R-:W3:Y:S02]  /*26e60*/  LDL.LU R25, [R1+0x274] ;  /* 0x0002740001197983 */ /* 0x000ee40000300800 */
[----:B------:R-:W3:Y:S02]  /*26e70*/  LDL.LU R26, [R1+0x278] ;  /* 0x00027800011a7983 */ /* 0x000ee40000300800 */
[----:B------:R-:W3:Y:S02]  /*26e80*/  LDL.LU R27, [R1+0x27c] ;  /* 0x00027c00011b7983 */ /* 0x000ee40000300800 */
[C---:B---3--:R-:W-:Y:S11]  /*26e90*/  HMMA.16816.F32.BF16 R24, R12.reuse, R16, R24 ;  /* 0x000000100c18723c */ /* 0x048ff60000041818 */
        /* <DEDUP_REMOVED lines=14> */
[----:B------:R-:W2:Y:S02]  /*26f80*/  LDL.LU.64 R4, [R1+0x16e8] ;  /* 0x0016e80001047983 */ /* 0x000ea40000300a00 */
[----:B------:R-:W2:Y:S02]  /*26f90*/  LDL.LU.64 R16, [R1+0x16e0] ;  /* 0x0016e00001107983 */ /* 0x000ea40000300a00 */
[----:B------:R-:W-:Y:S02]  /*26fa0*/  IMAD.MOV.U32 R3, RZ, RZ, R10 ;  /* 0x000000ffff037224 */ /* 0x000fe400078e000a */
[----:B------:R-:W-:Y:S01]  /*26fb0*/  IMAD.MOV.U32 R2, RZ, RZ, R11 ;  /* 0x000000ffff027224 */ /* 0x000fe200078e000b */
[----:B--2---:R-:W-:Y:S01]  /*26fc0*/  HMMA.16816.F32.BF16 R4, R12, R16, R4 ;  /* 0x000000100c04723c */ /* 0x004fe20000041804 */
[----:B------:R-:W-:-:S02]  /*26fd0*/  IMAD.MOV.U32 R11, RZ, RZ, R16 ;  /* 0x000000ffff0b7224 */ /* 0x000fc400078e0010 */
[----:B------:R-:W-:Y:S11]  /*26fe0*/  IMAD.MOV.U32 R10, RZ, RZ, R17 ;  /* 0x000000ffff0a7224 */ /* 0x000ff600078e0011 */
[----:B------:R-:W-:Y:S09]  /*26ff0*/  @!UPT UIADD3 URZ, URZ, URZ, URZ ;  /* 0x0000003f3f3ff290 */ /* 0x000ff2000fffe03f */
[----:B------:R-:W-:Y:S01]  /*27000*/  STL.64 [R1+0x300], R4 ;  /* 0x0003000401007387 */ /* 0x000fe20000100a00 */
[----:B------:R0:W-:Y:S03]  /*27010*/  STL.64 [R1+0x308], R6 ;  /* 0x0003080601007387 */ /* 0x0001e60000100a00 */
[----:B0-----:R-:W2:Y:S01]  /*27020*/  LDL.LU.64 R6, [R1+0x16d8] ;  /* 0x0016d80001067983 */ /* 0x001ea20000300a00 */
[----:B------:R-:W3:Y:S02]  /*27030*/  LDL.LU.64 R4, [R1+0x16d0] ;  /* 0x0016d00001047983 */ /* 0x000ee40000300a00 */
[----:B------:R-:W4:Y:S02]  /*27040*/  LDL.LU.64 R18, [R1+0x16c8] ;  /* 0x0016c80001127983 */ /* 0x000f240000300a00 */
        /* <DEDUP_REMOVED lines=9> */
[----:B0-----:R-:W-:Y:S02]  /*270e0*/  IMAD.MOV.U32 R8, RZ, RZ, R11 ;  /* 0x000000ffff087224 */ /* 0x001fe400078e000b */
[----:B------:R-:W-:Y:S01]  /*270f0*/  IMAD.MOV.U32 R9, RZ, RZ, R10 ;  /* 0x000000ffff097224 */ /* 0x000fe200078e000a */
[----:B---3--:R-:W-:Y:S01]  /*27100*/  HMMA.16816.F32.BF16 R12, R12, R4, R16 ;  /* 0x000000040c0c723c */ /* 0x008fe20000041810 */
[----:B------:R-:W3:Y:S01]  /*27110*/  LDL.LU.64 R18, [R1+0x16a8] ;  /* 0x0016a80001127983 */ /* 0x000ee20000300a00 */
[----:B------:R-:W3:Y:S11]  /*27120*/  LDL.LU.64 R16, [R1+0x16a0] ;  /* 0x0016a00001107983 */ /* 0x000ef60000300a00 */
[----:B------:R-:W-:Y:S10]  /*27130*/  @!UPT UIADD3 URZ, URZ, URZ, URZ ;  /* 0x0000003f3f3ff290 */ /* 0x000ff4000fffe03f */
[----:B------:R-:W-:Y:S01]  /*27140*/  STL.64 [R1+0x2c0], R12 ;  /* 0x0002c00c01007387 */ /* 0x000fe20000100a00 */
[----:B------:R-:W-:Y:S02]  /*27150*/  STL.64 [R1+0x2c8], R14 ;  /* 0x0002c80e01007387 */ /* 0x000fe40000100a00 */
[----:B------:R0:W-:Y:S02]  /*27160*/  STL.64 [R1+0x1638], R8 ;  /* 0x0016380801007387 */ /* 0x0001e40000100a00 */
[----:B0-----:R-:W4:Y:S01]  /*27170*/  LDL.LU R8, [R1+0x170] ;  /* 0x0001700001087983 */ /* 0x001f220000300800 */
[----:B------:R-:W4:Y:S02]  /*27180*/  LDL.LU R9, [R1+0x174] ;  /* 0x0001740001097983 */ /* 0x000f240000300800 */
[----:B------:R-:W2:Y:S02]  /*27190*/  LDL.LU R10, [R1+0x178] ;  /* 0x00017800010a7983 */ /* 0x000ea40000300800 */
[----:B------:R-:W2:Y:S02]  /*271a0*/  LDL.LU R11, [R1+0x17c] ;  /* 0x00017c00010b7983 */ /* 0x000ea40000300800 */
[----:B--2---:R-:W-:Y:S01]  /*271b0*/  STL.64 [R1+0x1648], R10 ;  /* 0x0016480a01007387 */ /* 0x004fe20000100a00 */
[----:B----4-:R0:W-:Y:S02]  /*271c0*/  STL.64 [R1+0x1640], R8 ;  /* 0x0016400801007387 */ /* 0x0101e40000100a00 */
[----:B0-----:R-:W-:-:S02]  /*271d0*/  IMAD.MOV.U32 R8, RZ, RZ, R25 ;  /* 0x000000ffff087224 */ /* 0x001fc400078e0019 */
[----:B------:R-:W-:Y:S02]  /*271e0*/  IMAD.MOV.U32 R9, RZ, RZ, R24 ;  /* 0x000000ffff097224 */ /* 0x000fe400078e0018 */
[----:B------:R-:W-:Y:S02]  /*271f0*/  IMAD.MOV.U32 R24, RZ, RZ, R23 ;  /* 0x000000ffff187224 */ /* 0x000fe400078e0017 */
[----:B------:R-:W-:-:S05]  /*27200*/  IMAD.MOV.U32 R25, RZ, RZ, R22 ;  /* 0x000000ffff197224 */ /* 0x000fca00078e0016 */
[----:B------:R-:W-:Y:S01]  /*27210*/  STL.64 [R1+0x1688], R24 ;  /* 0x0016881801007387 */ /* 0x000fe20000100a00 */
        /* <DEDUP_REMOVED lines=9> */
[----:B------:R-:W4:Y:S02]  /*272b0*/  LDL.LU R10, [R1+0x1d8] ;  /* 0x0001d800010a7983 */ /* 0x000f240000300800 */
[----:B------:R-:W4:Y:S02]  /*272c0*/  LDL.LU R11, [R1+0x1dc] ;  /* 0x0001dc00010b7983 */ /* 0x000f240000300800 */
[----:B----4-:R-:W-:Y:S01]  /*272d0*/  STL.64 [R1+0x1698], R10 ;  /* 0x0016980a01007387 */ /* 0x010fe20000100a00 */
[----:B--2---:R0:W-:Y:S03]  /*272e0*/  STL.64 [R1+0x1690], R8 ;  /* 0x0016900801007387 */ /* 0x0041e60000100a00 */
[----:B0-----:R-:W3:Y:S01]  /*272f0*/  LDL.LU R8, [R1+0x1e0] ;  /* 0x0001e00001087983 */ /* 0x001ee20000300800 */
[----:B------:R-:W3:Y:S02]  /*27300*/  LDL.LU R9, [R1+0x1e4] ;  /* 0x0001e40001097983 */ /* 0x000ee40000300800 */
[----:B------:R-:W3:Y:S02]  /*27310*/  LDL.LU R10, [R1+0x1e8] ;  /* 0x0001e800010a7983 */ /* 0x000ee40000300800 */
[----:B------:R-:W3:Y:S01]  /*27320*/  LDL.LU R11, [R1+0x1ec] ;  /* 0x0001ec00010b7983 */ /* 0x000ee20000300800 */
[----:B------:R-:W-:Y:S01]  /*27330*/  STL.64 [R1+0x1618], R6 ;  /* 0x0016180601007387 */ /* 0x000fe20000100a00 */
[----:B------:R0:W-:Y:S03]  /*27340*/  STL.64 [R1+0x1610], R4 ;  /* 0x0016100401007387 */ /* 0x0001e60000100a00 */
[----:B0-----:R-:W2:Y:S01]  /*27350*/  LDL.LU R4, [R1+0x150] ;  /* 0x0001500001047983 */ /* 0x001ea20000300800 */
[----:B------:R-:W2:Y:S02]  /*27360*/  LDL.LU R5, [R1+0x154] ;  /* 0x0001540001057983 */ /* 0x000ea40000300800 */
[----:B------:R-:W4:Y:S02]  /*27370*/  LDL.LU R6, [R1+0x158] ;  /* 0x0001580001067983 */ /* 0x000f240000300800 */
[----:B------:R-:W4:Y:S02]  /*27380*/  LDL.LU R7, [R1+0x15c] ;  /* 0x00015c0001077983 */ /* 0x000f240000300800 */
[----:B------:R-:W-:-:S02]  /*27390*/  IMAD.MOV.U32 R24, RZ, RZ, R21 ;  /* 0x000000ffff187224 */ /* 0x000fc400078e0015 */
[----:B------:R-:W-:Y:S02]  /*273a0*/  IMAD.MOV.U32 R25, RZ, RZ, R20 ;  /* 0x000000ffff197224 */ /* 0x000fe400078e0014 */
[----:B------:R-:W-:Y:S02]  /*273b0*/  IMAD.MOV.U32 R12, RZ, RZ, R27 ;  /* 0x000000ffff0c7224 */ /* 0x000fe400078e001b */
[----:B------:R-:W-:Y:S01]  /*273c0*/  IMAD.MOV.U32 R13, RZ, RZ, R26 ;  /* 0x000000ffff0d7224 */ /* 0x000fe200078e001a */
[----:B----4-:R-:W-:Y:S01]  /*273d0*/  STL.64 [R1+0x1630], R6 ;  /* 0x0016300601007387 */ /* 0x010fe20000100a00 */
[----:B--2---:R0:W-:Y:S03]  /*273e0*/  STL.64 [R1+0x1628], R4 ;  /* 0x0016280401007387 */ /* 0x0041e60000100a00 */
[----:B0-----:R-:W2:Y:S01]  /*273f0*/  LDL.LU R4, [R1+0x160] ;  /* 0x0001600001047983 */ /* 0x001ea20000300800 */
[----:B------:R-:W2:Y:S02]  /*27400*/  LDL.LU R5, [R1+0x164] ;  /* 0x0001640001057983 */ /* 0x000ea40000300800 */
[----:B------:R-:W4:Y:S02]  /*27410*/  LDL.LU R6, [R1+0x168] ;  /* 0x0001680001067983 */ /* 0x000f240000300800 */
[----:B------:R-:W4:Y:S01]  /*27420*/  LDL.LU R7, [R1+0x16c] ;  /* 0x00016c0001077983 */ /* 0x000f220000300800 */
[C---:B---3--:R-:W-:Y:S01]  /*27430*/  HMMA.16816.F32.BF16 R24, R16.reuse, R24, R8 ;  /* 0x000000181018723c */ /* 0x048fe20000041808 */
[----:B----4-:R-:W-:Y:S01]  /*27440*/  STL.64 [R1+0x1658], R6 ;  /* 0x0016580601007387 */ /* 0x010fe20000100a00 */
[----:B--2---:R0:W-:Y:S03]  /*27450*/  STL.64 [R1+0x1650], R4 ;  /* 0x0016500401007387 */ /* 0x0041e60000100a00 */
[----:B0-----:R-:W2:Y:S01]  /*27460*/  LDL.LU R4, [R1+0x1b0] ;  /* 0x0001b00001047983 */ /* 0x001ea20000300800 */
[----:B------:R-:W2:Y:S02]  /*27470*/  LDL.LU R5, [R1+0x1b4] ;  /* 0x0001b40001057983 */ /* 0x000ea40000300800 */
[----:B------:R-:W2:Y:S02]  /*27480*/  LDL.LU R6, [R1+0x1b8] ;  /* 0x0001b80001067983 */ /* 0x000ea40000300800 */
[----:B------:R-:W2:Y:S01]  /*27490*/  LDL.LU R7, [R1+0x1bc] ;  /* 0x0001bc0001077983 */ /* 0x000ea20000300800 */
[----:B------:R-:W3:Y:S01]  /*274a0*/  LDL.LU R20, [R1+0x140] ;  /* 0x0001400001147983 */ /* 0x000ee20000300800 */
[----:B------:R-:W3:Y:S02]  /*274b0*/  LDL.LU R21, [R1+0x144] ;  /* 0x0001440001157983 */ /* 0x000ee40000300800 */
[----:B------:R-:W3:Y:S02]  /*274c0*/  LDL.LU R22, [R1+0x148] ;  /* 0x0001480001167983 */ /* 0x000ee40000300800 */
[----:B------:R-:W3:Y:S01]  /*274d0*/  LDL.LU R23, [R1+0x14c] ;  /* 0x00014c0001177983 */ /* 0x000ee20000300800 */
[----:B------:R-:W4:Y:S04]  /*274e0*/  LDL R14, [R1+0xa8] ;  /* 0x0000a800010e7983 */ /* 0x000f280000100800 */
[----:B------:R-:W4:Y:S01]  /*274f0*/  LDL R15, [R1+0xac] ;  /* 0x0000ac00010f7983 */ /* 0x000f220000100800 */
[----:B------:R-:W2:Y:S02]  /*27500*/  LDL.LU.64 R10, [R1+0x1698] ;  /* 0x00169800010a7983 */ /* 0x000ea40000300a00 */
[----:B------:R-:W2:Y:S02]  /*27510*/  LDL.LU.64 R8, [R1+0x1690] ;  /* 0x0016900001087983 */ /* 0x000ea40000300a00 */
[----:B------:R0:W-:Y:S01]  /*27520*/  STL.64 [R1+0x2b0], R24 ;  /* 0x0002b01801007387 */ /* 0x0001e20000100a00 */
[----:B------:R2:W-:Y:S04]  /*27530*/  STL.64 [R1+0x2b8], R26 ;  /* 0x0002b81a01007387 */ /* 0x0005e80000100a00 */
        /* <DEDUP_REMOVED lines=13> */
[----:B------:R-:W-:Y:S03]  /*27610*/  STL.64 [R1+0x298], R10 ;  /* 0x0002980a01007387 */ /* 0x000fe60000100a00 */
[----:B0-----:R-:W2:Y:S01]  /*27620*/  LDL.LU.64 R8, [R1+0x1660] ;  /* 0x0016600001087983 */ /* 0x001ea20000300a00 */
[----:B------:R0:W-:Y:S03]  /*27630*/  STL.64 [R1+0x15e0], R26 ;  /* 0x0015e01a01007387 */ /* 0x0001e60000100a00 */
[----:B0-----:R-:W3:Y:S01]  /*27640*/  LDL.64 R26, [R1+0xd8] ;  /* 0x0000d800011a7983 */ /* 0x001ee20000100a00 */
[C---:B--2---:R-:W-:Y:S03]  /*27650*/  HMMA.16816.F32.BF16 R8, R16.reuse, R8, R4 ;  /* 0x000000081008723c */ /* 0x044fe60000041804 */
[----:B---3--:R0:W-:Y:S04]  /*27660*/  STL.64 [R1+0x15f8], R26 ;  /* 0x0015f81a01007387 */ /* 0x0081e80000100a00 */
[----:B0-----:R-:W2:Y:S01]  /*27670*/  LDL.64 R26, [R1+0xf8] ;  /* 0x0000f800011a7983 */ /* 0x001ea20000100a00 */
[----:B------:R-:W3:Y:S02]  /*27680*/  LDL.LU.64 R6, [R1+0x1658] ;  /* 0x0016580001067983 */ /* 0x000ee40000300a00 */
[----:B------:R-:W3:Y:S11]  /*27690*/  LDL.LU.64 R4, [R1+0x1650] ;  /* 0x0016500001047983 */ /* 0x000ef60000300a00 */
[----:B------:R-:W-:Y:S02]  /*276a0*/  @!UPT UIADD3 URZ, URZ, URZ, URZ ;  /* 0x0000003f3f3ff290 */ /* 0x000fe4000fffe03f */
[----:B------:R-:W-:Y:S01]  /*276b0*/  STL.64 [R1+0x270], R8 ;  /* 0x0002700801007387 */ /* 0x000fe20000100a00 */
[----:B------:R0:W-:Y:S04]  /*276c0*/  STL.64 [R1+0x278], R10 ;  /* 0x0002780a01007387 */ /* 0x0001e80000100a00 */
[----:B0-----:R-:W2:Y:S01]  /*276d0*/  LDL.LU.64 R10, [R1+0x1648] ;  /* 0x00164800010a7983 */ /* 0x001ea20000300a00 */
[----:B------:R-:W2:Y:S02]  /*276e0*/  LDL.LU.64 R8, [R1+0x1640] ;  /* 0x0016400001087983 */ /* 0x000ea40000300a00 */
[C---:B--2---:R-:W-:Y:S11]  /*276f0*/  HMMA.16816.F32.BF16 R8, R16.reuse, R12, R8 ;  /* 0x0000000c1008723c */ /* 0x044ff60000041808 */
[----:B------:R-:W-:Y:S11]  /*27700*/  @!UPT UIADD3 URZ, URZ, URZ, URZ ;  /* 0x0000003f3f3ff290 */ /* 0x000ff6000fffe03f */
[----:B------:R-:W-:Y:S01]  /*27710*/  @!UPT UIADD3 URZ, URZ, URZ, URZ ;  /* 0x0000003f3f3ff290 */ /* 0x000fe2000fffe03f */
[----:B------:R0:W-:Y:S01]  /*27720*/  STL.64 [R1+0x260], R8 ;  /* 0x0002600801007387 */ /* 0x0001e20000100a00 */
[----:B------:R-:W-:Y:S03]  /*27730*/  STL.64 [R1+0x268], R10 ;  /* 0x0002680a01007387 */ /* 0x000fe60000100a00 */
[----:B0-----:R-:W3:Y:S01]  /*27740*/  LDL.LU.64 R8, [R1+0x1638] ;  /* 0x0016380001087983 */ /* 0x001ee20000300a00 */
[----:B----4-:R0:W-:Y:S02]  /*27750*/  STL.64 [R1+0x15d8], R14 ;  /* 0x0015d80e01007387 */ /* 0x0101e40000100a00 */
[----:B------:R-:W2:Y:S02]  /*27760*/  LDL.LU R12, [R1+0x110] ;  /* 0x00011000010c7983 */ /* 0x000ea40000300800 */
[----:B------:R-:W2:Y:S01]  /*27770*/  LDL.LU R13, [R1+0x114] ;  /* 0x00011400010d7983 */ /* 0x000ea20000300800 */
[----:B0-----:R-:W4:Y:S01]  /*27780*/  LDL.LU R14, [R1+0x118] ;  /* 0x00011800010e7983 */ /* 0x001f220000300800 */
[----:B------:R-:W4:Y:S01]  /*27790*/  LDL.LU R15, [R1+0x11c] ;  /* 0x00011c00010f7983 */ /* 0x000f220000300800 */
[C---:B---3--:R-:W-:Y:S02]  /*277a0*/  HMMA.16816.F32.BF16 R8, R16.reuse, R8, R4 ;  /* 0x000000081008723c */ /* 0x048fe40000041804 */
[----:B----4-:R-:W-:Y:S01]  /*277b0*/  STL.64 [R1+0x15f0], R14 ;  /* 0x0015f00e01007387 */ /* 0x010fe20000100a00 */
[----:B--2---:R0:W-:Y:S03]  /*277c0*/  STL.64 [R1+0x15e8], R12 ;  /* 0x0015e80c01007387 */ /* 0x0041e60000100a00 */
[----:B0-----:R-:W2:Y:S01]  /*277d0*/  LDL.LU R12, [R1+0x120] ;  /* 0x00012000010c7983 */ /* 0x001ea20000300800 */
[----:B------:R-:W2:Y:S02]  /*277e0*/  LDL.LU R13, [R1+0x124] ;  /* 0x00012400010d7983 */ /* 0x000ea40000300800 */
[----:B------:R-:W2:Y:S02]  /*277f0*/  LDL.LU R14, [R1+0x128] ;  /* 0x00012800010e7983 */ /* 0x000ea40000300800 */
[----:B------:R-:W2:Y:S01]  /*27800*/  LDL.LU R15, [R1+0x12c] ;  /* 0x00012c00010f7983 */ /* 0x000ea20000300800 */
[----:B------:R-:W3:Y:S01]  /*27810*/  LDL.LU.64 R6, [R1+0x1630] ;  /* 0x0016300001067983 */ /* 0x000ee20000300a00 */
[----:B------:R-:W3:Y:S10]  /*27820*/  LDL.LU.64 R4, [R1+0x1628] ;  /* 0x0016280001047983 */ /* 0x000ef40000300a00 */
[----:B------:R0:W-:Y:S02]  /*27830*/  STL.64 [R1+0x250], R8 ;  /* 0x0002500801007387 */ /* 0x0001e40000100a00 */
[----:B------:R3:W-:Y:S01]  /*27840*/  STL.64 [R1+0x258], R10 ;  /* 0x0002580a01007387 */ /* 0x0007e20000100a00 */
[----:B0-----:R-:W3:Y:S02]  /*27850*/  LDL.LU.64 R8, [R1+0x1620] ;  /* 0x0016200001087983 */ /* 0x001ee40000300a00 */
[C---:B---3--:R-:W-:Y:S02]  /*27860*/  HMMA.16816.F32.BF16 R8, R16.reuse, R8, R4 ;  /* 0x000000081008723c */ /* 0x048fe40000041804 */
[----:B------:R-:W3:Y:S01]  /*27870*/  LDL.LU.64 R6, [R1+0x1618] ;  /* 0x0016180001067983 */ /* 0x000ee20000300a00 */
[----:B------:R-:W4:Y:S11]  /*27880*/  LDL.LU.64 R4, [R1+0x1610] ;  /* 0x0016100001047983 */ /* 0x000f360000300a00 */
[----:B------:R-:W-:Y:S09]  /*27890*/  @!UPT UIADD3 URZ, URZ, URZ, URZ ;  /* 0x0000003f3f3ff290 */ /* 0x000ff2000fffe03f */
[----:B------:R-:W-:Y:S01]  /*278a0*/  STL.64 [R1+0x240], R8 ;  /* 0x0002400801007387 */ /* 0x000fe20000100a00 */
[----:B------:R0:W-:Y:S03]  /*278b0*/  STL.64 [R1+0x248], R10 ;  /* 0x0002480a01007387 */ /* 0x0001e60000100a00 */
[----:B0-----:R-:W2:Y:S01]  /*278c0*/  LDL R11, [R1+0xc58] ;  /* 0x000c5800010b7983 */ /* 0x001ea20000100800 */
[----:B----4-:R-:W-:Y:S03]  /*278d0*/  HMMA.16816.F32.BF16 R16, R16, R4, R20 ;  /* 0x000000041010723c */ /* 0x010fe60000041814 */
[----:B--2---:R0:W-:Y:S01]  /*278e0*/  STL [R1+0x1530], R11 ;  /* 0x0015300b01007387 */ /* 0x0041e20000100800 */
[----:B------:R-:W2:Y:S03]  /*278f0*/  LDL R10, [R1+0xb8] ;  /* 0x0000b800010a7983 */ /* 0x000ea60000100800 */
[----:B0-----:R-:W2:Y:S01]  /*27900*/  LDL R11, [R1+0xbc] ;  /* 0x0000bc00010b7983 */ /* 0x001ea20000100800 */
[----:B------:R-:W4:Y:S02]  /*27910*/  LDL.LU.64 R22, [R1+0x1608] ;  /* 0x0016080001167983 */ /* 0x000f240000300a00 */
[----:B------:R-:W4:Y:S11]  /*27920*/  LDL.LU.64 R20, [R1+0x1600] ;  /* 0x0016000001147983 */ /* 0x000f360000300a00 */
[----:B------:R-:W-:Y:S02]  /*27930*/  @!UPT UIADD3 URZ, URZ, URZ, URZ ;  /* 0x0000003f3f3ff290 */ /* 0x000fe4000fffe03f */
[----:B------:R0:W-:Y:S01]  /*27940*/  STL.64 [R1+0x230], R16 ;  /* 0x0002301001007387 */ /* 0x0001e20000100a00 */
[----:B------:R1:W-:Y:S04]  /*27950*/  STL.64 [R1+0x238], R18 ;  /* 0x0002381201007387 */ /* 0x0003e80000100a00 */
[----:B0-----:R-:W2:Y:S01]  /*27960*/  LDL.LU R16, [R1+0x100] ;  /* 0x0001000001107983 */ /* 0x001ea20000300800 */
[----:B------:R-:W2:Y:S02]  /*27970*/  LDL.LU R17, [R1+0x104] ;  /* 0x0001040001117983 */ /* 0x000ea40000300800 */
[----:B-1----:R-:W2:Y:S02]  /*27980*/  LDL.LU R18, [R1+0x108] ;  /* 0x0001080001127983 */ /* 0x002ea40000300800 */
[----:B------:R-:W2:Y:S01]  /*27990*/  LDL.LU R19, [R1+0x10c] ;  /* 0x00010c0001137983 */ /* 0x000ea20000300800 */
[----:B---3--:R0:W-:Y:S01]  /*279a0*/  STL.64 [R1+0x1598], R6 ;  /* 0x0015980601007387 */ /* 0x0081e20000100a00 */
[----:B------:R-:W4:Y:S02]  /*279b0*/  LDL.LU R4, [R1+0x130] ;  /* 0x0001300001047983 */ /* 0x000f240000300800 */
[----:B------:R-:W4:Y:S01]  /*279c0*/  LDL.LU R5, [R1+0x134] ;  /* 0x0001340001057983 */ /* 0x000f220000300800 */
[----:B0-----:R-:W4:Y:S01]  /*279d0*/  LDL.LU R6, [R1+0x138] ;  /* 0x0001380001067983 */ /* 0x001f220000300800 */
[----:B------:R-:W4:Y:S02]  /*279e0*/  LDL.LU R7, [R1+0x13c] ;  /* 0x00013c0001077983 */ /* 0x000f240000300800 */
[C---:B----4-:R-:W-:Y:S11]  /*279f0*/  HMMA.16816.F32.BF16 R4, R20.reuse, R26, R4 ;  /* 0x0000001a1404723c */ /* 0x050ff60000041804 */
[----:B------:R-:W-:Y:S11]  /*27a00*/  @!UPT UIADD3 URZ, URZ, URZ, URZ ;  /* 0x0000003f3f3ff290 */ /* 0x000ff6000fffe03f */
[----:B------:R-:W-:Y:S01]  /*27a10*/  @!UPT UIADD3 URZ, URZ, URZ, URZ ;  /* 0x0000003f3f3ff290 */ /* 0x000fe2000fffe03f */
[----:B------:R0:W-:Y:S01]  /*27a20*/  STL.64 [R1+0x220], R4 ;  /* 0x0002200401007387 */ /* 0x0001e20000100a00 */
[----:B------:R1:W-:Y:S02]  /*27a30*/  STL.64 [R1+0x228], R6 ;  /* 0x0002280601007387 */ /* 0x0003e40000100a00 */
[----:B0-----:R-:W-:Y:S02]  /*27a40*/  IMAD.MOV.U32 R5, RZ, RZ, R26 ;  /* 0x000000ffff057224 */ /* 0x001fe400078e001a */
[----:B------:R-:W-:Y:S02]  /*27a50*/  IMAD.MOV.U32 R4, RZ, RZ, R27 ;  /* 0x000000ffff047224 */ /* 0x000fe400078e001b */
[----:B------:R-:W3:Y:S02]  /*27a60*/  LDL.LU.64 R26, [R1+0x15f8] ;  /* 0x0015f800011a7983 */ /* 0x000ee40000300a00 */
[----:B---3--:R-:W-:Y:S01]  /*27a70*/  HMMA.16816.F32.BF16 R12, R20, R26, R12 ;  /* 0x0000001a140c723c */ /* 0x008fe2000004180c */
[----:B-1----:R-:W-:-:S02]  /*27a80*/  IMAD.MOV.U32 R7, RZ, RZ, R26 ;  /* 0x000000ffff077224 */ /* 0x002fc400078e001a */
[----:B------:R-:W-:Y:S11]  /*27a90*/  IMAD.MOV.U32 R6, RZ, RZ, R27 ;  /* 0x000000ffff067224 */ /* 0x000ff600078e001b */
[----:B------:R-:W-:Y:S09]  /*27aa0*/  @!UPT UIADD3 URZ, URZ, URZ, URZ ;  /* 0x0000003f3f3ff290 */ /* 0x000ff2000fffe03f */
[----:B------:R-:W-:Y:S01]  /*27ab0*/  STL.64 [R1+0x210], R12 ;  /* 0x0002100c01007387 */ /* 0x000fe20000100a00 */
[----:B------:R0:W-:Y:S03]  /*27ac0*/  STL.64 [R1+0x218], R14 ;  /* 0x0002180e01007387 */ /* 0x0001e60000100a00 */
[----:B0-----:R-:W3:Y:S01]  /*27ad0*/  LDL.LU.64 R14, [R1+0x15f0] ;  /* 0x0015f000010e7983 */ /* 0x001ee20000300a00 */
[----:B------:R-:W3:Y:S02]  /*27ae0*/  LDL.LU.64 R12, [R1+0x15e8] ;  /* 0x0015e800010c7983 */ /* 0x000ee40000300a00 */
[----:B------:R-:W3:Y:S01]  /*27af0*/  LDL.LU.64 R26, [R1+0x15e0] ;  /* 0x0015e000011a7983 */ /* 0x000ee20000300a00 */
[----:B--2---:R-:W-:Y:S01]  /*27b00*/  HMMA.16816.F32.BF16 R16, R20, R10, R16 ;  /* 0x0000000a1410723c */ /* 0x004fe20000041810 */
[----:B------:R-:W-:-:S07]  /*27b10*/  IMAD.MOV.U32 R9, RZ, RZ, R0 ;  /* 0x000000ffff097224 */ /* 0x000fce00078e0000 */
[----:B---3--:R-:W-:Y:S11]  /*27b20*/  HMMA.16816.F32.BF16 R12, R20, R26, R12 ;  /* 0x0000001a140c723c */ /* 0x008ff6000004180c */
[----:B------:R-:W-:Y:S11]  /*27b30*/  @!UPT UIADD3 URZ, URZ, URZ, URZ ;  /* 0x0000003f3f3ff290 */ /* 0x000ff6000fffe03f */
[----:B------:R-:W-:Y:S01]  /*27b40*/  @!UPT UIADD3 URZ, URZ, URZ, URZ ;  /* 0x0000003f3f3ff290 */ /* 0x000fe2000fffe03f */
[----:B------:R-:W-:Y:S01]  /*27b50*/  STL.64 [R1+0x200], R12 ;  /* 0x0002000c01007387 */ /* 0x000fe20000100a00 */
[----:B------:R0:W-:Y:S03]  /*27b60*/  STL.64 [R1+0x208], R14 ;  /* 0x0002080e01007387 */ /* 0x0001e60000100a00 */
[----:B0-----:R-:W2:Y:S01]  /*27b70*/  LDL.LU.64 R14, [R1+0x15d8] ;  /* 0x0015d800010e7983 */ /* 0x001ea20000300a00 */
[----:B------:R0:W-:Y:S02]  /*27b80*/  STL.64 [R1+0x1550], R26 ;  /* 0x0015501a01007387 */ /* 0x0001e40000100a00 */
[----:B0-----:R-:W-:Y:S02]  /*27b90*/  IMAD.MOV.U32 R26, RZ, RZ, R7 ;  /* 0x000000ffff1a7224 */ /* 0x001fe400078e0007 */
[----:B------:R-:W-:-:S05]  /*27ba0*/  IMAD.MOV.U32 R27, RZ, RZ, R6 ;  /* 0x000000ffff1b7224 */ /* 0x000fca00078e0006 */
[----:B------:R0:W-:Y:S01]  /*27bb0*/  STL.64 [R1+0x1568], R26 ;  /* 0x0015681a01007387 */ /* 0x0001e20000100a00 */
[----:B------:R-:W-:Y:S02]  /*27bc0*/  STL.64 [R1+0x1f0], R16 ;  /* 0x0001f01001007387 */ /* 0x000fe40000100a00 */
[----:B------:R-:W-:Y:S02]  /*27bd0*/  STL.64 [R1+0x1f8], R18 ;  /* 0x0001f81201007387 */ /* 0x000fe40000100a00 */
[----:B0-----:R-:W-:Y:S02]  /*27be0*/  IMAD.MOV.U32 R26, RZ, RZ, R5 ;  /* 0x000000ffff1a7224 */ /* 0x001fe400078e0005 */
[----:B------:R-:W-:-:S05]  /*27bf0*/  IMAD.MOV.U32 R27, RZ, RZ, R4 ;  /* 0x000000ffff1b7224 */ /* 0x000fca00078e0004 */
[----:B------:R-:W-:Y:S01]  /*27c00*/  STL.64 [R1+0x1590], R26 ;  /* 0x0015901a01007387 */ /* 0x000fe20000100a00 */
[----:B------:R0:W-:Y:S02]  /*27c10*/  STL.64 [R1+0x1548], R10 ;  /* 0x0015480a01007387 */ /* 0x0001e40000100a00 */
[----:B------:R-:W3:Y:S02]  /*27c20*/  LDL.LU R8, [R1] ;  /* 0x0000000001087983 */ /* 0x000ee40000300800 */
[----:B------:R-:W4:Y:S02]  /*27c30*/  LDL.LU R0, [R1+0x15d0] ;  /* 0x0015d00001007983 */ /* 0x000f240000300800 */
[----:B0-----:R-:W-:Y:S02]  /*27c40*/  IMAD.MOV.U32 R10, RZ, RZ, R28 ;  /* 0x000000ffff0a7224 */ /* 0x001fe400078e001c */
[----:B------:R-:W-:Y:S01]  /*27c50*/  IMAD.MOV.U32 R11, RZ, RZ, R29 ;  /* 0x000000ffff0b7224 */ /* 0x000fe200078e001d */
[----:B------:R-:W2:Y:S01]  /*27c60*/  LDL.LU R28, [R1+0x15cc] ;  /* 0x0015cc00011c7983 */ /* 0x000ea20000300800 */
[----:B------:R-:W2:Y:S02]  /*27c70*/  LDL.LU R29, [R1+0x15c8] ;  /* 0x0015c800011d7983 */ /* 0x000ea40000300800 */
[----:B------:R-:W2:Y:S02]  /*27c80*/  LDL.LU R16, [R1+0x60] ;  /* 0x0000600001107983 */ /* 0x000ea40000300800 */
[----:B------:R-:W2:Y:S01]  /*27c90*/  LDL.LU R17, [R1+0x64] ;  /* 0x0000640001117983 */ /* 0x000ea20000300800 */
[----:B------:R-:W2:Y:S01]  /*27ca0*/  LDL.LU R18, [R1+0x68] ;  /* 0x0000680001127983 */ /* 0x000ea20000300800 */
[----:B------:R-:W2:Y:S03]  /*27cb0*/  LDL.LU R19, [R1+0x6c] ;  /* 0x00006c0001137983 */ /* 0x000ea60000300800 */
[----:B--2---:R-:W-:Y:S01]  /*27cc0*/  STL.64 [R1+0x15c0], R18 ;  /* 0x0015c01201007387 */ /* 0x004fe20000100a00 */
[----:B------:R0:W-:Y:S03]  /*27cd0*/  STL.64 [R1+0x15b8], R16 ;  /* 0x0015b81001007387 */ /* 0x0001e60000100a00 */
[----:B0-----:R-:W2:Y:S01]  /*27ce0*/  LDL.LU R16, [R1+0xe0] ;  /* 0x0000e00001107983 */ /* 0x001ea20000300800 */
[----:B------:R-:W2:Y:S02]  /*27cf0*/  LDL.LU R17, [R1+0xe4] ;  /* 0x0000e40001117983 */ /* 0x000ea40000300800 */
[----:B------:R-:W2:Y:S02]  /*27d00*/  LDL.LU R18, [R1+0xe8] ;  /* 0x0000e80001127983 */ /* 0x000ea40000300800 */
[----:B------:R-:W2:Y:S01]  /*27d10*/  LDL.LU R19, [R1+0xec] ;  /* 0x0000ec0001137983 */ /* 0x000ea20000300800 */
[----:B------:R-:W2:Y:S04]  /*27d20*/  LDL.LU.64 R6, [R1+0x88] ;  /* 0x0000880001067983 */ /* 0x000ea80000300a00 */
[----:B--2---:R0:W-:Y:S04]  /*27d30*/  STL.64 [R1+0x15b0], R6 ;  /* 0x0015b00601007387 */ /* 0x0041e80000100a00 */
[----:B0-----:R-:W2:Y:S01]  /*27d40*/  LDL.64 R6, [R1+0x98] ;  /* 0x0000980001067983 */ /* 0x001ea20000100a00 */
[----:B------:R-:W2:Y:S02]  /*27d50*/  LDL.LU R24, [R1+0x30] ;  /* 0x0000300001187983 */ /* 0x000ea40000300800 */
[----:B------:R-:W2:Y:S02]  /*27d60*/  LDL.LU R25, [R1+0x34] ;  /* 0x0000340001197983 */ /* 0x000ea40000300800 */
[----:B------:R-:W2:Y:S01]  /*27d70*/  LDL.LU R26, [R1+0x38] ;  /* 0x00003800011a7983 */ /* 0x000ea20000300800 */
[----:B------:R-:W2:Y:S01]  /*27d80*/  LDL.LU R27, [R1+0x3c] ;  /* 0x00003c00011b7983 */ /* 0x000ea20000300800 */
[----:B------:R-:W-:Y:S03]  /*27d90*/  HMMA.16816.F32.BF16 R16, R20, R14, R16 ;  /* 0x0000000e1410723c */ /* 0x000fe60000041810 */
[----:B--2---:R-:W-:Y:S01]  /*27da0*/  STL.64 [R1+0x15a8], R26 ;  /* 0x0015a81a01007387 */ /* 0x004fe20000100a00 */
[----:B------:R0:W-:Y:S03]  /*27db0*/  STL.64 [R1+0x15a0], R24 ;  /* 0x0015a01801007387 */ /* 0x0001e60000100a00 */
[----:B0-----:R-:W2:Y:S01]  /*27dc0*/  LDL.LU R24, [R1+0x50] ;  /* 0x0000500001187983 */ /* 0x001ea20000300800 */
[----:B------:R-:W2:Y:S02]  /*27dd0*/  LDL.LU R25, [R1+0x54] ;  /* 0x0000540001197983 */ /* 0x000ea40000300800 */
[----:B------:R-:W2:Y:S02]  /*27de0*/  LDL.LU R26, [R1+0x58] ;  /* 0x00005800011a7983 */ /* 0x000ea40000300800 */
[----:B------:R-:W2:Y:S01]  /*27df0*/  LDL.LU R27, [R1+0x5c] ;  /* 0x00005c00011b7983 */ /* 0x000ea20000300800 */
[----:B------:R-:W-:Y:S01]  /*27e00*/  STL.64 [R1+0x1560], R10 ;  /* 0x0015600a01007387 */ /* 0x000fe20000100a00 */
[----:B---3--:R0:W-:Y:S03]  /*27e10*/  STL.64 [R1+0x1558], R8 ;  /* 0x0015580801007387 */ /* 0x0081e60000100a00 */
[----:B0-----:R-:W3:Y:S01]  /*27e20*/  LDL.LU R8, [R1+0x10] ;  /* 0x0000100001087983 */ /* 0x001ee20000300800 */
[----:B------:R-:W3:Y:S02]  /*27e30*/  LDL.LU R9, [R1+0x14] ;  /* 0x0000140001097983 */ /* 0x000ee40000300800 */
[----:B------:R-:W2:Y:S02]  /*27e40*/  LDL.LU R10, [R1+0x18] ;  /* 0x00001800010a7983 */ /* 0x000ea40000300800 */
[----:B------:R-:W2:Y:S02]  /*27e50*/  LDL.LU R11, [R1+0x1c] ;  /* 0x00001c00010b7983 */ /* 0x000ea40000300800 */
[----:B--2---:R0:W-:Y:S01]  /*27e60*/  STL.64 [R1+0x1578], R10 ;  /* 0x0015780a01007387 */ /* 0x0041e20000100a00 */
[----:B---3--:R1:W-:Y:S02]  /*27e70*/  STL.64 [R1+0x1570], R8 ;  /* 0x0015700801007387 */ /* 0x0083e40000100a00 */
[----:B0-----:R-:W-:Y:S01]  /*27e80*/  IMAD.MOV.U32 R10, RZ, RZ, R28 ;  /* 0x000000ffff0a7224 */ /* 0x001fe200078e001c */
[----:B-1----:R-:W2:Y:S01]  /*27e90*/  LDL.LU R8, [R1+0x20] ;  /* 0x0000200001087983 */ /* 0x002ea20000300800 */
[----:B----4-:R-:W-:-:S02]  /*27ea0*/  IMAD.MOV.U32 R11, RZ, RZ, R0 ;  /* 0x000000ffff0b7224 */ /* 0x010fc400078e0000 */
[----:B------:R-:W-:Y:S02]  /*27eb0*/  IMAD.MOV.U32 R9, RZ, RZ, R29 ;  /* 0x000000ffff097224 */ /* 0x000fe400078e001d */
[----:B------:R-:W-:Y:S01]  /*27ec0*/  IMAD.MOV.U32 R28, RZ, RZ, R18 ;  /* 0x000000ffff1c7224 */ /* 0x000fe200078e0012 */
[----:B------:R0:W-:Y:S01]  /*27ed0*/  STL [R1+0x1e0], R16 ;  /* 0x0001e01001007387 */ /* 0x0001e20000100800 */
[----:B------:R-:W-:Y:S02]  /*27ee0*/  IMAD.MOV.U32 R0, RZ, RZ, R19 ;  /* 0x000000ffff007224 */ /* 0x000fe400078e0013 */
[----:B------:R-:W-:Y:S02]  /*27ef0*/  IMAD.MOV.U32 R29, RZ, RZ, R17 ;  /* 0x000000ffff1d7224 */ /* 0x000fe400078e0011 */
[----:B------:R-:W3:Y:S01]  /*27f00*/  LDL.LU.64 R18, [R1+0x15c0] ;  /* 0x0015c00001127983 */ /* 0x000ee20000300a00 */
[----:B0-----:R-:W3:Y:S01]  /*27f10*/  LDL.LU.64 R16, [R1+0x15b8] ;  /* 0x0015b80001107983 */ /* 0x001ee20000300a00 */
[----:B------:R-:W-:Y:S02]  /*27f20*/  STL [R1+0x13e0], R0 ;  /* 0x0013e00001007387 */ /* 0x000fe40000100800 */
[----:B------:R-:W-:Y:S02]  /*27f30*/  STL [R1+0x13dc], R28 ;  /* 0x0013dc1c01007387 */ /* 0x000fe40000100800 */
[----:B------:R-:W-:Y:S01]  /*27f40*/  STL [R1+0x13d8], R29 ;  /* 0x0013d81d01007387 */ /* 0x000fe20000100800 */
[C---:B---3--:R-:W-:Y:S11]  /*27f50*/  HMMA.16816.F32.BF16 R16, R20.reuse, R6, R16 ;  /* 0x000000061410723c */ /* 0x048ff60000041810 */
[----:B------:R-:W-:Y:S11]  /*27f60*/  @!UPT UIADD3 URZ, URZ, URZ, URZ ;  /* 0x0000003f3f3ff290 */ /* 0x000ff6000fffe03f */
[----:B------:R-:W-:Y:S01]  /*27f70*/  @!UPT UIADD3 URZ, URZ, URZ, URZ ;  /* 0x0000003f3f3ff290 */ /* 0x000fe2000fffe03f */
[----:B------:R0:W-:Y:S01]  /*27f80*/  STL.64 [R1+0x1d0], R16 ;  /* 0x0001d01001007387 */ /* 0x0001e20000100a00 */
[----:B------:R-:W-:Y:S02]  /*27f90*/  STL.64 [R1+0x1d8], R18 ;  /* 0x0001d81201007387 */ /* 0x000fe40000100a00 */
[----:B0-----:R-:W-:Y:S02]  /*27fa0*/  IMAD.MOV.U32 R17, RZ, RZ, R6 ;  /* 0x000000ffff117224 */ /* 0x001fe400078e0006 */
[----:B------:R-:W-:Y:S02]  /*27fb0*/  IMAD.MOV.U32 R16, RZ, RZ, R7 ;  /* 0x000000ffff107224 */ /* 0x000fe400078e0007 */
[----:B------:R-:W3:Y:S03]  /*27fc0*/  LDL.LU.64 R6, [R1+0x15b0] ;  /* 0x0015b00001067983 */ /* 0x000ee60000300a00 */
[----:B------:R0:W-:Y:S02]  /*27fd0*/  STL.64 [R1+0x1528], R16 ;  /* 0x0015281001007387 */ /* 0x0001e40000100a00 */
[----:B0-----:R-:W4:Y:S01]  /*27fe0*/  LDL.LU R16, [R1+0x40] ;  /* 0x0000400001107983 */ /* 0x001f220000300800 */
[----:B------:R-:W4:Y:S02]  /*27ff0*/  LDL.LU R17, [R1+0x44] ;  /* 0x0000440001117983 */ /* 0x000f240000300800 */
[----:B------:R-:W4:Y:S02]  /*28000*/  LDL.LU R18, [R1+0x48] ;  /* 0x0000480001127983 */ /* 0x000f240000300800 */
        /* <DEDUP_REMOVED lines=10> */
[----:B---3--:R-:W-:Y:S01]  /*280b0*/  HMMA.16816.F32.BF16 R20, R20, R6, R24 ;  /* 0x000000061414723c */ /* 0x008fe20000041818 */
[----:B------:R-:W2:Y:S01]  /*280c0*/  LDL.LU.64 R26, [R1+0x1590] ;  /* 0x00159000011a7983 */ /* 0x000ea20000300a00 */
[----:B------:R-:W2:Y:S02]  /*280d0*/  LDL.LU.64 R6, [R1+0x1588] ;  /* 0x0015880001067983 */ /* 0x000ea40000300a00 */
[----:B------:R-:W2:Y:S11]  /*280e0*/  LDL.LU.64 R4, [R1+0x1580] ;  /* 0x0015800001047983 */ /* 0x000eb60000300a00 */
[----:B------:R-:W-:Y:S08]  /*280f0*/  @!UPT UIADD3 URZ, URZ, URZ, URZ ;  /* 0x0000003f3f3ff290 */ /* 0x000ff0000fffe03f */
[----:B------:R-:W-:Y:S01]  /*28100*/  STL.64 [R1+0x1b0], R20 ;  /* 0x0001b01401007387 */ /* 0x000fe20000100a00 */
[----:B------:R0:W-:Y:S03]  /*28110*/  STL.64 [R1+0x1b8], R22 ;  /* 0x0001b81601007387 */ /* 0x0001e60000100a00 */
[----:B0-----:R-:W3:Y:S01]  /*28120*/  LDL R23, [R1+0x384] ;  /* 0x0003840001177983 */ /* 0x001ee20000100800 */
[C---:B--2---:R-:W-:Y:S03]  /*28130*/  HMMA.16816.F32.BF16 R24, R4.reuse, R26, R8 ;  /* 0x0000001a0418723c */ /* 0x044fe60000041808 */
[----:B------:R-:W2:Y:S01]  /*28140*/  LDL.LU.64 R10, [R1+0x1578] ;  /* 0x00157800010a7983 */ /* 0x000ea20000300a00 */
[----:B------:R-:W2:Y:S11]  /*28150*/  LDL.LU.64 R8, [R1+0x1570] ;  /* 0x0015700001087983 */ /* 0x000eb60000300a00 */
[----:B------:R-:W-:Y:S08]  /*28160*/  @!UPT UIADD3 URZ, URZ, URZ, URZ ;  /* 0x0000003f3f3ff290 */ /* 0x000ff0000fffe03f */
        /* <DEDUP_REMOVED lines=18> */
[----:B------:R-:W2:Y:S11]  /*28290*/  LDL.LU R11, [R1+0x1530] ;  /* 0x00153000010b7983 */ /* 0x000eb60000300800 */
[----:B------:R-:W-:Y:S11]  /*282a0*/  @!UPT UIADD3 URZ, URZ, URZ, URZ ;  /* 0x0000003f3f3ff290 */ /* 0x000ff6000fffe03f */
[----:B------:R-:W-:Y:S01]  /*282b0*/  STL.64 [R1+0x160], R24 ;  /* 0x0001601801007387 */ /* 0x000fe20000100a00 */
[----:B------:R0:W-:Y:S03]  /*282c0*/  STL.64 [R1+0x168], R26 ;  /* 0x0001681a01007387 */ /* 0x0001e60000100a00 */
[----:B0-----:R-:W3:Y:S01]  /*282d0*/  LDL R27, [R1+0x38c] ;  /* 0x00038c00011b7983 */ /* 0x001ee20000100800 */
[----:B----4-:R-:W-:Y:S03]  /*282e0*/  HMMA.16816.F32.BF16 R12, R4, R14, R16 ;  /* 0x0000000e040c723c */ /* 0x010fe60000041810 */
[----:B--2---:R-:W0:Y:S04]  /*282f0*/  LDSM.16.MT88.4 R8, [R11+0x5000] ;  /* 0x005000000b08783b */ /* 0x004e280000004200 */
[----:B0-----:R0:W-:Y:S04]  /*28300*/  STL [R1+0x14f8], R11 ;  /* 0x0014f80b01007387 */ /* 0x0011e80000100800 */
[----:B0-----:R-:W2:Y:S01]  /*28310*/  LDL R11, [R1+0xc58] ;  /* 0x000c5800010b7983 */ /* 0x001ea20000100800 */
[----:B------:R-:W4:Y:S11]  /*28320*/  LDL.LU.64 R16, [R1+0x1528] ;  /* 0x0015280001107983 */ /* 0x000f360000300a00 */
[----:B------:R-:W-:Y:S02]  /*28330*/  STL.64 [R1+0x150], R12 ;  /* 0x0001500c01007387 */ /* 0x000fe40000100a00 */
[----:B------:R-:W-:Y:S02]  /*28340*/  STL [R1+0x158], R14 ;  /* 0x0001580e01007387 */ /* 0x000fe40000100800 */
[----:B------:R-:W-:-:S05]  /*28350*/  IMAD.MOV.U32 R0, RZ, RZ, R15 ;  /* 0x000000ffff007224 */ /* 0x000fca00078e000f */
[----:B------:R-:W-:Y:S04]  /*28360*/  STL [R1+0x13e4], R0 ;  /* 0x0013e40001007387 */ /* 0x000fe80000100800 */
[----:B--2---:R-:W0:Y:S04]  /*28370*/  LDSM.16.MT88.4 R12, [R11+0x5080] ;  /* 0x005080000b0c783b */ /* 0x004e280000004200 */
[----:B------:R4:W-:Y:S01]  /*28380*/  STL.64 [R1+0x1508], R10 ;  /* 0x0015080a01007387 */ /* 0x0009e20000100a00 */
[----:B------:R-:W-:Y:S02]  /*28390*/  STL.64 [R1+0x1500], R8 ;  /* 0x0015000801007387 */ /* 0x000fe40000100a00 */
[----:B----4-:R-:W-:-:S02]  /*283a0*/  IMAD.MOV.U32 R10, RZ, RZ, R17 ;  /* 0x000000ffff0a7224 */ /* 0x010fc400078e0011 */
[----:B------:R-:W-:Y:S02]  /*283b0*/  IMAD.MOV.U32 R11, RZ, RZ, R16 ;  /* 0x000000ffff0b7224 */ /* 0x000fe400078e0010 */
[----:B---3--:R-:W1:Y:S04]  /*283c0*/  LDSM.16.MT88.4 R16, [R23+0x6000] ;  /* 0x006000001710783b */ /* 0x008e680000004200 */
[----:B0-----:R-:W-:Y:S01]  /*283d0*/  STL.64 [R1+0x14a8], R14 ;  /* 0x0014a80e01007387 */ /* 0x001fe20000100a00 */
[----:B------:R0:W-:Y:S03]  /*283e0*/  STL.64 [R1+0x14a0], R12 ;  /* 0x0014a00c01007387 */ /* 0x0001e60000100a00 */
[----:B0-----:R-:W2:Y:S01]  /*283f0*/  LDL.LU R12, [R1+0x1a0] ;  /* 0x0001a000010c7983 */ /* 0x001ea20000300800 */
[----:B------:R-:W2:Y:S02]  /*28400*/  LDL.LU R13, [R1+0x1a4] ;  /* 0x0001a400010d7983 */ /* 0x000ea40000300800 */
[----:B------:R-:W2:Y:S02]  /*28410*/  LDL.LU R14, [R1+0x1a8] ;  /* 0x0001a800010e7983 */ /* 0x000ea40000300800 */
[----:B------:R-:W2:Y:S01]  /*28420*/  LDL.LU R15, [R1+0x1ac] ;  /* 0x0001ac00010f7983 */ /* 0x000ea20000300800 */
[----:B------:R0:W-:Y:S01]  /*28430*/  STL [R1+0x1510], R23 ;  /* 0x0015101701007387 */ /* 0x0001e20000100800 */
[----:B------:R-:W3:Y:S02]  /*28440*/  LDL.LU R20, [R1+0x2e0] ;  /* 0x0002e00001147983 */ /* 0x000ee40000300800 */
[----:B------:R-:W3:Y:S02]  /*28450*/  LDL.LU R21, [R1+0x2e4] ;  /* 0x0002e40001157983 */ /* 0x000ee40000300800 */
[----:B------:R-:W4:Y:S01]  /*28460*/  LDL.LU R22, [R1+0x2e8] ;  /* 0x0002e80001167983 */ /* 0x000f220000300800 */
[----:B0-----:R-:W4:Y:S04]  /*28470*/  LDL.LU R23, [R1+0x2ec] ;  /* 0x0002ec0001177983 */ /* 0x001f280000300800 */
[----:B----4-:R-:W-:Y:S01]  /*28480*/  STL.64 [R1+0x1520], R22 ;  /* 0x0015201601007387 */ /* 0x010fe20000100a00 */
[----:B---3--:R-:W-:Y:S02]  /*28490*/  STL.64 [R1+0x1518], R20 ;  /* 0x0015181401007387 */ /* 0x008fe40000100a00 */
[----:B------:R-:W0:Y:S04]  /*284a0*/  LDSM.16.M88.4 R20, [R27+0x8080] ;  /* 0x008080001b14783b */ /* 0x000e280000000200 */
[----:B-1----:R-:W-:Y:S01]  /*284b0*/  STL.64 [R1+0x13f8], R18 ;  /* 0x0013f81201007387 */ /* 0x002fe20000100a00 */
[----:B------:R-:W-:Y:S04]  /*284c0*/  STL.64 [R1+0x13f0], R16 ;  /* 0x0013f01001007387 */ /* 0x000fe80000100a00 */
[----:B0-----:R-:W-:Y:S01]  /*284d0*/  STL.64 [R1+0x60], R20 ;  /* 0x0000601401007387 */ /* 0x001fe20000100a00 */
[----:B------:R2:W-:Y:S02]  /*284e0*/  STL.64 [R1+0x68], R22 ;  /* 0x0000681601007387 */ /* 0x0005e40000100a00 */
[----:B--2---:R-:W-:Y:S01]  /*284f0*/  HMMA.16816.F32.BF16 R20, R4, R10, R12 ;  /* 0x0000000a0414723c */ /* 0x004fe2000004180c */
[----:B------:R-:W0:Y:S04]  /*28500*/  LDSM.16.M88.4 R8, [R27+0xa080] ;  /* 0x00a080001b08783b */ /* 0x000e280000000200 */
[----:B------:R-:W1:Y:S11]  /*28510*/  LDSM.16.M88.4 R12, [R27+0x9080] ;  /* 0x009080001b0c783b */ /* 0x000e760000000200 */
[----:B------:R-:W-:Y:S07]  /*28520*/  @!UPT UIADD3 URZ, URZ, URZ, URZ ;  /* 0x0000003f3f3ff290 */ /* 0x000fee000fffe03f */
[----:B------:R-:W-:Y:S01]  /*28530*/  STL.64 [R1+0x140], R20 ;  /* 0x0001401401007387 */ /* 0x000fe20000100a00 */
[----:B------:R-:W-:Y:S02]  /*28540*/  STL.64 [R1+0x148], R22 ;  /* 0x0001481601007387 */ /* 0x000fe40000100a00 */
[----:B------:R-:W-:Y:S01]  /*28550*/  LDSM.16.M88.4 R20, [R27+0xc080] ;  /* 0x00c080001b14783b */ /* 0x000fe20000000200 */
[----:B0-----:R-:W-:Y:S03]  /*28560*/  STL.64 [R1+0x40], R8 ;  /* 0x0000400801007387 */ /* 0x001fe60000100a00 */
[----:B-1----:R-:W-:Y:S02]  /*28570*/  STL.64 [R1+0x50], R12 ;  /* 0x0000500c01007387 */ /* 0x002fe40000100a00 */
[----:B------:R-:W-:Y:S02]  /*28580*/  STL.64 [R1+0x58], R14 ;  /* 0x0000580e01007387 */ /* 0x000fe40000100a00 */
[----:B------:R-:W-:Y:S02]  /*28590*/  STL.64 [R1+0x48], R10 ;  /* 0x0000480a01007387 */ /* 0x000fe40000100a00 */
[----:B------:R-:W-:-:S02]  /*285a0*/  IMAD.MOV.U32 R0, RZ, RZ, R9 ;  /* 0x000000ffff007224 */ /* 0x000fc400078e0009 */
[----:B------:R-:W0:Y:S01]  /*285b0*/  LDSM.16.M88.4 R8, [R27+0xb080] ;  /* 0x00b080001b08783b */ /* 0x000e220000000200 */
[----:B------:R-:W-:-:S03]  /*285c0*/  IMAD.MOV.U32 R19, RZ, RZ, R28 ;  /* 0x000000ffff137224 */ /* 0x000fc600078e001c */
[----:B------:R-:W-:Y:S01]  /*285d0*/  STL [R1+0x13e8], R0 ;  /* 0x0013e80001007387 */ /* 0x000fe20000100800 */
[----:B0-----:R-:W-:-:S03]  /*285e0*/  IMAD.MOV.U32 R28, RZ, RZ, R8 ;  /* 0x000000ffff1c7224 */ /* 0x001fc600078e0008 */
[----:B------:R-:W-:Y:S01]  /*285f0*/  STL.64 [R1+0x30], R8 ;  /* 0x0000300801007387 */ /* 0x000fe20000100a00 */
[----:B------:R0:W-:Y:S02]  /*28600*/  STL.64 [R1+0x38], R10 ;  /* 0x0000380a01007387 */ /* 0x0001e40000100a00 */
[----:B------:R-:W2:Y:S02]  /*28610*/  LDL.LU R12, [R1+0x2d0] ;  /* 0x0002d000010c7983 */ /* 0x000ea40000300800 */
[----:B------:R-:W2:Y:S01]  /*28620*/  LDL.LU R13, [R1+0x2d4] ;  /* 0x0002d400010d7983 */ /* 0x000ea20000300800 */
[----:B0-----:R-:W2:Y:S01]  /*28630*/  LDL.LU.64 R10, [R1+0x78] ;  /* 0x00007800010a7983 */ /* 0x001ea20000300a00 */
[----:B------:R-:W-:Y:S02]  /*28640*/  STL [R1+0x13ec], R28 ;  /* 0x0013ec1c01007387 */ /* 0x000fe40000100800 */
[----:B------:R-:W-:Y:S02]  /*28650*/  STL.64 [R1+0x20], R20 ;  /* 0x0000201401007387 */ /* 0x000fe40000100a00 */
[----:B------:R-:W-:Y:S02]  /*28660*/  STL.64 [R1+0x28], R22 ;  /* 0x0000281601007387 */ /* 0x000fe40000100a00 */
[----:B------:R-:W0:Y:S04]  /*28670*/  LDSM.16.M88.4 R20, [R27+0xd080] ;  /* 0x00d080001b14783b */ /* 0x000e280000000200 */
[----:B0-----:R-:W-:Y:S01]  /*28680*/  STL.64 [R1+0x10], R20 ;  /* 0x0000101401007387 */ /* 0x001fe20000100a00 */
[----:B------:R-:W-:-:S02]  /*28690*/  IMAD.MOV.U32 R28, RZ, RZ, R20 ;  /* 0x000000ffff1c7224 */ /* 0x000fc400078e0014 */
[----:B------:R-:W-:Y:S02]  /*286a0*/  STL.64 [R1+0x18], R22 ;  /* 0x0000181601007387 */ /* 0x000fe40000100a00 */
[----:B------:R-:W-:Y:S02]  /*286b0*/  IMAD.MOV.U32 R0, RZ, RZ, R21 ;  /* 0x000000ffff007224 */ /* 0x000fe400078e0015 */
[----:B------:R-:W0:Y:S01]  /*286c0*/  LDSM.16.M88.4 R20, [R27+0xe080] ;  /* 0x00e080001b14783b */ /* 0x000e220000000200 */
[----:B------:R-:W-:Y:S02]  /*286d0*/  IMAD.MOV.U32 R14, RZ, RZ, R3 ;  /* 0x000000ffff0e7224 */ /* 0x000fe400078e0003 */
[----:B------:R-:W-:Y:S02]  /*286e0*/  IMAD.MOV.U32 R15, RZ, RZ, R2 ;  /* 0x000000ffff0f7224 */ /* 0x000fe400078e0002 */
[----:B------:R-:W1:Y:S04]  /*286f0*/  LDSM.16.M88.4 R24, [R27+0xf080] ;  /* 0x00f080001b18783b */ /* 0x000e680000000200 */
[----:B0-----:R-:W-:Y:S01]  /*28700*/  IMAD.MOV.U32 R3, RZ, RZ, R22 ;  /* 0x000000ffff037224 */ /* 0x001fe200078e0016 */
[----:B------:R0:W-:Y:S01]  /*28710*/  STL.64 [R1], R20 ;  /* 0x0000001401007387 */ /* 0x0001e20000100a00 */
[----:B------:R-:W-:-:S02]  /*28720*/  IMAD.MOV.U32 R2, RZ, RZ, R23 ;  /* 0x000000ffff027224 */ /* 0x000fc400078e0017 */
[----:B------:R-:W-:Y:S02]  /*28730*/  IMAD.MOV.U32 R17, RZ, RZ, R20 ;  /* 0x000000ffff117224 */ /* 0x000fe400078e0014 */
[----:B------:R-:W-:Y:S01]  /*28740*/  IMAD.MOV.U32 R16, RZ, RZ, R21 ;  /* 0x000000ffff107224 */ /* 0x000fe200078e0015 */
[----:B------:R-:W3:Y:S04]  /*28750*/  LDL.LU.64 R22, [R1+0x1520] ;  /* 0x0015200001167983 */ /* 0x000ee80000300a00 */
[----:B0-----:R-:W3:Y:S01]  /*28760*/  LDL.LU.64 R20, [R1+0x1518] ;  /* 0x0015180001147983 */ /* 0x001ee20000300a00 */
[----:B------:R-:W-:Y:S02]  /*28770*/  IMAD.MOV.U32 R18, RZ, RZ, R29 ;  /* 0x000000ffff127224 */ /* 0x000fe400078e001d */
[----:B------:R-:W-:Y:S02]  /*28780*/  STL [R1+0x1224], R2 ;  /* 0x0012240201007387 */ /* 0x000fe40000100800 */
[----:B------:R-:W-:Y:S01]  /*28790*/  STL [R1+0x1220], R3 ;  /* 0x0012200301007387 */ /* 0x000fe20000100800 */
[----:B-1----:R0:W-:Y:S01]  /*287a0*/  STL [R1+0x1168], R26 ;  /* 0x0011681a01007387 */ /* 0x0021e20000100800 */
[----:B------:R1:W-:Y:S01]  /*287b0*/  STL [R1+0x1164], R27 ;  /* 0x0011641b01007387 */ /* 0x0003e20000100800 */
[C---:B---3--:R-:W-:Y:S11]  /*287c0*/  HMMA.16816.F32.BF16 R20, R4.reuse, R18, R20 ;  /* 0x000000120414723c */ /* 0x048ff60000041814 */
[----:B------:R-:W-:Y:S11]  /*287d0*/  @!UPT UIADD3 URZ, URZ, URZ, URZ ;  /* 0x0000003f3f3ff290 */ /* 0x000ff6000fffe03f */
[----:B------:R-:W-:Y:S01]  /*287e0*/  @!UPT UIADD3 URZ, URZ, URZ, URZ ;  /* 0x0000003f3f3ff290 */ /* 0x000fe2000fffe03f */
[----:B------:R-:W-:Y:S01]  /*287f0*/  STL.64 [R1+0x130], R20 ;  /* 0x0001301401007387 */ /* 0x000fe20000100a00 */
[----:B0-----:R-:W-:Y:S02]  /*28800*/  IMAD.MOV.U32 R26, RZ, RZ, R23 ;  /* 0x000000ffff1a7224 */ /* 0x001fe400078e0017 */
[----:B------:R-:W3:Y:S02]  /*28810*/  LDL.LU R23, [R1+0x1510] ;  /* 0x0015100001177983 */ /* 0x000ee40000300800 */
[----:B-1----:R-:W-:Y:S01]  /*28820*/  IMAD.MOV.U32 R27, RZ, RZ, R22 ;  /* 0x000000ffff1b7224 */ /* 0x002fe200078e0016 */
[----:B--2---:R-:W-:Y:S01]  /*28830*/  HMMA.16816.F32.BF16 R4, R4, R10, R12 ;  /* 0x0000000a0404723c */ /* 0x004fe2000004180c */
[----:B------:R-:W-:Y:S01]  /*28840*/  STL.64 [R1+0x14c0], R18 ;  /* 0x0014c01201007387 */ /* 0x000fe20000100a00 */
[----:B------:R0:W-:Y:S03]  /*28850*/  STL.64 [R1+0x14b8], R16 ;  /* 0x0014b81001007387 */ /* 0x0001e60000100a00 */
[----:B0-----:R-:W2:Y:S01]  /*28860*/  LDL.LU R16, [R1+0x330] ;  /* 0x0003300001107983 */ /* 0x001ea20000300800 */
[----:B------:R-:W2:Y:S02]  /*28870*/  LDL.LU R17, [R1+0x334] ;  /* 0x0003340001117983 */ /* 0x000ea40000300800 */
[----:B------:R-:W2:Y:S02]  /*28880*/  LDL.LU R18, [R1+0x338] ;  /* 0x0003380001127983 */ /* 0x000ea40000300800 */
[----:B------:R-:W2:Y:S01]  /*28890*/  LDL.LU R19, [R1+0x33c] ;  /* 0x00033c0001137983 */ /* 0x000ea20000300800 */
[----:B------:R0:W-:Y:S01]  /*288a0*/  STL.64 [R1+0x1388], R26 ;  /* 0x0013881a01007387 */ /* 0x0001e20000100a00 */
[----:B------:R-:W-:Y:S02]  /*288b0*/  STL.64 [R1+0x1380], R24 ;  /* 0x0013801801007387 */ /* 0x000fe40000100a00 */
[----:B------:R-:W-:-:S02]  /*288c0*/  IMAD.MOV.U32 R15, RZ, RZ, R10 ;  /* 0x000000ffff0f7224 */ /* 0x000fc400078e000a */
[----:B------:R-:W-:Y:S01]  /*288d0*/  IMAD.MOV.U32 R14, RZ, RZ, R11 ;  /* 0x000000ffff0e7224 */ /* 0x000fe200078e000b */
[----:B0-----:R-:W4:Y:S04]  /*288e0*/  LDL.LU.64 R26, [R1+0xd8] ;  /* 0x0000d800011a7983 */ /* 0x001f280000300a00 */
[----:B---3--:R-:W0:Y:S04]  /*288f0*/  LDSM.16.MT88.4 R20, [R23+0x6080] ;  /* 0x006080001714783b */ /* 0x008e280000004200 */
[----:B0-----:R0:W-:Y:S01]  /*28900*/  STL.64 [R1+0x1378], R22 ;  /* 0x0013781601007387 */ /* 0x0011e20000100a00 */
[----:B------:R-:W-:Y:S03]  /*28910*/  STL.64 [R1+0x1370], R20 ;  /* 0x0013701401007387 */ /* 0x000fe60000100a00 */
[----:B0-----:R-:W3:Y:S01]  /*28920*/  LDL.LU.64 R22, [R1+0xf8] ;  /* 0x0000f80001167983 */ /* 0x001ee20000300a00 */
[----:B------:R-:W-:Y:S02]  /*28930*/  STL.64 [R1+0xe0], R4 ;  /* 0x0000e00401007387 */ /* 0x000fe40000100a00 */
[----:B------:R-:W-:Y:S02]  /*28940*/  STL.64 [R1+0xe8], R6 ;  /* 0x0000e80601007387 */ /* 0x000fe40000100a00 */
[----:B------:R-:W2:Y:S02]  /*28950*/  LDL.LU.64 R10, [R1+0x1508] ;  /* 0x00150800010a7983 */ /* 0x000ea40000300a00 */
[----:B------:R-:W-:-:S02]  /*28960*/  IMAD.MOV.U32 R29, RZ, RZ, R9 ;  /* 0x000000ffff1d7224 */ /* 0x000fc400078e0009 */
[----:B------:R-:W3:Y:S04]  /*28970*/  LDL.LU.64 R8, [R1+0x1500] ;  /* 0x0015000001087983 */ /* 0x000ee80000300a00 */
[----:B--2---:R0:W1:Y:S04]  /*28980*/  LDSM.16.MT88.4 R4, [R11+0x6000] ;  /* 0x006000000b04783b */ /* 0x0040680000004200 */
[----:B0-----:R-:W2:Y:S04]  /*28990*/  LDL.LU R11, [R1+0x14f8] ;  /* 0x0014f800010b7983 */ /* 0x001ea80000300800 */
[----:B-1----:R0:W-:Y:S01]  /*289a0*/  STL [R1+0x12dc], R4 ;  /* 0x0012dc0401007387 */ /* 0x0021e20000100800 */
[----:B------:R1:W-:Y:S02]  /*289b0*/  STL [R1+0x12d8], R5 ;  /* 0x0012d80501007387 */ /* 0x0003e40000100800 */
[----:B------:R3:W-:Y:S02]  /*289c0*/  STL [R1+0x12d4], R6 ;  /* 0x0012d40601007387 */ /* 0x0007e40000100800 */
[----:B------:R4:W-:Y:S01]  /*289d0*/  STL [R1+0x12d0], R7 ;  /* 0x0012d00701007387 */ /* 0x0009e20000100800 */
[----:B0-----:R-:W2:Y:S01]  /*289e0*/  LDL.LU R4, [R1+0x340] ;  /* 0x0003400001047983 */ /* 0x001ea20000300800 */
[----:B-1----:R-:W2:Y:S02]  /*289f0*/  LDL.LU R5, [R1+0x344] ;  /* 0x0003440001057983 */ /* 0x002ea40000300800 */
[----:B---3--:R-:W2:Y:S02]  /*28a00*/  LDL.LU R6, [R1+0x348] ;  /* 0x0003480001067983 */ /* 0x008ea40000300800 */
[----:B----4-:R-:W2:Y:S02]  /*28a10*/  LDL.LU R7, [R1+0x34c] ;  /* 0x00034c0001077983 */ /* 0x010ea40000300800 */
[----:B------:R-:W-:-:S02]  /*28a20*/  IMAD.MOV.U32 R13, RZ, RZ, R26 ;  /* 0x000000ffff0d7224 */ /* 0x000fc400078e001a */
[----:B------:R-:W-:Y:S02]  /*28a30*/  IMAD.MOV.U32 R12, RZ, RZ, R27 ;  /* 0x000000ffff0c7224 */ /* 0x000fe400078e001b */
[----:B------:R-:W-:Y:S02]  /*28a40*/  IMAD.MOV.U32 R3, RZ, RZ, R22 ;  /* 0x000000ffff037224 */ /* 0x000fe400078e0016 */
[----:B------:R-:W-:Y:S01]  /*28a50*/  IMAD.MOV.U32 R2, RZ, RZ, R23 ;  /* 0x000000ffff027224 */ /* 0x000fe200078e0017 */
[C---:B--2---:R-:W-:Y:S11]  /*28a60*/  HMMA.16816.F32.BF16 R4, R8.reuse, R22, R4 ;  /* 0x000000160804723c */ /* 0x044ff60000041804 */
[----:B------:R-:W-:Y:S11]  /*28a70*/  @!UPT UIADD3 URZ, URZ, URZ, URZ ;  /* 0x0000003f3f3ff290 */ /* 0x000ff6000fffe03f */
[----:B------:R-:W-:Y:S01]  /*28a80*/  @!UPT UIADD3 URZ, URZ, URZ, URZ ;  /* 0x0000003f3f3ff290 */ /* 0x000fe2000fffe03f */
[----:B------:R-:W-:Y:S01]  /*28a90*/  STL.64 [R1+0x120], R4 ;  /* 0x0001200401007387 */ /* 0x000fe20000100a00 */
[----:B------:R-:W-:Y:S02]  /*28aa0*/  STL.64 [R1+0x128], R6 ;  /* 0x0001280601007387 */ /* 0x000fe40000100a00 */
[----:B------:R-:W-:Y:S02]  /*28ab0*/  STL.64 [R1+0x14d0], R14 ;  /* 0x0014d00e01007387 */ /* 0x000fe40000100a00 */
[----:B------:R0:W-:Y:S01]  /*28ac0*/  STL.64 [R1+0x14c8], R12 ;  /* 0x0014c80c01007387 */ /* 0x0001e20000100a00 */
[----:B------:R-:W2:Y:S01]  /*28ad0*/  LDL.LU R20, [R1+0x220] ;  /* 0x0002200001147983 */ /* 0x000ea20000300800 */
[----:B------:R-:W2:Y:S02]  /*28ae0*/  LDL.LU R21, [R1+0x224] ;  /* 0x0002240001157983 */ /* 0x000ea40000300800 */
[----:B------:R-:W3:Y:S02]  /*28af0*/  LDL.LU R22, [R1+0x228] ;  /* 0x0002280001167983 */ /* 0x000ee40000300800 */
[----:B------:R-:W3:Y:S01]  /*28b00*/  LDL.LU R23, [R1+0x22c] ;  /* 0x00022c0001177983 */ /* 0x000ee20000300800 */
[----:B0-----:R-:W4:Y:S01]  /*28b10*/  LDL.LU R12, [R1+0x310] ;  /* 0x00031000010c7983 */ /* 0x001f220000300800 */
[----:B------:R-:W4:Y:S02]  /*28b20*/  LDL.LU R13, [R1+0x314] ;  /* 0x00031400010d7983 */ /* 0x000f240000300800 */
[----:B------:R-:W2:Y:S02]  /*28b30*/  LDL.LU R14, [R1+0x318] ;  /* 0x00031800010e7983 */ /* 0x000ea40000300800 */
[----:B------:R-:W2:Y:S01]  /*28b40*/  LDL.LU R15, [R1+0x31c] ;  /* 0x00031c00010f7983 */ /* 0x000ea20000300800 */
[C---:B------:R-:W-:Y:S11]  /*28b50*/  HMMA.16816.F32.BF16 R16, R8.reuse, R26, R16 ;  /* 0x0000001a0810723c */ /* 0x040ff60000041810 */
[----:B------:R-:W-:Y:S11]  /*28b60*/  @!UPT UIADD3 URZ, URZ, URZ, URZ ;  /* 0x0000003f3f3ff290 */ /* 0x000ff6000fffe03f */
[----:B------:R-:W-:Y:S02]  /*28b70*/  @!UPT UIADD3 URZ, URZ, URZ, URZ ;  /* 0x0000003f3f3ff290 */ /* 0x000fe4000fffe03f */
[----:B------:R-:W-:Y:S02]  /*28b80*/  IMAD.MOV.U32 R4, RZ, RZ, R16 ;  /* 0x000000ffff047224 */ /* 0x000fe400078e0010 */
[----:B------:R-:W-:Y:S02]  /*28b90*/  IMAD.MOV.U32 R5, RZ, RZ, R17 ;  /* 0x000000ffff057224 */ /* 0x000fe400078e0011 */
[----:B------:R-:W-:Y:S02]  /*28ba0*/  IMAD.MOV.U32 R6, RZ, RZ, R18 ;  /* 0x000000ffff067224 */ /* 0x000fe400078e0012 */
[----:B------:R-:W-:Y:S01]  /*28bb0*/  IMAD.MOV.U32 R7, RZ, RZ, R19 ;  /* 0x000000ffff077224 */ /* 0x000fe200078e0013 */
[----:B--2---:R0:W-:Y:S01]  /*28bc0*/  STL.64 [R1+0x14e0], R14 ;  /* 0x0014e00e01007387 */ /* 0x0041e20000100a00 */
[----:B----4-:R-:W-:Y:S03]  /*28bd0*/  STL.64 [R1+0x14d8], R12 ;  /* 0x0014d80c01007387 */ /* 0x010fe60000100a00 */
[----:B0-----:R-:W2:Y:S01]  /*28be0*/  LDL.LU.64 R14, [R1+0xc8] ;  /* 0x0000c800010e7983 */ /* 0x001ea20000300a00 */
[----:B------:R-:W4:Y:S02]  /*28bf0*/  LDL.LU R16, [R1+0x280] ;  /* 0x0002800001107983 */ /* 0x000f240000300800 */
[----:B------:R-:W4:Y:S02]  /*28c00*/  LDL.LU R17, [R1+0x284] ;  /* 0x0002840001117983 */ /* 0x000f240000300800 */
[----:B------:R-:W2:Y:S01]  /*28c10*/  LDL.LU R18, [R1+0x288] ;  /* 0x0002880001127983 */ /* 0x000ea20000300800 */
[----:B------:R-:W2:Y:S04]  /*28c20*/  LDL.LU R19, [R1+0x28c] ;  /* 0x00028c0001137983 */ /* 0x000ea80000300800 */
[----:B--2---:R-:W-:Y:S01]  /*28c30*/  STL.64 [R1+0x14f0], R18 ;  /* 0x0014f01201007387 */ /* 0x004fe20000100a00 */
[----:B----4-:R0:W-:Y:S03]  /*28c40*/  STL.64 [R1+0x14e8], R16 ;  /* 0x0014e81001007387 */ /* 0x0101e60000100a00 */
[----:B0-----:R-:W2:Y:S01]  /*28c50*/  LDL.LU R16, [R1+0x320] ;  /* 0x0003200001107983 */ /* 0x001ea20000300800 */
[----:B------:R-:W2:Y:S02]  /*28c60*/  LDL.LU R17, [R1+0x324] ;  /* 0x0003240001117983 */ /* 0x000ea40000300800 */
[----:B------:R-:W2:Y:S02]  /*28c70*/  LDL.LU R18, [R1+0x328] ;  /* 0x0003280001127983 */ /* 0x000ea40000300800 */
[----:B------:R-:W2:Y:S01]  /*28c80*/  LDL.LU R19, [R1+0x32c] ;  /* 0x00032c0001137983 */ /* 0x000ea20000300800 */
[----:B---3--:R-:W-:Y:S01]  /*28c90*/  STL.64 [R1+0x1408], R22 ;  /* 0x0014081601007387 */ /* 0x008fe20000100a00 */
[----:B------:R0:W-:Y:S03]  /*28ca0*/  STL.64 [R1+0x1400], R20 ;  /* 0x0014001401007387 */ /* 0x0001e60000100a00 */
[----:B0-----:R-:W3:Y:S01]  /*28cb0*/  LDL.LU R20, [R1+0x240] ;  /* 0x0002400001147983 */ /* 0x001ee20000300800 */
[----:B------:R-:W3:Y:S02]  /*28cc0*/  LDL.LU R21, [R1+0x244] ;  /* 0x0002440001157983 */ /* 0x000ee40000300800 */
[----:B------:R-:W4:Y:S02]  /*28cd0*/  LDL.LU R22, [R1+0x248] ;  /* 0x0002480001167983 */ /* 0x000f240000300800 */
[----:B------:R-:W4:Y:S02]  /*28ce0*/  LDL.LU R23, [R1+0x24c] ;  /* 0x00024c0001177983 */ /* 0x000f240000300800 */
[----:B----4-:R0:W-:Y:S01]  /*28cf0*/  STL.64 [R1+0x1418], R22 ;  /* 0x0014181601007387 */ /* 0x0101e20000100a00 */
[----:B---3--:R-:W-:Y:S03]  /*28d00*/  STL.64 [R1+0x1410], R20 ;  /* 0x0014101401007387 */ /* 0x008fe60000100a00 */
[----:B0-----:R-:W3:Y:S01]  /*28d10*/  LDL.LU R22, [R1+0x98] ;  /* 0x0000980001167983 */ /* 0x001ee20000300800 */
[----:B------:R-:W3:Y:S02]  /*28d20*/  LDL.LU R23, [R1+0x9c] ;  /* 0x00009c0001177983 */ /* 0x000ee40000300800 */
[----:B------:R-:W4:Y:S01]  /*28d30*/  LDL.64 R24, [R1+0x60] ;  /* 0x0000600001187983 */ /* 0x000f220000100a00 */
[----:B--2---:R-:W-:Y:S01]  /*28d40*/  HMMA.16816.F32.BF16 R16, R8, R14, R16 ;  /* 0x0000000e0810723c */ /* 0x004fe20000041810 */
[----:B----4-:R0:W-:Y:S04]  /*28d50*/  STL.64 [R1+0x1420], R24 ;  /* 0x0014201801007387 */ /* 0x0101e80000100a00 */
[----:B0-----:R-:W2:Y:S01]  /*28d60*/  LDL.LU R24, [R1+0x250] ;  /* 0x0002500001187983 */ /* 0x001ea20000300800 */
[----:B------:R-:W2:Y:S02]  /*28d70*/  LDL.LU R25, [R1+0x254] ;  /* 0x0002540001197983 */ /* 0x000ea40000300800 */
[----:B------:R-:W4:Y:S02]  /*28d80*/  LDL.LU R26, [R1+0x258] ;  /* 0x00025800011a7983 */ /* 0x000f240000300800 */
[----:B------:R-:W4:Y:S02]  /*28d90*/  LDL.LU R27, [R1+0x25c] ;  /* 0x00025c00011b7983 */ /* 0x000f240000300800 */
[----:B------:R-:W-:-:S02]  /*28da0*/  IMAD.MOV.U32 R21, RZ, RZ, R14 ;  /* 0x000000ffff157224 */ /* 0x000fc400078e000e */
[----:B------:R-:W-:Y:S01]  /*28db0*/  IMAD.MOV.U32 R20, RZ, RZ, R15 ;  /* 0x000000ffff147224 */ /* 0x000fe200078e000f */
[----:B----4-:R0:W-:Y:S01]  /*28dc0*/  STL.64 [R1+0x1430], R26 ;  /* 0x0014301a01007387 */ /* 0x0101e20000100a00 */
[----:B--2---:R-:W-:Y:S03]  /*28dd0*/  STL.64 [R1+0x1428], R24 ;  /* 0x0014281801007387 */ /* 0x004fe60000100a00 */
[----:B0-----:R-:W2:Y:S01]  /*28de0*/  LDL.LU R26, [R1+0xa8] ;  /* 0x0000a800011a7983 */ /* 0x001ea20000300800 */
[----:B------:R-:W2:Y:S02]  /*28df0*/  LDL.LU R27, [R1+0xac] ;  /* 0x0000ac00011b7983 */ /* 0x000ea40000300800 */
[----:B------:R-:W-:Y:S02]  /*28e00*/  STL [R1+0x12ec], R7 ;  /* 0x0012ec0701007387 */ /* 0x000fe40000100800 */
[----:B------:R0:W-:Y:S01]  /*28e10*/  STL [R1+0x12e8], R6 ;  /* 0x0012e80601007387 */ /* 0x0001e20000100800 */
[----:B------:R-:W-:Y:S01]  /*28e20*/  STL [R1+0x12e4], R5 ;  /* 0x0012e40501007387 */ /* 0x000fe20000100800 */
[----:B------:R-:W-:Y:S03]  /*28e30*/  STL [R1+0x12e0], R4 ;  /* 0x0012e00401007387 */ /* 0x000fe60000100800 */
[----:B0-----:R-:W4:Y:S01]  /*28e40*/  LDL.LU.64 R6, [R1+0xb8] ;  /* 0x0000b80001067983 */ /* 0x001f220000300a00 */
[----:B------:R-:W-:Y:S02]  /*28e50*/  STL.64 [R1+0x100], R16 ;  /* 0x0001001001007387 */ /* 0x000fe40000100a00 */
[----:B------:R0:W-:Y:S02]  /*28e60*/  STL.64 [R1+0x108], R18 ;  /* 0x0001081201007387 */ /* 0x0001e40000100a00 */
[----:B0-----:R-:W2:Y:S01]  /*28e70*/  LDL.LU.64 R18, [R1+0x14f0] ;  /* 0x0014f00001127983 */ /* 0x001ea20000300a00 */
[----:B------:R-:W2:Y:S02]  /*28e80*/  LDL.LU.64 R16, [R1+0x14e8] ;  /* 0x0014e80001107983 */ /* 0x000ea40000300a00 */
[----:B------:R-:W4:Y:S02]  /*28e90*/  LDL.LU.64 R14, [R1+0x14e0] ;  /* 0x0014e000010e7983 */ /* 0x000f240000300a00 */
[----:B------:R-:W4:Y:S01]  /*28ea0*/  LDL.LU.64 R12, [R1+0x14d8] ;  /* 0x0014d800010c7983 */ /* 0x000f220000300a00 */
[C---:B--2---:R-:W-:Y:S08]  /*28eb0*/  HMMA.16816.F32.BF16 R16, R8.reuse, R26, R16 ;  /* 0x0000001a0810723c */ /* 0x044ff00000041810 */
[----:B----4-:R-:W-:Y:S01]  /*28ec0*/  HMMA.16816.F32.BF16 R12, R8, R6, R12 ;  /* 0x00000006080c723c */ /* 0x010fe2000004180c */
[----:B------:R-:W-:-:S02]  /*28ed0*/  IMAD.MOV.U32 R25, RZ, RZ, R6 ;  /* 0x000000ffff197224 */ /* 0x000fc400078e0006 */
[----:B------:R-:W-:Y:S11]  /*28ee0*/  IMAD.MOV.U32 R24, RZ, RZ, R7 ;  /* 0x000000ffff187224 */ /* 0x000ff600078e0007 */
[----:B------:R-:W-:Y:S09]  /*28ef0*/  @!UPT UIADD3 URZ, URZ, URZ, URZ ;  /* 0x0000003f3f3ff290 */ /* 0x000ff2000fffe03f */
[----:B------:R-:W-:Y:S01]  /*28f00*/  STL.64 [R1+0x1a0], R12 ;  /* 0x0001a00c01007387 */ /* 0x000fe20000100a00 */
[----:B------:R0:W-:Y:S02]  /*28f10*/  STL.64 [R1+0x1a8], R14 ;  /* 0x0001a80e01007387 */ /* 0x0001e40000100a00 */
[----:B------:R-:W-:Y:S02]  /*28f20*/  IMAD.MOV.U32 R5, RZ, RZ, R18 ;  /* 0x000000ffff057224 */ /* 0x000fe400078e0012 */
[----:B------:R-:W-:Y:S02]  /*28f30*/  IMAD.MOV.U32 R4, RZ, RZ, R19 ;  /* 0x000000ffff047224 */ /* 0x000fe400078e0013 */
[----:B------:R-:W-:Y:S02]  /*28f40*/  IMAD.MOV.U32 R7, RZ, RZ, R16 ;  /* 0x000000ffff077224 */ /* 0x000fe400078e0010 */
[----:B------:R-:W-:Y:S01]  /*28f50*/  IMAD.MOV.U32 R6, RZ, RZ, R17 ;  /* 0x000000ffff067224 */ /* 0x000fe200078e0011 */
[----:B0-----:R-:W2:Y:S01]  /*28f60*/  LDL.LU.64 R14, [R1+0x14d0] ;  /* 0x0014d000010e7983 */ /* 0x001ea20000300a00 */
[----:B------:R-:W4:Y:S02]  /*28f70*/  LDL.LU.64 R12, [R1+0x14c8] ;  /* 0x0014c800010c7983 */ /* 0x000f240000300a00 */
[----:B------:R-:W3:Y:S02]  /*28f80*/  LDL.LU.64 R18, [R1+0x14c0] ;  /* 0x0014c00001127983 */ /* 0x000ee40000300a00 */
[----:B------:R-:W3:Y:S01]  /*28f90*/  LDL.LU.64 R16, [R1+0x14b8] ;  /* 0x0014b80001107983 */ /* 0x000ee20000300a00 */
[----:B------:R0:W-:Y:S02]  /*28fa0*/  STL.64 [R1+0x1440], R26 ;  /* 0x0014401a01007387 */ /* 0x0001e40000100a00 */
[----:B0-----:R-:W-:-:S02]  /*28fb0*/  IMAD.MOV.U32 R26, RZ, RZ, R25 ;  /* 0x000000ffff1a7224 */ /* 0x001fc400078e0019 */
[----:B------:R-:W-:-:S05]  /*28fc0*/  IMAD.MOV.U32 R27, RZ, RZ, R24 ;  /* 0x000000ffff1b7224 */ /* 0x000fca00078e0018 */
[----:B------:R0:W-:Y:S02]  /*28fd0*/  STL.64 [R1+0x1458], R26 ;  /* 0x0014581a01007387 */ /* 0x0001e40000100a00 */
[----:B0-----:R-:W-:Y:S02]  /*28fe0*/  IMAD.MOV.U32 R26, RZ, RZ, R21 ;  /* 0x000000ffff1a7224 */ /* 0x001fe400078e0015 */
[----:B------:R-:W-:-:S05]  /*28ff0*/  IMAD.MOV.U32 R27, RZ, RZ, R20 ;  /* 0x000000ffff1b7224 */ /* 0x000fca00078e0014 */
[----:B------:R0:W-:Y:S01]  /*29000*/  STL.64 [R1+0x1470], R26 ;  /* 0x0014701a01007387 */ /* 0x0001e20000100a00 */
[----:B------:R-:W3:Y:S02]  /*29010*/  LDL.LU R24, [R1+0x300] ;  /* 0x0003000001187983 */ /* 0x000ee40000300800 */
[----:B------:R-:W3:Y:S01]  /*29020*/  LDL.LU R25, [R1+0x304] ;  /* 0x0003040001197983 */ /* 0x000ee20000300800 */
[----:B0-----:R-:W3:Y:S01]  /*29030*/  LDL.LU R26, [R1+0x308] ;  /* 0x00030800011a7983 */ /* 0x001ee20000300800 */
[----:B------:R-:W3:Y:S02]  /*29040*/  LDL.LU R27, [R1+0x30c] ;  /* 0x00030c00011b7983 */ /* 0x000ee40000300800 */
[----:B------:R2:W-:Y:S02]  /*29050*/  STL.64 [R1+0x12f8], R6 ;  /* 0x0012f80601007387 */ /* 0x0005e40000100a00 */
[----:B------:R-:W-:Y:S02]  /*29060*/  STL.64 [R1+0x12f0], R4 ;  /* 0x0012f00401007387 */ /* 0x000fe40000100a00 */
[----:B--2---:R-:W-:-:S02]  /*29070*/  IMAD.MOV.U32 R6, RZ, RZ, R15 ;  /* 0x000000ffff067224 */ /* 0x004fc400078e000f */
[----:B------:R-:W-:-:S05]  /*29080*/  IMAD.MOV.U32 R7, RZ, RZ, R14 ;  /* 0x000000ffff077224 */ /* 0x000fca00078e000e */
[----:B------:R3:W-:Y:S02]  /*29090*/  STL.64 [R1+0x14b0], R6 ;  /* 0x0014b00601007387 */ /* 0x0007e40000100a00 */
[C---:B---3--:R-:W-:Y:S07]  /*290a0*/  HMMA.16816.F32.BF16 R4, R8.reuse, R22, R24 ;  /* 0x000000160804723c */ /* 0x048fee0000041818 */
[----:B----4-:R-:W-:Y:S02]  /*290b0*/  IMAD.MOV.U32 R27, RZ, RZ, R12 ;  /* 0x000000ffff1b7224 */ /* 0x010fe400078e000c */
[----:B------:R-:W-:Y:S11]  /*290c0*/  IMAD.MOV.U32 R26, RZ, RZ, R13 ;  /* 0x000000ffff1a7224 */ /* 0x000ff600078e000d */
[----:B------:R-:W-:Y:S03]  /*290d0*/  @!UPT UIADD3 URZ, URZ, URZ, URZ ;  /* 0x0000003f3f3ff290 */ /* 0x000fe6000fffe03f */
[----:B------:R0:W-:Y:S01]  /*290e0*/  STL.64 [R1+0x300], R4 ;  /* 0x0003000401007387 */ /* 0x0001e20000100a00 */
[----:B------:R1:W-:Y:S02]  /*290f0*/  STL.64 [R1+0x308], R6 ;  /* 0x0003080601007387 */ /* 0x0003e40000100a00 */
[----:B------:R-:W2:Y:S02]  /*29100*/  LDL.LU R12, [R1+0x2c0] ;  /* 0x0002c000010c7983 */ /* 0x000ea40000300800 */
[----:B------:R-:W2:Y:S01]  /*29110*/  LDL.LU R13, [R1+0x2c4] ;  /* 0x0002c400010d7983 */ /* 0x000ea20000300800 */
[----:B------:R-:W2:Y:S01]  /*29120*/  LDL.LU R14, [R1+0x2c8] ;  /* 0x0002c800010e7983 */ /* 0x000ea20000300800 */
[----:B------:R-:W2:Y:S03]  /*29130*/  LDL.LU R15, [R1+0x2cc] ;  /* 0x0002cc00010f7983 */ /* 0x000ea60000300800 */
[----:B0-----:R-:W3:Y:S01]  /*29140*/  LDL.LU R4, [R1+0x2f0] ;  /* 0x0002f00001047983 */ /* 0x001ee20000300800 */
[----:B------:R-:W3:Y:S02]  /*29150*/  LDL.LU R5, [R1+0x2f4] ;  /* 0x0002f40001057983 */ /* 0x000ee40000300800 */
[----:B-1----:R-:W3:Y:S02]  /*29160*/  LDL.LU R6, [R1+0x2f8] ;  /* 0x0002f80001067983 */ /* 0x002ee40000300800 */
[----:B------:R-:W3:Y:S01]  /*29170*/  LDL.LU R7, [R1+0x2fc] ;  /* 0x0002fc0001077983 */ /* 0x000ee20000300800 */
[----:B------:R-:W-:Y:S01]  /*29180*/  STL.64 [R1+0x1488], R26 ;  /* 0x0014881a01007387 */ /* 0x000fe20000100a00 */
[----:B------:R0:W-:Y:S02]  /*29190*/  STL.64 [R1+0x1438], R22 ;  /* 0x0014381601007387 */ /* 0x0001e40000100a00 */
[----:B------:R-:W4:Y:S02]  /*291a0*/  LDL.LU R20, [R1+0x260] ;  /* 0x0002600001147983 */ /* 0x000f240000300800 */
[----:B------:R-:W4:Y:S01]  /*291b0*/  LDL.LU R21, [R1+0x264] ;  /* 0x0002640001157983 */ /* 0x000f220000300800 */
[----:B0-----:R-:W2:Y:S01]  /*291c0*/  LDL.LU R22, [R1+0x268] ;  /* 0x0002680001167983 */ /* 0x001ea20000300800 */
[----:B------:R-:W2:Y:S03]  /*291d0*/  LDL.LU R23, [R1+0x26c] ;  /* 0x00026c0001177983 */ /* 0x000ea60000300800 */
[----:B--2---:R-:W-:Y:S01]  /*291e0*/  STL.64 [R1+0x1450], R22 ;  /* 0x0014501601007387 */ /* 0x004fe20000100a00 */
[----:B----4-:R0:W-:Y:S03]  /*291f0*/  STL.64 [R1+0x1448], R20 ;  /* 0x0014481401007387 */ /* 0x0101e60000100a00 */
        /* <DEDUP_REMOVED lines=25> */
[----:B0-----:R-:W3:Y:S02]  /*29390*/  LDL.LU.64 R6, [R1+0x14b0] ;  /* 0x0014b00001067983 */ /* 0x001ee40000300a00 */
[----:B---3--:R-:W-:Y:S11]  /*293a0*/  HMMA.16816.F32.BF16 R12, R8, R6, R12 ;  /* 0x00000006080c723c */ /* 0x008ff6000004180c */
[----:B------:R-:W-:Y:S11]  /*293b0*/  @!UPT UIADD3 URZ, URZ, URZ, URZ ;  /* 0x0000003f3f3ff290 */ /* 0x000ff6000fffe03f */
[----:B------:R-:W-:Y:S01]  /*293c0*/  @!UPT UIADD3 URZ, URZ, URZ, URZ ;  /* 0x0000003f3f3ff290 */ /* 0x000fe2000fffe03f */
[----:B------:R0:W-:Y:S01]  /*293d0*/  STL.64 [R1+0x310], R12 ;  /* 0x0003100c01007387 */ /* 0x0001e20000100a00 */
[----:B------:R-:W-:Y:S02]  /*293e0*/  IMAD.MOV.U32 R11, RZ, RZ, R14 ;  /* 0x000000ffff0b7224 */ /* 0x000fe400078e000e */
[----:B------:R-:W-:Y:S02]  /*293f0*/  IMAD.MOV.U32 R10, RZ, RZ, R15 ;  /* 0x000000ffff0a7224 */ /* 0x000fe400078e000f */
[----:B------:R-:W2:Y:S04]  /*29400*/  LDL.LU.64 R14, [R1+0x14a8] ;  /* 0x0014a800010e7983 */ /* 0x000ea80000300a00 */
[----:B0-----:R-:W2:Y:S01]  /*29410*/  LDL.LU.64 R12, [R1+0x14a0] ;  /* 0x0014a000010c7983 */ /* 0x001ea20000300a00 */
[----:B------:R-:W-:-:S02]  /*29420*/  IMAD.MOV.U32 R26, RZ, RZ, R3 ;  /* 0x000000ffff1a7224 */ /* 0x000fc400078e0003 */
[----:B------:R-:W-:Y:S02]  /*29430*/  IMAD.MOV.U32 R27, RZ, RZ, R2 ;  /* 0x000000ffff1b7224 */ /* 0x000fe400078e0002 */
[----:B------:R-:W-:Y:S02]  /*29440*/  IMAD.MOV.U32 R8, RZ, RZ, R17 ;  /* 0x000000ffff087224 */ /* 0x000fe400078e0011 */
[----:B------:R-:W-:Y:S01]  /*29450*/  IMAD.MOV.U32 R9, RZ, RZ, R16 ;  /* 0x000000ffff097224 */ /* 0x000fe200078e0010 */
[----:B------:R-:W-:Y:S04]  /*29460*/  STL.64 [R1+0x1278], R10 ;  /* 0x0012780a01007387 */ /* 0x000fe80000100a00 */
[----:B------:R0:W-:Y:S04]  /*29470*/  STL.64 [R1+0x1390], R8 ;  /* 0x0013900801007387 */ /* 0x0001e80000100a00 */
[----:B0-----:R-:W3:Y:S01]  /*29480*/  LDL.LU R8, [R1+0x230] ;  /* 0x0002300001087983 */ /* 0x001ee20000300800 */
[----:B------:R-:W3:Y:S02]  /*29490*/  LDL.LU R9, [R1+0x234] ;  /* 0x0002340001097983 */ /* 0x000ee40000300800 */
[----:B------:R-:W3:Y:S02]  /*294a0*/  LDL.LU R10, [R1+0x238] ;  /* 0x00023800010a7983 */ /* 0x000ee40000300800 */
[----:B------:R-:W3:Y:S01]  /*294b0*/  LDL.LU R11, [R1+0x23c] ;  /* 0x00023c00010b7983 */ /* 0x000ee20000300800 */
        /* <DEDUP_REMOVED lines=48> */
[----:B0-----:R-:W4:Y:S01]  /*297c0*/  LDL.LU.64 R18, [R1+0x13f8] ;  /* 0x0013f80001127983 */ /* 0x001f220000300a00 */
[----:B------:R-:W4:Y:S01]  /*297d0*/  LDL.LU.64 R16, [R1+0x13f0] ;  /* 0x0013f00001107983 */ /* 0x000f220000300a00 */
[----:B---3--:R-:W-:Y:S07]  /*297e0*/  HMMA.16816.F32.BF16 R4, R12, R6, R8 ;  /* 0x000000060c04723c */ /* 0x008fee0000041808 */
[----:B------:R-:W-:-:S02]  /*297f0*/  IMAD.MOV.U32 R12, RZ, RZ, R28 ;  /* 0x000000ffff0c7224 */ /* 0x000fc400078e001c */
[----:B------:R-:W3:Y:S11]  /*29800*/  LDL.LU R28, [R1+0x13ec] ;  /* 0x0013ec00011c7983 */ /* 0x000ef60000300800 */
[----:B------:R-:W-:Y:S03]  /*29810*/  @!UPT UIADD3 URZ, URZ, URZ, URZ ;  /* 0x0000003f3f3ff290 */ /* 0x000fe6000fffe03f */
[----:B------:R-:W-:Y:S01]  /*29820*/  STL.64 [R1+0x270], R4 ;  /* 0x0002700401007387 */ /* 0x000fe20000100a00 */
[----:B------:R4:W-:Y:S02]  /*29830*/  STL.64 [R1+0x278], R6 ;  /* 0x0002780601007387 */ /* 0x0009e40000100a00 */
[----:B------:R-:W-:Y:S02]  /*29840*/  IMAD.MOV.U32 R13, RZ, RZ, R0 ;  /* 0x000000ffff0d7224 */ /* 0x000fe400078e0000 */
[----:B------:R-:W3:Y:S03]  /*29850*/  LDL.LU R0, [R1+0x13e8] ;  /* 0x0013e80001007983 */ /* 0x000ee60000300800 */
[----:B------:R-:W-:Y:S02]  /*29860*/  STL.64 [R1+0x1398], R12 ;  /* 0x0013980c01007387 */ /* 0x000fe40000100a00 */
[----:B--2---:R-:W-:-:S02]  /*29870*/  IMAD.MOV.U32 R15, RZ, RZ, R24 ;  /* 0x000000ffff0f7224 */ /* 0x004fc400078e0018 */
[----:B------:R-:W-:Y:S01]  /*29880*/  IMAD.MOV.U32 R14, RZ, RZ, R25 ;  /* 0x000000ffff0e7224 */ /* 0x000fe200078e0019 */
[----:B----4-:R-:W-:Y:S11]  /*29890*/  HMMA.16816.F32.BF16 R4, R16, R24, R20 ;  /* 0x000000181004723c */ /* 0x010ff60000041814 */
[----:B------:R-:W-:Y:S11]  /*298a0*/  @!UPT UIADD3 URZ, URZ, URZ, URZ ;  /* 0x0000003f3f3ff290 */ /* 0x000ff6000fffe03f */
[----:B------:R-:W-:Y:S01]  /*298b0*/  @!UPT UIADD3 URZ, URZ, URZ, URZ ;  /* 0x0000003f3f3ff290 */ /* 0x000fe2000fffe03f */
[----:B------:R0:W-:Y:S01]  /*298c0*/  STL.64 [R1+0x260], R4 ;  /* 0x0002600401007387 */ /* 0x0001e20000100a00 */
[----:B------:R1:W-:Y:S03]  /*298d0*/  STL.64 [R1+0x268], R6 ;  /* 0x0002680601007387 */ /* 0x0003e60000100a00 */
[----:B0-----:R-:W2:Y:S01]  /*298e0*/  LDL.LU R4, [R1+0x140] ;  /* 0x0001400001047983 */ /* 0x001ea20000300800 */
[----:B------:R-:W2:Y:S02]  /*298f0*/  LDL.LU R5, [R1+0x144] ;  /* 0x0001440001057983 */ /* 0x000ea40000300800 */
[----:B-1----:R-:W4:Y:S02]  /*29900*/  LDL.LU R6, [R1+0x148] ;  /* 0x0001480001067983 */ /* 0x002f240000300800 */
[----:B------:R-:W4:Y:S01]  /*29910*/  LDL.LU R7, [R1+0x14c] ;  /* 0x00014c0001077983 */ /* 0x000f220000300800 */
[----:B------:R-:W2:Y:S01]  /*29920*/  LDL.LU R24, [R1+0x1f0] ;  /* 0x0001f00001187983 */ /* 0x000ea20000300800 */
[----:B------:R-:W2:Y:S02]  /*29930*/  LDL.LU R25, [R1+0x1f4] ;  /* 0x0001f40001197983 */ /* 0x000ea40000300800 */
[----:B------:R-:W2:Y:S02]  /*29940*/  LDL.LU R26, [R1+0x1f8] ;  /* 0x0001f800011a7983 */ /* 0x000ea40000300800 */
[----:B------:R-:W2:Y:S02]  /*29950*/  LDL.LU R27, [R1+0x1fc] ;  /* 0x0001fc00011b7983 */ /* 0x000ea40000300800 */
[----:B---3--:R-:W-:Y:S01]  /*29960*/  IMAD.MOV.U32 R21, RZ, RZ, R0 ;  /* 0x000000ffff157224 */ /* 0x008fe200078e0000 */
[----:B--2---:R-:W-:Y:S01]  /*29970*/  STL.64 [R1+0x13b8], R26 ;  /* 0x0013b81a01007387 */ /* 0x004fe20000100a00 */
[----:B------:R-:W-:Y:S02]  /*29980*/  STL.64 [R1+0x13b0], R24 ;  /* 0x0013b01801007387 */ /* 0x000fe40000100a00 */
[----:B------:R-:W2:Y:S02]  /*29990*/  LDL R20, [R1+0x40] ;  /* 0x0000400001147983 */ /* 0x000ea40000100800 */
[----:B------:R-:W3:Y:S01]  /*299a0*/  LDL.LU R0, [R1+0x13e4] ;  /* 0x0013e40001007983 */ /* 0x000ee20000300800 */
[----:B--2---:R0:W-:Y:S04]  /*299b0*/  STL.64 [R1+0x13c0], R20 ;  /* 0x0013c01401007387 */ /* 0x0041e80000100a00 */
[----:B0-----:R-:W2:Y:S01]  /*299c0*/  LDL.LU R20, [R1+0x210] ;  /* 0x0002100001147983 */ /* 0x001ea20000300800 */
[----:B------:R-:W2:Y:S02]  /*299d0*/  LDL.LU R21, [R1+0x214] ;  /* 0x0002140001157983 */ /* 0x000ea40000300800 */
[----:B------:R-:W2:Y:S02]  /*299e0*/  LDL.LU R22, [R1+0x218] ;  /* 0x0002180001167983 */ /* 0x000ea40000300800 */
[----:B------:R-:W2:Y:S01]  /*299f0*/  LDL.LU R23, [R1+0x21c] ;  /* 0x00021c0001177983 */ /* 0x000ea20000300800 */
[----:B------:R-:W2:Y:S01]  /*29a00*/  LDL.LU R24, [R1+0x200] ;  /* 0x0002000001187983 */ /* 0x000ea20000300800 */
[----:B------:R-:W2:Y:S02]  /*29a10*/  LDL.LU R25, [R1+0x204] ;  /* 0x0002040001197983 */ /* 0x000ea40000300800 */
[----:B------:R-:W2:Y:S02]  /*29a20*/  LDL.LU R26, [R1+0x208] ;  /* 0x00020800011a7983 */ /* 0x000ea40000300800 */
[----:B------:R-:W2:Y:S02]  /*29a30*/  LDL.LU R27, [R1+0x20c] ;  /* 0x00020c00011b7983 */ /* 0x000ea40000300800 */
[----:B--2---:R-:W-:Y:S01]  /*29a40*/  STL.64 [R1+0x13d0], R26 ;  /* 0x0013d01a01007387 */ /* 0x004fe20000100a00 */
[----:B------:R0:W-:Y:S03]  /*29a50*/  STL.64 [R1+0x13c8], R24 ;  /* 0x0013c81801007387 */ /* 0x0001e60000100a00 */
[----:B0-----:R-:W2:Y:S01]  /*29a60*/  LDL.64 R24, [R1+0x50] ;  /* 0x0000500001187983 */ /* 0x001ea20000100a00 */
[----:B----4-:R-:W-:Y:S02]  /*29a70*/  STL.64 [R1+0x1308], R6 ;  /* 0x0013080601007387 */ /* 0x010fe40000100a00 */
[----:B------:R0:W-:Y:S02]  /*29a80*/  STL.64 [R1+0x1300], R4 ;  /* 0x0013000401007387 */ /* 0x0001e40000100a00 */
[----:B0-----:R-:W4:Y:S01]  /*29a90*/  LDL.LU R4, [R1+0x150] ;  /* 0x0001500001047983 */ /* 0x001f220000300800 */
[----:B------:R-:W4:Y:S02]  /*29aa0*/  LDL.LU R5, [R1+0x154] ;  /* 0x0001540001057983 */ /* 0x000f240000300800 */
[----:B------:R-:W2:Y:S02]  /*29ab0*/  LDL.LU R6, [R1+0x158] ;  /* 0x0001580001067983 */ /* 0x000ea40000300800 */
[----:B---3--:R-:W-:-:S02]  /*29ac0*/  IMAD.MOV.U32 R7, RZ, RZ, R0 ;  /* 0x000000ffff077224 */ /* 0x008fc400078e0000 */
[----:B------:R-:W3:Y:S04]  /*29ad0*/  LDL.LU R0, [R1+0x13e0] ;  /* 0x0013e00001007983 */ /* 0x000ee80000300800 */
[----:B--2---:R-:W-:Y:S01]  /*29ae0*/  STL.64 [R1+0x1318], R6 ;  /* 0x0013180601007387 */ /* 0x004fe20000100a00 */
[----:B----4-:R0:W-:Y:S02]  /*29af0*/  STL.64 [R1+0x1310], R4 ;  /* 0x0013100401007387 */ /* 0x0101e40000100a00 */
[----:B0-----:R-:W-:Y:S02]  /*29b00*/  IMAD.MOV.U32 R4, RZ, RZ, R28 ;  /* 0x000000ffff047224 */ /* 0x001fe400078e001c */
[----:B------:R-:W-:Y:S01]  /*29b10*/  IMAD.MOV.U32 R5, RZ, RZ, R29 ;  /* 0x000000ffff057224 */ /* 0x000fe200078e001d */
[----:B------:R-:W2:Y:S01]  /*29b20*/  LDL.LU R28, [R1+0x13dc] ;  /* 0x0013dc00011c7983 */ /* 0x000ea20000300800 */
[----:B------:R-:W4:Y:S02]  /*29b30*/  LDL.LU R29, [R1+0x13d8] ;  /* 0x0013d800011d7983 */ /* 0x000f240000300800 */
[----:B------:R-:W2:Y:S02]  /*29b40*/  LDL.LU R8, [R1+0x1d0] ;  /* 0x0001d00001087983 */ /* 0x000ea40000300800 */
[----:B------:R-:W2:Y:S01]  /*29b50*/  LDL.LU R9, [R1+0x1d4] ;  /* 0x0001d40001097983 */ /* 0x000ea20000300800 */
[----:B------:R-:W2:Y:S01]  /*29b60*/  LDL.LU R10, [R1+0x1d8] ;  /* 0x0001d800010a7983 */ /* 0x000ea20000300800 */
[----:B------:R-:W2:Y:S01]  /*29b70*/  LDL.LU R11, [R1+0x1dc] ;  /* 0x0001dc00010b7983 */ /* 0x000ea20000300800 */
[----:B------:R-:W-:Y:S01]  /*29b80*/  HMMA.16816.F32.BF16 R20, R16, R24, R20 ;  /* 0x000000181014723c */ /* 0x000fe20000041814 */
[----:B------:R-:W-:-:S02]  /*29b90*/  IMAD.MOV.U32 R7, RZ, RZ, R24 ;  /* 0x000000ffff077224 */ /* 0x000fc400078e0018 */
[----:B------:R-:W-:Y:S11]  /*29ba0*/  IMAD.MOV.U32 R6, RZ, RZ, R25 ;  /* 0x000000ffff067224 */ /* 0x000ff600078e0019 */
[----:B------:R-:W-:Y:S10]  /*29bb0*/  @!UPT UIADD3 URZ, URZ, URZ, URZ ;  /* 0x0000003f3f3ff290 */ /* 0x000ff4000fffe03f */
[----:B------:R-:W-:Y:S01]  /*29bc0*/  IMAD.MOV.U32 R2, RZ, RZ, R21 ;  /* 0x000000ffff027224 */ /* 0x000fe200078e0015 */
[----:B--2---:R-:W-:Y:S01]  /*29bd0*/  STL.64 [R1+0x13a8], R10 ;  /* 0x0013a80a01007387 */ /* 0x004fe20000100a00 */
[----:B------:R0:W-:Y:S02]  /*29be0*/  STL.64 [R1+0x13a0], R8 ;  /* 0x0013a00801007387 */ /* 0x0001e40000100a00 */
[----:B------:R-:W2:Y:S02]  /*29bf0*/  LDL R12, [R1+0x20] ;  /* 0x00002000010c7983 */ /* 0x000ea40000100800 */
[----:B------:R-:W2:Y:S01]  /*29c00*/  LDL R13, [R1+0x24] ;  /* 0x00002400010d7983 */ /* 0x000ea20000100800 */
[----:B0-----:R-:W2:Y:S01]  /*29c10*/  LDL.LU R8, [R1+0x1e0] ;  /* 0x0001e00001087983 */ /* 0x001ea20000300800 */
[----:B------:R-:W2:Y:S02]  /*29c20*/  LDL.LU.64 R26, [R1+0x13d0] ;  /* 0x0013d000011a7983 */ /* 0x000ea40000300a00 */
[----:B------:R-:W2:Y:S02]  /*29c30*/  LDL.LU.64 R24, [R1+0x13c8] ;  /* 0x0013c80001187983 */ /* 0x000ea40000300a00 */
[----:B------:R0:W-:Y:S02]  /*29c40*/  STL [R1+0x250], R20 ;  /* 0x0002501401007387 */ /* 0x0001e40000100800 */
[----:B0-----:R-:W2:Y:S01]  /*29c50*/  LDL.LU.64 R20, [R1+0x13c0] ;  /* 0x0013c00001147983 */ /* 0x001ea20000300a00 */
[----:B---3--:R-:W-:-:S02]  /*29c60*/  IMAD.MOV.U32 R11, RZ, RZ, R0 ;  /* 0x000000ffff0b7224 */ /* 0x008fc400078e0000 */
[----:B------:R-:W-:Y:S02]  /*29c70*/  IMAD.MOV.U32 R0, RZ, RZ, R23 ;  /* 0x000000ffff007224 */ /* 0x000fe400078e0017 */
[----:B------:R-:W-:-:S03]  /*29c80*/  IMAD.MOV.U32 R3, RZ, RZ, R22 ;  /* 0x000000ffff037224 */ /* 0x000fc600078e0016 */
[----:B------:R-:W-:Y:S02]  /*29c90*/  STL [R1+0x1238], R0 ;  /* 0x0012380001007387 */ /* 0x000fe40000100800 */
[----:B------:R-:W-:Y:S02]  /*29ca0*/  STL [R1+0x1234], R3 ;  /* 0x0012340301007387 */ /* 0x000fe40000100800 */
[----:B------:R0:W-:Y:S02]  /*29cb0*/  STL [R1+0x1230], R2 ;  /* 0x0012300201007387 */ /* 0x0001e40000100800 */
[----:B0-----:R-:W3:Y:S01]  /*29cc0*/  LDL R2, [R1+0xc58] ;  /* 0x000c580001027983 */ /* 0x001ee20000100800 */
[C---:B--2---:R-:W-:Y:S03]  /*29cd0*/  HMMA.16816.F32.BF16 R20, R16.reuse, R20, R24 ;  /* 0x000000141014723c */ /* 0x044fe60000041818 */
[----:B------:R-:W2:Y:S01]  /*29ce0*/  LDL.LU.64 R26, [R1+0x13b8] ;  /* 0x0013b800011a7983 */ /* 0x000ea20000300a00 */
[----:B------:R-:W2:Y:S11]  /*29cf0*/  LDL.LU.64 R24, [R1+0x13b0] ;  /* 0x0013b00001187983 */ /* 0x000eb60000300a00 */
[----:B------:R-:W-:Y:S08]  /*29d00*/  @!UPT UIADD3 URZ, URZ, URZ, URZ ;  /* 0x0000003f3f3ff290 */ /* 0x000ff0000fffe03f */
[----:B------:R-:W-:Y:S01]  /*29d10*/  STL.64 [R1+0x240], R20 ;  /* 0x0002401401007387 */ /* 0x000fe20000100a00 */
[----:B------:R2:W-:Y:S02]  /*29d20*/  STL.64 [R1+0x248], R22 ;  /* 0x0002481601007387 */ /* 0x0005e40000100a00 */
[----:B--2---:R-:W-:Y:S11]  /*29d30*/  HMMA.16816.F32.BF16 R20, R16, R4, R24 ;  /* 0x000000041014723c */ /* 0x004ff60000041818 */
[----:B------:R-:W-:Y:S11]  /*29d40*/  @!UPT UIADD3 URZ, URZ, URZ, URZ ;  /* 0x0000003f3f3ff290 */ /* 0x000ff6000fffe03f */
[----:B------:R-:W-:Y:S01]  /*29d50*/  @!UPT UIADD3 URZ, URZ, URZ, URZ ;  /* 0x0000003f3f3ff290 */ /* 0x000fe2000fffe03f */
[----:B------:R-:W-:Y:S01]  /*29d60*/  STL.64 [R1+0x230], R20 ;  /* 0x0002301401007387 */ /* 0x000fe20000100a00 */
[----:B------:R0:W-:Y:S03]  /*29d70*/  STL.64 [R1+0x1328], R4 ;  /* 0x0013280401007387 */ /* 0x0001e60000100a00 */
[----:B0-----:R-:W2:Y:S01]  /*29d80*/  LDL.64 R4, [R1+0x40] ;  /* 0x0000400001047983 */ /* 0x001ea20000100a00 */
[----:B----4-:R-:W-:Y:S02]  /*29d90*/  IMAD.MOV.U32 R9, RZ, RZ, R29 ;  /* 0x000000ffff097224 */ /* 0x010fe400078e001d */
[----:B------:R-:W-:Y:S02]  /*29da0*/  IMAD.MOV.U32 R10, RZ, RZ, R28 ;  /* 0x000000ffff0a7224 */ /* 0x000fe400078e001c */
[----:B------:R-:W-:Y:S02]  /*29db0*/  IMAD.MOV.U32 R29, RZ, RZ, R22 ;  /* 0x000000ffff1d7224 */ /* 0x000fe400078e0016 */
[----:B------:R-:W-:Y:S01]  /*29dc0*/  IMAD.MOV.U32 R28, RZ, RZ, R23 ;  /* 0x000000ffff1c7224 */ /* 0x000fe200078e0017 */
[----:B--2---:R0:W-:Y:S01]  /*29dd0*/  STL.64 [R1+0x1340], R4 ;  /* 0x0013400401007387 */ /* 0x0041e20000100a00 */
[----:B------:R-:W2:Y:S02]  /*29de0*/  LDL.LU R20, [R1+0x1b0] ;  /* 0x0001b00001147983 */ /* 0x000ea40000300800 */
[----:B------:R-:W2:Y:S02]  /*29df0*/  LDL.LU R21, [R1+0x1b4] ;  /* 0x0001b40001157983 */ /* 0x000ea40000300800 */
[----:B------:R-:W2:Y:S01]  /*29e00*/  LDL.LU R22, [R1+0x1b8] ;  /* 0x0001b80001167983 */ /* 0x000ea20000300800 */
[----:B------:R-:W2:Y:S01]  /*29e10*/  LDL.LU R23, [R1+0x1bc] ;  /* 0x0001bc0001177983 */ /* 0x000ea20000300800 */
[----:B------:R-:W4:Y:S02]  /*29e20*/  LDL.LU R24, [R1+0x1c0] ;  /* 0x0001c00001187983 */ /* 0x000f240000300800 */
[----:B------:R-:W4:Y:S02]  /*29e30*/  LDL.LU R25, [R1+0x1c4] ;  /* 0x0001c40001197983 */ /* 0x000f240000300800 */
[----:B------:R-:W4:Y:S01]  /*29e40*/  LDL.LU R26, [R1+0x1c8] ;  /* 0x0001c800011a7983 */ /* 0x000f220000300800 */
[----:B------:R-:W4:Y:S01]  /*29e50*/  LDL.LU R27, [R1+0x1cc] ;  /* 0x0001cc00011b7983 */ /* 0x000f220000300800 */
[----:B0-----:R-:W-:-:S02]  /*29e60*/  IMAD.MOV.U32 R4, RZ, RZ, R7 ;  /* 0x000000ffff047224 */ /* 0x001fc400078e0007 */
[----:B------:R-:W-:-:S05]  /*29e70*/  IMAD.MOV.U32 R5, RZ, RZ, R6 ;  /* 0x000000ffff057224 */ /* 0x000fca00078e0006 */
[----:B------:R0:W-:Y:S02]  /*29e80*/  STL.64 [R1+0x1358], R4 ;  /* 0x0013580401007387 */ /* 0x0001e40000100a00 */
[----:B0-----:R-:W-:Y:S02]  /*29e90*/  IMAD.MOV.U32 R4, RZ, RZ, R15 ;  /* 0x000000ffff047224 */ /* 0x001fe400078e000f */
[----:B------:R-:W-:Y:S02]  /*29ea0*/  IMAD.MOV.U32 R5, RZ, RZ, R14 ;  /* 0x000000ffff057224 */ /* 0x000fe400078e000e */
[C---:B------:R-:W-:Y:S01]  /*29eb0*/  HMMA.16816.F32.BF16 R12, R16.reuse, R12, R8 ;  /* 0x0000000c100c723c */ /* 0x040fe20000041808 */
[----:B------:R-:W-:Y:S01]  /*29ec0*/  STL [R1+0x116c], R28 ;  /* 0x00116c1c01007387 */ /* 0x000fe20000100800 */
[----:B------:R-:W-:Y:S02]  /*29ed0*/  STL [R1+0x1160], R29 ;  /* 0x0011601d01007387 */ /* 0x000fe40000100800 */
[----:B------:R-:W2:Y:S02]  /*29ee0*/  LDL.LU.64 R10, [R1+0x13a8] ;  /* 0x0013a800010a7983 */ /* 0x000ea40000300a00 */
[----:B------:R-:W2:Y:S11]  /*29ef0*/  LDL.LU.64 R8, [R1+0x13a0] ;  /* 0x0013a00001087983 */ /* 0x000eb60000300a00 */
[----:B------:R-:W-:Y:S06]  /*29f00*/  @!UPT UIADD3 URZ, URZ, URZ, URZ ;  /* 0x0000003f3f3ff290 */ /* 0x000fec000fffe03f */
[----:B------:R0:W-:Y:S01]  /*29f10*/  STL.64 [R1+0x220], R12 ;  /* 0x0002200c01007387 */ /* 0x0001e20000100a00 */
[----:B------:R-:W-:Y:S03]  /*29f20*/  STL.64 [R1+0x228], R14 ;  /* 0x0002280e01007387 */ /* 0x000fe60000100a00 */
[----:B0-----:R-:W2:Y:S02]  /*29f30*/  LDL.LU.64 R12, [R1+0x1398] ;  /* 0x00139800010c7983 */ /* 0x001ea40000300a00 */
[C---:B--2---:R-:W-:Y:S11]  /*29f40*/  HMMA.16816.F32.BF16 R8, R16.reuse, R12, R8 ;  /* 0x0000000c1008723c */ /* 0x044ff60000041808 */
[----:B------:R-:W-:Y:S11]  /*29f50*/  @!UPT UIADD3 URZ, URZ, URZ, URZ ;  /* 0x0000003f3f3ff290 */ /* 0x000ff6000fffe03f */
[----:B------:R-:W-:Y:S01]  /*29f60*/  @!UPT UIADD3 URZ, URZ, URZ, URZ ;  /* 0x0000003f3f3ff290 */ /* 0x000fe2000fffe03f */
[----:B------:R0:W-:Y:S01]  /*29f70*/  STL.64 [R1+0x210], R8 ;  /* 0x0002100801007387 */ /* 0x0001e20000100a00 */
[----:B------:R-:W-:Y:S03]  /*29f80*/  STL.64 [R1+0x218], R10 ;  /* 0x0002180a01007387 */ /* 0x000fe60000100a00 */
[----:B0-----:R-:W4:Y:S01]  /*29f90*/  LDL.LU.64 R8, [R1+0x1390] ;  /* 0x0013900001087983 */ /* 0x001f220000300a00 */
        /* <DEDUP_REMOVED lines=26> */
[----:B0-----:R-:W4:Y:S01]  /*2a140*/  LDL.LU.64 R26, [R1+0x1388] ;  /* 0x00138800011a7983 */ /* 0x001f220000300a00 */
[----:B------:R-:W2:Y:S02]  /*2a150*/  LDL.LU.64 R24, [R1+0x1380] ;  /* 0x0013800001187983 */ /* 0x000ea40000300a00 */
[----:B--2---:R-:W-:Y:S01]  /*2a160*/  HMMA.16816.F32.BF16 R16, R16, R24, R20 ;  /* 0x000000181010723c */ /* 0x004fe20000041814 */
[----:B------:R-:W2:Y:S01]  /*2a170*/  LDL.LU.64 R22, [R1+0x1378] ;  /* 0x0013780001167983 */ /* 0x000ea20000300a00 */
[----:B------:R-:W2:Y:S11]  /*2a180*/  LDL.LU.64 R20, [R1+0x1370] ;  /* 0x0013700001147983 */ /* 0x000eb60000300a00 */
[----:B------:R-:W-:Y:S10]  /*2a190*/  @!UPT UIADD3 URZ, URZ, URZ, URZ ;  /* 0x0000003f3f3ff290 */ /* 0x000ff4000fffe03f */
[----:B------:R0:W-:Y:S01]  /*2a1a0*/  STL.64 [R1+0x1f0], R16 ;  /* 0x0001f01001007387 */ /* 0x0001e20000100a00 */
[----:B------:R-:W-:Y:S03]  /*2a1b0*/  STL.64 [R1+0x1f8], R18 ;  /* 0x0001f81201007387 */ /* 0x000fe60000100a00 */
[----:B0-----:R-:W3:Y:S01]  /*2a1c0*/  LDL.LU.64 R16, [R1+0x20] ;  /* 0x0000200001107983 */ /* 0x001ee20000300a00 */
[C---:B--2---:R-:W-:Y:S03]  /*2a1d0*/  HMMA.16816.F32.BF16 R4, R20.reuse, R4, R12 ;  /* 0x000000041404723c */ /* 0x044fe6000004180c */
[----:B------:R-:W2:Y:S01]  /*2a1e0*/  LDL.LU.64 R14, [R1+0x1368] ;  /* 0x00136800010e7983 */ /* 0x000ea20000300a00 */
[----:B------:R-:W2:Y:S11]  /*2a1f0*/  LDL.LU.64 R12, [R1+0x1360] ;  /* 0x00136000010c7983 */ /* 0x000eb60000300a00 */
[----:B------:R-:W-:Y:S08]  /*2a200*/  @!UPT UIADD3 URZ, URZ, URZ, URZ ;  /* 0x0000003f3f3ff290 */ /* 0x000ff0000fffe03f */
[----:B------:R0:W-:Y:S01]  /*2a210*/  STL.64 [R1+0x1e0], R4 ;  /* 0x0001e00401007387 */ /* 0x0001e20000100a00 */
[----:B------:R2:W-:Y:S03]  /*2a220*/  STL.64 [R1+0x1e8], R6 ;  /* 0x0001e80601007387 */ /* 0x0005e60000100a00 */
[----:B0-----:R-:W2:Y:S02]  /*2a230*/  LDL.LU.64 R4, [R1+0x1358] ;  /* 0x0013580001047983 */ /* 0x001ea40000300a00 */
[C---:B--2---:R-:W-:Y:S02]  /*2a240*/  HMMA.16816.F32.BF16 R4, R20.reuse, R4, R12 ;  /* 0x000000041404723c */ /* 0x044fe4000004180c */
[----:B------:R-:W2:Y:S01]  /*2a250*/  LDL.LU.64 R14, [R1+0x1350] ;  /* 0x00135000010e7983 */ /* 0x000ea20000300a00 */
[----:B------:R-:W2:Y:S11]  /*2a260*/  LDL.LU.64 R12, [R1+0x1348] ;  /* 0x00134800010c7983 */ /* 0x000eb60000300a00 */
[----:B------:R-:W-:Y:S09]  /*2a270*/  @!UPT UIADD3 URZ, URZ, URZ, URZ ;  /* 0x0000003f3f3ff290 */ /* 0x000ff2000fffe03f */
[----:B------:R0:W-:Y:S01]  /*2a280*/  STL.64 [R1+0x1d0], R4 ;  /* 0x0001d00401007387 */ /* 0x0001e20000100a00 */
[----:B------:R-:W-:Y:S03]  /*2a290*/  STL.64 [R1+0x1d8], R6 ;  /* 0x0001d80601007387 */ /* 0x000fe60000100a00 */
[----:B0-----:R-:W2:Y:S02]  /*2a2a0*/  LDL.LU.64 R4, [R1+0x1340] ;  /* 0x0013400001047983 */ /* 0x001ea40000300a00 */
[C---:B--2---:R-:W-:Y:S01]  /*2a2b0*/  HMMA.16816.F32.BF16 R12, R20.reuse, R4, R12 ;  /* 0x00000004140c723c */ /* 0x044fe2000004180c */
[----:B------:R-:W-:Y:S02]  /*2a2c0*/  IMAD.MOV.U32 R3, RZ, RZ, R4 ;  /* 0x000000ffff037224 */ /* 0x000fe400078e0004 */
[----:B------:R-:W-:Y:S11]  /*2a2d0*/  IMAD.MOV.U32 R0, RZ, RZ, R5 ;  /* 0x000000ffff007224 */ /* 0x000ff600078e0005 */
[----:B------:R-:W-:Y:S09]  /*2a2e0*/  @!UPT UIADD3 URZ, URZ, URZ, URZ ;  /* 0x0000003f3f3ff290 */ /* 0x000ff2000fffe03f */
[----:B------:R-:W-:Y:S01]  /*2a2f0*/  STL.64 [R1+0x1c0], R12 ;  /* 0x0001c00c01007387 */ /* 0x000fe20000100a00 */
[----:B------:R0:W-:Y:S03]  /*2a300*/  STL.64 [R1+0x1c8], R14 ;  /* 0x0001c80e01007387 */ /* 0x0001e60000100a00 */
[----:B0-----:R-:W2:Y:S01]  /*2a310*/  LDL.LU.64 R14, [R1+0x1338] ;  /* 0x00133800010e7983 */ /* 0x001ea20000300a00 */
[----:B------:R-:W2:Y:S02]  /*2a320*/  LDL.LU.64 R12, [R1+0x1330] ;  /* 0x00133000010c7983 */ /* 0x000ea40000300a00 */
[----:B------:R-:W2:Y:S02]  /*2a330*/  LDL.LU.64 R4, [R1+0x1328] ;  /* 0x0013280001047983 */ /* 0x000ea40000300a00 */
[C---:B--2---:R-:W-:Y:S01]  /*2a340*/  HMMA.16816.F32.BF16 R4, R20.reuse, R4, R12 ;  /* 0x000000041404723c */ /* 0x044fe2000004180c */
[----:B------:R-:W2:Y:S11]  /*2a350*/  LDL.LU.64 R12, [R1+0x1320] ;  /* 0x00132000010c7983 */ /* 0x000eb60000300a00 */
[----:B------:R-:W-:Y:S11]  /*2a360*/  @!UPT UIADD3 URZ, URZ, URZ, URZ ;  /* 0x0000003f3f3ff290 */ /* 0x000ff6000fffe03f */
[----:B------:R-:W-:Y:S01]  /*2a370*/  STL.64 [R1+0x1b0], R4 ;  /* 0x0001b00401007387 */ /* 0x000fe20000100a00 */
[----:B------:R0:W-:Y:S03]  /*2a380*/  STL.64 [R1+0x1b8], R6 ;  /* 0x0001b80601007387 */ /* 0x0001e60000100a00 */
[----:B0-----:R-:W3:Y:S01]  /*2a390*/  LDL.LU.64 R6, [R1+0x1318] ;  /* 0x0013180001067983 */ /* 0x001ee20000300a00 */
[----:B------:R-:W3:Y:S02]  /*2a3a0*/  LDL.LU.64 R4, [R1+0x1310] ;  /* 0x0013100001047983 */ /* 0x000ee40000300a00 */
[C---:B---3--:R-:W-:Y:S11]  /*2a3b0*/  HMMA.16816.F32.BF16 R4, R20.reuse, R16, R4 ;  /* 0x000000101404723c */ /* 0x048ff60000041804 */
[----:B------:R-:W-:Y:S11]  /*2a3c0*/  @!UPT UIADD3 URZ, URZ, URZ, URZ ;  /* 0x0000003f3f3ff290 */ /* 0x000ff6000fffe03f */
[----:B------:R-:W-:Y:S01]  /*2a3d0*/  @!UPT UIADD3 URZ, URZ, URZ, URZ ;  /* 0x0000003f3f3ff290 */ /* 0x000fe2000fffe03f */
[----:B------:R-:W-:Y:S01]  /*2a3e0*/  STL.64 [R1+0x190], R4 ;  /* 0x0001900401007387 */ /* 0x000fe20000100a00 */
[----:B------:R0:W-:Y:S03]  /*2a3f0*/  STL.64 [R1+0x198], R6 ;  /* 0x0001980601007387 */ /* 0x0001e60000100a00 */
[----:B0-----:R-:W2:Y:S01]  /*2a400*/  LDL.LU.64 R6, [R1+0x1308] ;  /* 0x0013080001067983 */ /* 0x001ea20000300a00 */
[----:B------:R-:W2:Y:S02]  /*2a410*/  LDL.LU.64 R4, [R1+0x1300] ;  /* 0x0013000001047983 */ /* 0x000ea40000300a00 */
[----:B------:R0:W-:Y:S02]  /*2a420*/  STL.64 [R1+0x1288], R16 ;  /* 0x0012881001007387 */ /* 0x0001e40000100a00 */
[----:B0-----:R-:W3:Y:S01]  /*2a430*/  LDL.LU R16, [R1+0x130] ;  /* 0x0001300001107983 */ /* 0x001ee20000300800 */
[----:B------:R-:W3:Y:S01]  /*2a440*/  LDL.LU R17, [R1+0x134] ;  /* 0x0001340001117983 */ /* 0x000ee20000300800 */
[----:B--2---:R-:W-:Y:S02]  /*2a450*/  HMMA.16816.F32.BF16 R12, R20, R12, R4 ;  /* 0x0000000c140c723c */ /* 0x004fe40000041804 */
[----:B------:R-:W2:Y:S01]  /*2a460*/  LDL.LU.64 R6, [R1+0x12f8] ;  /* 0x0012f80001067983 */ /* 0x000ea20000300a00 */
[----:B------:R-:W2:Y:S11]  /*2a470*/  LDL.LU.64 R4, [R1+0x12f0] ;  /* 0x0012f00001047983 */ /* 0x000eb60000300a00 */
[----:B------:R-:W-:Y:S09]  /*2a480*/  @!UPT UIADD3 URZ, URZ, URZ, URZ ;  /* 0x0000003f3f3ff290 */ /* 0x000ff2000fffe03f */
[----:B------:R-:W-:Y:S01]  /*2a490*/  STL.64 [R1+0x180], R12 ;  /* 0x0001800c01007387 */ /* 0x000fe20000100a00 */
[----:B------:R0:W-:Y:S03]  /*2a4a0*/  STL.64 [R1+0x188], R14 ;  /* 0x0001880e01007387 */ /* 0x0001e60000100a00 */
[----:B0-----:R-:W2:Y:S01]  /*2a4b0*/  LDL R15, [R1+0x384] ;  /* 0x00038400010f7983 */ /* 0x001ea20000100800 */
[----:B----4-:R-:W-:Y:S02]  /*2a4c0*/  IMAD.MOV.U32 R18, RZ, RZ, R27 ;  /* 0x000000ffff127224 */ /* 0x010fe400078e001b */
[----:B------:R-:W-:-:S07]  /*2a4d0*/  IMAD.MOV.U32 R19, RZ, RZ, R26 ;  /* 0x000000ffff137224 */ /* 0x000fce00078e001a */
[----:B---3--:R-:W-:Y:S11]  /*2a4e0*/  HMMA.16816.F32.BF16 R8, R20, R8, R16 ;  /* 0x000000081408723c */ /* 0x008ff60000041810 */
[----:B------:R-:W-:Y:S11]  /*2a4f0*/  @!UPT UIADD3 URZ, URZ, URZ, URZ ;  /* 0x0000003f3f3ff290 */ /* 0x000ff6000fffe03f */
[----:B------:R-:W-:Y:S02]  /*2a500*/  @!UPT UIADD3 URZ, URZ, URZ, URZ ;  /* 0x0000003f3f3ff290 */ /* 0x000fe4000fffe03f */
[----:B------:R-:W-:Y:S02]  /*2a510*/  IMAD.MOV.U32 R28, RZ, RZ, R8 ;  /* 0x000000ffff1c7224 */ /* 0x000fe400078e0008 */
[----:B------:R-:W-:Y:S02]  /*2a520*/  IMAD.MOV.U32 R26, RZ, RZ, R9 ;  /* 0x000000ffff1a7224 */ /* 0x000fe400078e0009 */
[----:B------:R-:W-:Y:S02]  /*2a530*/  IMAD.MOV.U32 R27, RZ, RZ, R10 ;  /* 0x000000ffff1b7224 */ /* 0x000fe400078e000a */
[----:B------:R-:W-:Y:S01]  /*2a540*/  IMAD.MOV.U32 R29, RZ, RZ, R11 ;  /* 0x000000ffff1d7224 */ /* 0x000fe200078e000b */
[----:B--2---:R-:W-:Y:S01]  /*2a550*/  STL [R1+0x1280], R15 ;  /* 0x0012800f01007387 */ /* 0x004fe20000100800 */
[----:B------:R-:W2:Y:S02]  /*2a560*/  LDL.LU R8, [R1+0xe0] ;  /* 0x0000e00001087983 */ /* 0x000ea40000300800 */
[----:B------:R-:W2:Y:S02]  /*2a570*/  LDL.LU R9, [R1+0xe4] ;  /* 0x0000e40001097983 */ /* 0x000ea40000300800 */
[----:B------:R-:W2:Y:S01]  /*2a580*/  LDL.LU R10, [R1+0xe8] ;  /* 0x0000e800010a7983 */ /* 0x000ea20000300800 */
[----:B------:R-:W2:Y:S01]  /*2a590*/  LDL.LU R11, [R1+0xec] ;  /* 0x0000ec00010b7983 */ /* 0x000ea20000300800 */
[----:B------:R-:W3:Y:S02]  /*2a5a0*/  LDL.LU R16, [R1+0x1a0] ;  /* 0x0001a00001107983 */ /* 0x000ee40000300800 */
[----:B------:R-:W3:Y:S02]  /*2a5b0*/  LDL.LU R17, [R1+0x1a4] ;  /* 0x0001a40001117983 */ /* 0x000ee40000300800 */
[----:B------:R-:W4:Y:S01]  /*2a5c0*/  LDL.LU R18, [R1+0x1a8] ;  /* 0x0001a80001127983 */ /* 0x000f220000300800 */
[----:B------:R-:W4:Y:S04]  /*2a5d0*/  LDL.LU R19, [R1+0x1ac] ;  /* 0x0001ac0001137983 */ /* 0x000f280000300800 */
[----:B----4-:R-:W-:Y:S01]  /*2a5e0*/  STL.64 [R1+0x1298], R18 ;  /* 0x0012981201007387 */ /* 0x010fe20000100a00 */
[----:B---3--:R0:W-:Y:S02]  /*2a5f0*/  STL.64 [R1+0x1290], R16 ;  /* 0x0012901001007387 */ /* 0x0081e40000100a00 */
[----:B0-----:R-:W-:-:S02]  /*2a600*/  IMAD.MOV.U32 R16, RZ, RZ, R3 ;  /* 0x000000ffff107224 */ /* 0x001fc400078e0003 */
[----:B------:R-:W-:-:S05]  /*2a610*/  IMAD.MOV.U32 R17, RZ, RZ, R0 ;  /* 0x000000ffff117224 */ /* 0x000fca00078e0000 */
[----:B------:R0:W-:Y:S04]  /*2a620*/  STL.64 [R1+0x12b0], R16 ;  /* 0x0012b01001007387 */ /* 0x0001e80000100a00 */
[----:B0-----:R-:W3:Y:S01]  /*2a630*/  LDL.LU.64 R16, [R1+0x50] ;  /* 0x0000500001107983 */ /* 0x001ee20000300a00 */
[----:B------:R-:W-:Y:S02]  /*2a640*/  IMAD.MOV.U32 R12, RZ, RZ, R7 ;  /* 0x000000ffff0c7224 */ /* 0x000fe400078e0007 */
[----:B------:R-:W-:Y:S02]  /*2a650*/  IMAD.MOV.U32 R14, RZ, RZ, R5 ;  /* 0x000000ffff0e7224 */ /* 0x000fe400078e0005 */
[----:B------:R-:W-:Y:S02]  /*2a660*/  IMAD.MOV.U32 R15, RZ, RZ, R4 ;  /* 0x000000ffff0f7224 */ /* 0x000fe400078e0004 */
[----:B------:R-:W-:Y:S01]  /*2a670*/  IMAD.MOV.U32 R13, RZ, RZ, R6 ;  /* 0x000000ffff0d7224 */ /* 0x000fe200078e0006 */
[----:B---3--:R0:W-:Y:S04]  /*2a680*/  STL.64 [R1+0x12c8], R16 ;  /* 0x0012c81001007387 */ /* 0x0081e80000100a00 */
[----:B0-----:R-:W3:Y:S01]  /*2a690*/  LDL.LU R16, [R1+0x120] ;  /* 0x0001200001107983 */ /* 0x001ee20000300800 */
[----:B------:R-:W3:Y:S02]  /*2a6a0*/  LDL.LU R17, [R1+0x124] ;  /* 0x0001240001117983 */ /* 0x000ee40000300800 */
[----:B------:R-:W3:Y:S02]  /*2a6b0*/  LDL.LU R18, [R1+0x128] ;  /* 0x0001280001127983 */ /* 0x000ee40000300800 */
[----:B------:R-:W3:Y:S01]  /*2a6c0*/  LDL.LU R19, [R1+0x12c] ;  /* 0x00012c0001137983 */ /* 0x000ee20000300800 */
[----:B------:R-:W4:Y:S01]  /*2a6d0*/  LDL.LU R7, [R1+0x12ec] ;  /* 0x0012ec0001077983 */ /* 0x000f220000300800 */
[----:B------:R-:W3:Y:S02]  /*2a6e0*/  LDL.LU R6, [R1+0x12e8] ;  /* 0x0012e80001067983 */ /* 0x000ee40000300800 */
[----:B------:R-:W3:Y:S02]  /*2a6f0*/  LDL.LU R5, [R1+0x12e4] ;  /* 0x0012e40001057983 */ /* 0x000ee40000300800 */
[----:B------:R-:W3:Y:S01]  /*2a700*/  LDL.LU R4, [R1+0x12e0] ;  /* 0x0012e00001047983 */ /* 0x000ee20000300800 */
[----:B------:R-:W-:Y:S01]  /*2a710*/  STL.64 [R1+0x12a8], R14 ;  /* 0x0012a80e01007387 */ /* 0x000fe20000100a00 */
[----:B------:R0:W-:Y:S03]  /*2a720*/  STL.64 [R1+0x12a0], R12 ;  /* 0x0012a00c01007387 */ /* 0x0001e60000100a00 */
[----:B0-----:R-:W3:Y:S01]  /*2a730*/  LDL.LU R12, [R1+0x100] ;  /* 0x00010000010c7983 */ /* 0x001ee20000300800 */
[----:B------:R-:W3:Y:S02]  /*2a740*/  LDL.LU R13, [R1+0x104] ;  /* 0x00010400010d7983 */ /* 0x000ee40000300800 */
[----:B------:R-:W3:Y:S02]  /*2a750*/  LDL.LU R14, [R1+0x108] ;  /* 0x00010800010e7983 */ /* 0x000ee40000300800 */
[----:B------:R-:W3:Y:S01]  /*2a760*/  LDL.LU R15, [R1+0x10c] ;  /* 0x00010c00010f7983 */ /* 0x000ee20000300800 */
[----:B--2---:R-:W-:Y:S01]  /*2a770*/  HMMA.16816.F32.BF16 R8, R20, R24, R8 ;  /* 0x000000181408723c */ /* 0x004fe20000041808 */
[----:B---3--:R-:W-:Y:S01]  /*2a780*/  STL.64 [R1+0x12c0], R14 ;  /* 0x0012c00e01007387 */ /* 0x008fe20000100a00 */
[----:B------:R0:W-:Y:S02]  /*2a790*/  STL.64 [R1+0x12b8], R12 ;  /* 0x0012b80c01007387 */ /* 0x0001e40000100a00 */
[----:B0-----:R-:W-:-:S02]  /*2a7a0*/  IMAD.MOV.U32 R12, RZ, RZ, R4 ;  /* 0x000000ffff0c7224 */ /* 0x001fc400078e0004 */
[----:B------:R-:W-:Y:S01]  /*2a7b0*/  IMAD.MOV.U32 R13, RZ, RZ, R5 ;  /* 0x000000ffff0d7224 */ /* 0x000fe200078e0005 */
[----:B------:R-:W2:Y:S01]  /*2a7c0*/  LDL.LU R4, [R1+0x12dc] ;  /* 0x0012dc0001047983 */ /* 0x000ea20000300800 */
[----:B------:R-:W2:Y:S02]  /*2a7d0*/  LDL.LU R5, [R1+0x12d8] ;  /* 0x0012d80001057983 */ /* 0x000ea40000300800 */
[----:B------:R-:W-:Y:S02]  /*2a7e0*/  IMAD.MOV.U32 R14, RZ, RZ, R6 ;  /* 0x000000ffff0e7224 */ /* 0x000fe400078e0006 */
[----:B----4-:R-:W-:Y:S01]  /*2a7f0*/  IMAD.MOV.U32 R15, RZ, RZ, R7 ;  /* 0x000000ffff0f7224 */ /* 0x010fe200078e0007 */
[----:B------:R-:W2:Y:S01]  /*2a800*/  LDL.LU R6, [R1+0x12d4] ;  /* 0x0012d40001067983 */ /* 0x000ea20000300800 */
[----:B------:R-:W2:Y:S02]  /*2a810*/  LDL.LU R7, [R1+0x12d0] ;  /* 0x0012d00001077983 */ /* 0x000ea40000300800 */
[----:B------:R-:W-:Y:S02]  /*2a820*/  STL [R1+0x1240], R29 ;  /* 0x0012401d01007387 */ /* 0x000fe40000100800 */
[----:B------:R-:W-:Y:S01]  /*2a830*/  STL [R1+0x123c], R28 ;  /* 0x00123c1c01007387 */ /* 0x000fe20000100800 */
[----:B------:R-:W3:Y:S04]  /*2a840*/  LDL.LU.64 R20, [R1+0x30] ;  /* 0x0000300001147983 */ /* 0x000ee80000300a00 */
[----:B------:R0:W-:Y:S02]  /*2a850*/  STL.64 [R1+0x160], R8 ;  /* 0x0001600801007387 */ /* 0x0001e40000100a00 */
[----:B------:R1:W-:Y:S01]  /*2a860*/  STL.64 [R1+0x168], R10 ;  /* 0x0001680a01007387 */ /* 0x0003e20000100a00 */
[----:B0-----:R-:W4:Y:S01]  /*2a870*/  LDL.LU R8, [R1+0x300] ;  /* 0x0003000001087983 */ /* 0x001f220000300800 */
[----:B------:R-:W4:Y:S02]  /*2a880*/  LDL.LU R9, [R1+0x304] ;  /* 0x0003040001097983 */ /* 0x000f240000300800 */
[----:B-1----:R-:W4:Y:S02]  /*2a890*/  LDL.LU R10, [R1+0x308] ;  /* 0x00030800010a7983 */ /* 0x002f240000300800 */
[----:B------:R-:W4:Y:S01]  /*2a8a0*/  LDL.LU R11, [R1+0x30c] ;  /* 0x00030c00010b7983 */ /* 0x000f220000300800 */
[----:B------:R-:W-:Y:S01]  /*2a8b0*/  STL.64 [R1+0x1260], R26 ;  /* 0x0012601a01007387 */ /* 0x000fe20000100a00 */
[----:B------:R0:W-:Y:S03]  /*2a8c0*/  STL.64 [R1+0x1258], R24 ;  /* 0x0012581801007387 */ /* 0x0001e60000100a00 */
[----:B0-----:R-:W2:Y:S02]  /*2a8d0*/  LDL.LU.64 R24, [R1+0x60] ;  /* 0x0000600001187983 */ /* 0x001ea40000300a00 */
[----:B--2---:R-:W-:Y:S01]  /*2a8e0*/  HMMA.16816.F32.BF16 R16, R4, R24, R16 ;  /* 0x000000180410723c */ /* 0x004fe20000041810 */
[----:B------:R-:W-:-:S02]  /*2a8f0*/  IMAD.MOV.U32 R29, RZ, RZ, R24 ;  /* 0x000000ffff1d7224 */ /* 0x000fc400078e0018 */
[----:B------:R-:W-:Y:S11]  /*2a900*/  IMAD.MOV.U32 R28, RZ, RZ, R25 ;  /* 0x000000ffff1c7224 */ /* 0x000ff600078e0019 */
[----:B------:R-:W-:Y:S09]  /*2a910*/  @!UPT UIADD3 URZ, URZ, URZ, URZ ;  /* 0x0000003f3f3ff290 */ /* 0x000ff2000fffe03f */
[----:B------:R0:W-:Y:S01]  /*2a920*/  STL.64 [R1+0x150], R16 ;  /* 0x0001501001007387 */ /* 0x0001e20000100a00 */
[----:B------:R-:W-:Y:S03]  /*2a930*/  STL.64 [R1+0x158], R18 ;  /* 0x0001581201007387 */ /* 0x000fe60000100a00 */
[----:B0-----:R-:W2:Y:S01]  /*2a940*/  LDL.LU.64 R16, [R1+0x12c8] ;  /* 0x0012c80001107983 */ /* 0x001ea20000300a00 */
[----:B------:R-:W3:Y:S02]  /*2a950*/  LDL.LU R24, [R1+0x320] ;  /* 0x0003200001187983 */ /* 0x000ee40000300800 */
[----:B------:R-:W3:Y:S02]  /*2a960*/  LDL.LU R25, [R1+0x324] ;  /* 0x0003240001197983 */ /* 0x000ee40000300800 */
[----:B------:R-:W3:Y:S01]  /*2a970*/  LDL.LU R26, [R1+0x328] ;  /* 0x00032800011a7983 */ /* 0x000ee20000300800 */
[----:B------:R-:W3:Y:S01]  /*2a980*/  LDL.LU R27, [R1+0x32c] ;  /* 0x00032c00011b7983 */ /* 0x000ee20000300800 */
[----:B--2---:R-:W-:Y:S03]  /*2a990*/  HMMA.16816.F32.BF16 R12, R4, R16, R12 ;  /* 0x00000010040c723c */ /* 0x004fe6000004180c */
[----:B---3--:R-:W-:Y:S01]  /*2a9a0*/  STL.64 [R1+0x1270], R26 ;  /* 0x0012701a01007387 */ /* 0x008fe20000100a00 */
[----:B------:R0:W-:Y:S02]  /*2a9b0*/  STL.64 [R1+0x1268], R24 ;  /* 0x0012681801007387 */ /* 0x0001e40000100a00 */
[----:B------:R-:W-:-:S02]  /*2a9c0*/  IMAD.MOV.U32 R0, RZ, RZ, R16 ;  /* 0x000000ffff007224 */ /* 0x000fc400078e0010 */
[----:B------:R-:W-:Y:S01]  /*2a9d0*/  IMAD.MOV.U32 R3, RZ, RZ, R17 ;  /* 0x000000ffff037224 */ /* 0x000fe200078e0011 */
[----:B0-----:R-:W4:Y:S01]  /*2a9e0*/  LDL.LU.64 R24, [R1+0x10] ;  /* 0x0000100001187983 */ /* 0x001f220000300a00 */
[----:B------:R-:W-:Y:S02]  /*2a9f0*/  STL [R1+0x1248], R29 ;  /* 0x0012481d01007387 */ /* 0x000fe40000100800 */
[----:B------:R-:W-:Y:S11]  /*2aa00*/  STL [R1+0x1244], R28 ;  /* 0x0012441c01007387 */ /* 0x000ff60000100800 */
[----:B------:R-:W-:Y:S01]  /*2aa10*/  STL.64 [R1+0x140], R12 ;  /* 0x0001400c01007387 */ /* 0x000fe20000100a00 */
[----:B------:R0:W-:Y:S03]  /*2aa20*/  STL.64 [R1+0x148], R14 ;  /* 0x0001480e01007387 */ /* 0x0001e60000100a00 */
[----:B0-----:R-:W2:Y:S01]  /*2aa30*/  LDL.LU.64 R14, [R1+0x12c0] ;  /* 0x0012c000010e7983 */ /* 0x001ea20000300a00 */
[----:B------:R-:W2:Y:S02]  /*2aa40*/  LDL.LU.64 R12, [R1+0x12b8] ;  /* 0x0012b800010c7983 */ /* 0x000ea40000300a00 */
[----:B------:R-:W2:Y:S02]  /*2aa50*/  LDL.LU.64 R16, [R1+0x12b0] ;  /* 0x0012b00001107983 */ /* 0x000ea40000300a00 */
[----:B------:R-:W-:Y:S01]  /*2aa60*/  STL [R1+0x1250], R3 ;  /* 0x0012500301007387 */ /* 0x000fe20000100800 */
[----:B------:R-:W-:Y:S01]  /*2aa70*/  STL [R1+0x124c], R0 ;  /* 0x00124c0001007387 */ /* 0x000fe20000100800 */
[C---:B--2---:R-:W-:Y:S03]  /*2aa80*/  HMMA.16816.F32.BF16 R16, R4.reuse, R16, R12 ;  /* 0x000000100410723c */ /* 0x044fe6000004180c */
[----:B------:R-:W2:Y:S01]  /*2aa90*/  LDL.LU.64 R14, [R1+0x12a8] ;  /* 0x0012a800010e7983 */ /* 0x000ea20000300a00 */
[----:B------:R-:W2:Y:S11]  /*2aaa0*/  LDL.LU.64 R12, [R1+0x12a0] ;  /* 0x0012a000010c7983 */ /* 0x000eb60000300a00 */
[----:B------:R-:W-:Y:S08]  /*2aab0*/  @!UPT UIADD3 URZ, URZ, URZ, URZ ;  /* 0x0000003f3f3ff290 */ /* 0x000ff0000fffe03f */
[----:B------:R-:W-:Y:S01]  /*2aac0*/  STL.64 [R1+0x130], R16 ;  /* 0x0001301001007387 */ /* 0x000fe20000100a00 */
[----:B------:R0:W-:Y:S03]  /*2aad0*/  STL.64 [R1+0x138], R18 ;  /* 0x0001381201007387 */ /* 0x0001e60000100a00 */
[----:B0-----:R-:W3:Y:S01]  /*2aae0*/  LDL.LU.64 R18, [R1+0x1298] ;  /* 0x0012980001127983 */ /* 0x001ee20000300a00 */
[----:B------:R-:W3:Y:S02]  /*2aaf0*/  LDL.LU.64 R16, [R1+0x1290] ;  /* 0x0012900001107983 */ /* 0x000ee40000300a00 */
[C---:B---3--:R-:W-:Y:S11]  /*2ab00*/  HMMA.16816.F32.BF16 R16, R4.reuse, R20, R16 ;  /* 0x000000140410723c */ /* 0x048ff60000041810 */
[----:B------:R-:W-:Y:S11]  /*2ab10*/  @!UPT UIADD3 URZ, URZ, URZ, URZ ;  /* 0x0000003f3f3ff290 */ /* 0x000ff6000fffe03f */
[----:B------:R-:W-:Y:S01]  /*2ab20*/  @!UPT UIADD3 URZ, URZ, URZ, URZ ;  /* 0x0000003f3f3ff290 */ /* 0x000fe2000fffe03f */
[----:B------:R0:W-:Y:S01]  /*2ab30*/  STL.64 [R1+0x120], R16 ;  /* 0x0001201001007387 */ /* 0x0001e20000100a00 */
[----:B------:R-:W-:Y:S03]  /*2ab40*/  STL.64 [R1+0x128], R18 ;  /* 0x0001281201007387 */ /* 0x000fe60000100a00 */
        /* <DEDUP_REMOVED lines=8> */
[----:B------:R-:W-:Y:S01]  /*2abd0*/  IMAD.MOV.U32 R0, RZ, RZ, R17 ;  /* 0x000000ffff007224 */ /* 0x000fe200078e0011 */
[C---:B----4-:R-:W-:Y:S01]  /*2abe0*/  HMMA.16816.F32.BF16 R8, R4.reuse, R24, R8 ;  /* 0x000000180408723c */ /* 0x050fe20000041808 */
[----:B--2---:R-:W0:Y:S02]  /*2abf0*/  LDSM.16.MT88.4 R16, [R15+0x7000] ;  /* 0x007000000f10783b */ /* 0x004e240000004200 */
[----:B------:R-:W1:Y:S02]  /*2ac00*/  LDSM.16.MT88.4 R12, [R15+0x7080] ;  /* 0x007080000f0c783b */ /* 0x000e640000004200 */
[----:B0-----:R-:W-:Y:S02]  /*2ac10*/  STL.64 [R1+0x1188], R18 ;  /* 0x0011881201007387 */ /* 0x001fe40000100a00 */
[----:B------:R0:W-:Y:S02]  /*2ac20*/  STL.64 [R1+0x1180], R16 ;  /* 0x0011801001007387 */ /* 0x0001e40000100a00 */
[----:B0-----:R-:W2:Y:S11]  /*2ac30*/  LDL.LU.64 R16, [R1] ;  /* 0x0000000001107983 */ /* 0x001eb60000300a00 */
[----:B------:R-:W-:Y:S03]  /*2ac40*/  @!UPT UIADD3 URZ, URZ, URZ, URZ ;  /* 0x0000003f3f3ff290 */ /* 0x000fe6000fffe03f */
[----:B------:R0:W-:Y:S02]  /*2ac50*/  STL.64 [R1+0x100], R8 ;  /* 0x0001000801007387 */ /* 0x0001e40000100a00 */
[----:B------:R3:W-:Y:S02]  /*2ac60*/  STL.64 [R1+0x108], R10 ;  /* 0x0001080a01007387 */ /* 0x0007e40000100a00 */
[----:B0-----:R-:W-:Y:S01]  /*2ac70*/  IMAD.MOV.U32 R9, RZ, RZ, R24 ;  /* 0x000000ffff097224 */ /* 0x001fe200078e0018 */
[----:B---3--:R-:W3:Y:S01]  /*2ac80*/  LDL.LU.64 R10, [R1+0x1278] ;  /* 0x00127800010a7983 */ /* 0x008ee20000300a00 */
[----:B------:R-:W-:Y:S02]  /*2ac90*/  IMAD.MOV.U32 R8, RZ, RZ, R25 ;  /* 0x000000ffff087224 */ /* 0x000fe400078e0019 */
[----:B------:R-:W2:Y:S02]  /*2aca0*/  LDL.LU.64 R26, [R1+0x1270] ;  /* 0x00127000011a7983 */ /* 0x000ea40000300a00 */
[----:B------:R-:W2:Y:S01]  /*2acb0*/  LDL.LU.64 R24, [R1+0x1268] ;  /* 0x0012680001187983 */ /* 0x000ea20000300a00 */
[----:B-1----:R-:W-:Y:S01]  /*2acc0*/  STL.64 [R1+0x1130], R14 ;  /* 0x0011300e01007387 */ /* 0x002fe20000100a00 */
[----:B------:R0:W-:Y:S03]  /*2acd0*/  STL.64 [R1+0x1128], R12 ;  /* 0x0011280c01007387 */ /* 0x0001e60000100a00 */
[----:B0-----:R-:W4:Y:S01]  /*2ace0*/  LDL.LU.64 R12, [R1+0x40] ;  /* 0x00004000010c7983 */ /* 0x001f220000300a00 */
[----:B------:R-:W3:Y:S01]  /*2acf0*/  LDL.64 R14, [R1+0x48] ;  /* 0x00004800010e7983 */ /* 0x000ee20000100a00 */
[----:B--2---:R-:W-:Y:S02]  /*2ad00*/  HMMA.16816.F32.BF16 R24, R4, R16, R24 ;  /* 0x000000100418723c */ /* 0x004fe40000041818 */
[----:B---3--:R-:W-:Y:S01]  /*2ad10*/  STL.64 [R1+0x1208], R14 ;  /* 0x0012080e01007387 */ /* 0x008fe20000100a00 */
[----:B----4-:R0:W-:Y:S03]  /*2ad20*/  STL.64 [R1+0x1200], R12 ;  /* 0x0012000c01007387 */ /* 0x0101e60000100a00 */
[----:B0-----:R-:W2:Y:S01]  /*2ad30*/  LDL.LU R12, [R1+0x310] ;  /* 0x00031000010c7983 */ /* 0x001ea20000300800 */
[----:B------:R-:W2:Y:S11]  /*2ad40*/  LDL.LU R13, [R1+0x314] ;  /* 0x00031400010d7983 */ /* 0x000eb60000300800 */
[----:B------:R-:W-:Y:S05]  /*2ad50*/  @!UPT UIADD3 URZ, URZ, URZ, URZ ;  /* 0x0000003f3f3ff290 */ /* 0x000fea000fffe03f */
[----:B------:R-:W-:Y:S02]  /*2ad60*/  STL.64 [R1+0xf0], R24 ;  /* 0x0000f01801007387 */ /* 0x000fe40000100a00 */
[----:B------:R0:W-:Y:S02]  /*2ad70*/  STL.64 [R1+0xf8], R26 ;  /* 0x0000f81a01007387 */ /* 0x0001e40000100a00 */
[----:B------:R-:W-:Y:S02]  /*2ad80*/  IMAD.MOV.U32 R14, RZ, RZ, R11 ;  /* 0x000000ffff0e7224 */ /* 0x000fe400078e000b */
[----:B------:R-:W-:Y:S02]  /*2ad90*/  IMAD.MOV.U32 R15, RZ, RZ, R10 ;  /* 0x000000ffff0f7224 */ /* 0x000fe400078e000a */
[----:B------:R-:W-:Y:S02]  /*2ada0*/  IMAD.MOV.U32 R11, RZ, RZ, R16 ;  /* 0x000000ffff0b7224 */ /* 0x000fe400078e0010 */
[----:B------:R-:W-:Y:S01]  /*2adb0*/  IMAD.MOV.U32 R10, RZ, RZ, R17 ;  /* 0x000000ffff0a7224 */ /* 0x000fe200078e0011 */
[----:B0-----:R-:W3:Y:S01]  /*2adc0*/  LDL.LU.64 R26, [R1+0x1260] ;  /* 0x00126000011a7983 */ /* 0x001ee20000300a00 */
[----:B------:R-:W2:Y:S02]  /*2add0*/  LDL.LU.64 R24, [R1+0x1258] ;  /* 0x0012580001187983 */ /* 0x000ea40000300a00 */
[----:B------:R-:W4:Y:S02]  /*2ade0*/  LDL.LU R16, [R1+0x270] ;  /* 0x0002700001107983 */ /* 0x000f240000300800 */
[----:B------:R-:W4:Y:S01]  /*2adf0*/  LDL.LU R17, [R1+0x274] ;  /* 0x0002740001117983 */ /* 0x000f220000300800 */
[----:B------:R-:W2:Y:S01]  /*2ae00*/  LDL.LU R18, [R1+0x278] ;  /* 0x0002780001127983 */ /* 0x000ea20000300800 */
[----:B------:R-:W2:Y:S02]  /*2ae10*/  LDL.LU R19, [R1+0x27c] ;  /* 0x00027c0001137983 */ /* 0x000ea40000300800 */
[----:B------:R-:W-:-:S02]  /*2ae20*/  IMAD.MOV.U32 R29, RZ, RZ, R20 ;  /* 0x000000ffff1d7224 */ /* 0x000fc400078e0014 */
[----:B------:R-:W-:Y:S02]  /*2ae30*/  IMAD.MOV.U32 R28, RZ, RZ, R21 ;  /* 0x000000ffff1c7224 */ /* 0x000fe400078e0015 */
[----:B------:R-:W-:Y:S04]  /*2ae40*/  LDSM.16.MT88.4 R20, [R2+0x6080] ;  /* 0x006080000214783b */ /* 0x000fe80000004200 */
[----:B--2---:R-:W-:Y:S01]  /*2ae50*/  STL.64 [R1+0x1198], R18 ;  /* 0x0011981201007387 */ /* 0x004fe20000100a00 */
[----:B----4-:R0:W-:Y:S02]  /*2ae60*/  STL.64 [R1+0x1190], R16 ;  /* 0x0011901001007387 */ /* 0x0101e40000100a00 */
[----:B0-----:R-:W-:Y:S02]  /*2ae70*/  IMAD.MOV.U32 R16, RZ, RZ, R11 ;  /* 0x000000ffff107224 */ /* 0x001fe400078e000b */
[----:B------:R-:W-:-:S05]  /*2ae80*/  IMAD.MOV.U32 R17, RZ, RZ, R10 ;  /* 0x000000ffff117224 */ /* 0x000fca00078e000a */
[----:B------:R0:W-:Y:S02]  /*2ae90*/  STL.64 [R1+0x11b0], R16 ;  /* 0x0011b01001007387 */ /* 0x0001e40000100a00 */
[----:B0-----:R-:W-:Y:S02]  /*2aea0*/  IMAD.MOV.U32 R16, RZ, RZ, R9 ;  /* 0x000000ffff107224 */ /* 0x001fe400078e0009 */
[----:B------:R-:W-:Y:S02]  /*2aeb0*/  IMAD.MOV.U32 R17, RZ, RZ, R8 ;  /* 0x000000ffff117224 */ /* 0x000fe400078e0008 */
[----:B------:R-:W0:Y:S01]  /*2aec0*/  LDSM.16.MT88.4 R8, [R2+0x7000] ;  /* 0x007000000208783b */ /* 0x000e220000004200 */
[----:B------:R-:W-:Y:S03]  /*2aed0*/  HMMA.16816.F32.BF16 R4, R4, R24, R12 ;  /* 0x000000180404723c */ /* 0x000fe6000004180c */
[----:B------:R1:W-:Y:S02]  /*2aee0*/  STL.64 [R1+0x11c8], R16 ;  /* 0x0011c81001007387 */ /* 0x0003e40000100a00 */
[----:B-1----:R-:W-:-:S02]  /*2aef0*/  IMAD.MOV.U32 R16, RZ, RZ, R3 ;  /* 0x000000ffff107224 */ /* 0x002fc400078e0003 */
[----:B------:R-:W-:Y:S01]  /*2af00*/  IMAD.MOV.U32 R17, RZ, RZ, R0 ;  /* 0x000000ffff117224 */ /* 0x000fe200078e0000 */
[----:B0-----:R-:W-:Y:S01]  /*2af10*/  STL.64 [R1+0x1088], R10 ;  /* 0x0010880a01007387 */ /* 0x001fe20000100a00 */
[----:B------:R-:W-:Y:S02]  /*2af20*/  STL.64 [R1+0x1080], R8 ;  /* 0x0010800801007387 */ /* 0x000fe40000100a00 */
[----:B------:R-:W2:Y:S11]  /*2af30*/  LDL.LU R3, [R1+0x1250] ;  /* 0x0012500001037983 */ /* 0x000eb60000300800 */
[----:B------:R-:W-:Y:S01]  /*2af40*/  @!UPT UIADD3 URZ, URZ, URZ, URZ ;  /* 0x0000003f3f3ff290 */ /* 0x000fe2000fffe03f */
[----:B------:R-:W-:Y:S01]  /*2af50*/  STL.64 [R1+0xe0], R4 ;  /* 0x0000e00401007387 */ /* 0x000fe20000100a00 */
[----:B------:R-:W-:Y:S01]  /*2af60*/  STL.64 [R1+0xe8], R6 ;  /* 0x0000e80601007387 */ /* 0x000fe20000100a00 */
[----:B------:R-:W4:Y:S02]  /*2af70*/  LDL.LU R0, [R1+0x124c] ;  /* 0x00124c0001007983 */ /* 0x000f240000300800 */
[----:B------:R0:W-:Y:S02]  /*2af80*/  STL.64 [R1+0x11e0], R16 ;  /* 0x0011e01001007387 */ /* 0x0001e40000100a00 */
[----:B---3--:R-:W-:Y:S01]  /*2af90*/  STL.64 [R1+0x11a8], R26 ;  /* 0x0011a81a01007387 */ /* 0x008fe20000100a00 */
[----:B------:R1:W-:Y:S04]  /*2afa0*/  STL.64 [R1+0x11a0], R24 ;  /* 0x0011a01801007387 */ /* 0x0003e80000100a00 */
[----:B------:R-:W3:Y:S01]  /*2afb0*/  LDSM.16.MT88.4 R4, [R2+0x7080] ;  /* 0x007080000204783b */ /* 0x000ee20000004200 */
[----:B0-----:R-:W-:-:S02]  /*2afc0*/  IMAD.MOV.U32 R16, RZ, RZ, R29 ;  /* 0x000000ffff107224 */ /* 0x001fc400078e001d */
[----:B------:R-:W-:Y:S01]  /*2afd0*/  IMAD.MOV.U32 R17, RZ, RZ, R28 ;  /* 0x000000ffff117224 */ /* 0x000fe200078e001c */
[----:B-1----:R-:W3:Y:S01]  /*2afe0*/  LDL.LU R24, [R1+0x290] ;  /* 0x0002900001187983 */ /* 0x002ee20000300800 */
[----:B------:R-:W3:Y:S02]  /*2aff0*/  LDL.LU R25, [R1+0x294] ;  /* 0x0002940001197983 */ /* 0x000ee40000300800 */
[----:B------:R-:W3:Y:S02]  /*2b000*/  LDL.LU R26, [R1+0x298] ;  /* 0x00029800011a7983 */ /* 0x000ee40000300800 */
[----:B------:R-:W3:Y:S01]  /*2b010*/  LDL.LU R27, [R1+0x29c] ;  /* 0x00029c00011b7983 */ /* 0x000ee20000300800 */
[----:B------:R-:W3:Y:S01]  /*2b020*/  LDL.LU R29, [R1+0x1248] ;  /* 0x00124800011d7983 */ /* 0x000ee20000300800 */
[----:B------:R-:W3:Y:S02]  /*2b030*/  LDL.LU R28, [R1+0x1244] ;  /* 0x00124400011c7983 */ /* 0x000ee40000300800 */
[----:B------:R0:W-:Y:S02]  /*2b040*/  STL.64 [R1+0x11f8], R16 ;  /* 0x0011f81001007387 */ /* 0x0001e40000100a00 */
[----:B0-----:R-:W3:Y:S01]  /*2b050*/  LDL.LU R16, [R1+0x2d0] ;  /* 0x0002d00001107983 */ /* 0x001ee20000300800 */
[----:B------:R-:W3:Y:S02]  /*2b060*/  LDL.LU R17, [R1+0x2d4] ;  /* 0x0002d40001117983 */ /* 0x000ee40000300800 */
[----:B------:R-:W3:Y:S02]  /*2b070*/  LDL.LU R18, [R1+0x2d8] ;  /* 0x0002d80001127983 */ /* 0x000ee40000300800 */
[----:B------:R-:W3:Y:S02]  /*2b080*/  LDL.LU R19, [R1+0x2dc] ;  /* 0x0002dc0001137983 */ /* 0x000ee40000300800 */
[----:B--2---:R-:W-:-:S02]  /*2b090*/  IMAD.MOV.U32 R13, RZ, RZ, R3 ;  /* 0x000000ffff0d7224 */ /* 0x004fc400078e0003 */
[----:B----4-:R-:W-:Y:S02]  /*2b0a0*/  IMAD.MOV.U32 R12, RZ, RZ, R0 ;  /* 0x000000ffff0c7224 */ /* 0x010fe400078e0000 */
[----:B---3--:R-:W-:Y:S02]  /*2b0b0*/  IMAD.MOV.U32 R8, RZ, RZ, R29 ;  /* 0x000000ffff087224 */ /* 0x008fe400078e001d */
[----:B------:R-:W-:Y:S01]  /*2b0c0*/  IMAD.MOV.U32 R9, RZ, RZ, R28 ;  /* 0x000000ffff097224 */ /* 0x000fe200078e001c */
[----:B------:R-:W2:Y:S01]  /*2b0d0*/  LDL.LU R29, [R1+0x1240] ;  /* 0x00124000011d7983 */ /* 0x000ea20000300800 */
[----:B------:R-:W3:Y:S03]  /*2b0e0*/  LDL.LU R28, [R1+0x123c] ;  /* 0x00123c00011c7983 */ /* 0x000ee60000300800 */
[----:B------:R-:W-:Y:S01]  /*2b0f0*/  STL.64 [R1+0x1218], R18 ;  /* 0x0012181201007387 */ /* 0x000fe20000100a00 */
[----:B------:R-:W-:Y:S02]  /*2b100*/  STL.64 [R1+0x1210], R16 ;  /* 0x0012101001007387 */ /* 0x000fe40000100a00 */
[----:B------:R-:W4:Y:S02]  /*2b110*/  LDL.LU R0, [R1+0x1238] ;  /* 0x0012380001007983 */ /* 0x000f240000300800 */
[----:B------:R-:W2:Y:S01]  /*2b120*/  LDL.LU R3, [R1+0x1234] ;  /* 0x0012340001037983 */ /* 0x000ea20000300800 */
[----:B------:R0:W-:Y:S04]  /*2b130*/  STL.64 [R1+0x1228], R12 ;  /* 0x0012280c01007387 */ /* 0x0001e80000100a00 */
[----:B0-----:R-:W2:Y:S01]  /*2b140*/  LDL.LU R12, [R1+0x2f0] ;  /* 0x0002f000010c7983 */ /* 0x001ea20000300800 */
[----:B------:R-:W2:Y:S02]  /*2b150*/  LDL.LU R13, [R1+0x2f4] ;  /* 0x0002f400010d7983 */ /* 0x000ea40000300800 */
[----:B------:R-:W2:Y:S02]  /*2b160*/  LDL.LU R14, [R1+0x2f8] ;  /* 0x0002f800010e7983 */ /* 0x000ea40000300800 */
[----:B------:R-:W2:Y:S01]  /*2b170*/  LDL.LU R15, [R1+0x2fc] ;  /* 0x0002fc00010f7983 */ /* 0x000ea20000300800 */
[----:B------:R-:W2:Y:S01]  /*2b180*/  LDL.LU R16, [R1+0x2e0] ;  /* 0x0002e00001107983 */ /* 0x000ea20000300800 */
[----:B------:R-:W2:Y:S02]  /*2b190*/  LDL.LU R17, [R1+0x2e4] ;  /* 0x0002e40001117983 */ /* 0x000ea40000300800 */
[----:B------:R-:W2:Y:S02]  /*2b1a0*/  LDL.LU R18, [R1+0x2e8] ;  /* 0x0002e80001127983 */ /* 0x000ea40000300800 */
[----:B------:R-:W2:Y:S01]  /*2b1b0*/  LDL.LU R19, [R1+0x2ec] ;  /* 0x0002ec0001137983 */ /* 0x000ea20000300800 */
[----:B------:R-:W-:Y:S01]  /*2b1c0*/  STL.64 [R1+0x11c0], R26 ;  /* 0x0011c01a01007387 */ /* 0x000fe20000100a00 */
        /* <DEDUP_REMOVED lines=11> */
[----:B------:R-:W-:Y:S01]  /*2b280*/  HMMA.16816.F32.BF16 R8, R20, R8, R12 ;  /* 0x000000081408723c */ /* 0x000fe2000004180c */
[----:B--2---:R-:W-:Y:S01]  /*2b290*/  STL.64 [R1+0x11f0], R26 ;  /* 0x0011f01a01007387 */ /* 0x004fe20000100a00 */
[----:B------:R0:W-:Y:S03]  /*2b2a0*/  STL.64 [R1+0x11e8], R24 ;  /* 0x0011e81801007387 */ /* 0x0001e60000100a00 */
[----:B0-----:R-:W2:Y:S01]  /*2b2b0*/  LDL.LU R24, [R1+0x2c0] ;  /* 0x0002c00001187983 */ /* 0x001ea20000300800 */
[----:B------:R-:W2:Y:S02]  /*2b2c0*/  LDL.LU R25, [R1+0x2c4] ;  /* 0x0002c40001197983 */ /* 0x000ea40000300800 */
[----:B------:R-:W2:Y:S02]  /*2b2d0*/  LDL.LU R26, [R1+0x2c8] ;  /* 0x0002c800011a7983 */ /* 0x000ea40000300800 */
[----:B------:R-:W2:Y:S01]  /*2b2e0*/  LDL.LU R27, [R1+0x2cc] ;  /* 0x0002cc00011b7983 */ /* 0x000ea20000300800 */
[----:B------:R-:W2:Y:S01]  /*2b2f0*/  LDL.LU R2, [R1+0x1230] ;  /* 0x0012300001027983 */ /* 0x000ea20000300800 */
[----:B------:R-:W-:Y:S02]  /*2b300*/  STL.64 [R1+0x1010], R6 ;  /* 0x0010100601007387 */ /* 0x000fe40000100a00 */
[----:B------:R0:W-:Y:S02]  /*2b310*/  STL.64 [R1+0x1008], R4 ;  /* 0x0010080401007387 */ /* 0x0001e40000100a00 */
[----:B0-----:R-:W3:Y:S01]  /*2b320*/  LDL.LU R4, [R1+0x260] ;  /* 0x0002600001047983 */ /* 0x001ee20000300800 */
[----:B------:R-:W3:Y:S02]  /*2b330*/  LDL.LU R5, [R1+0x264] ;  /* 0x0002640001057983 */ /* 0x000ee40000300800 */
[----:B------:R-:W3:Y:S02]  /*2b340*/  LDL.LU R6, [R1+0x268] ;  /* 0x0002680001067983 */ /* 0x000ee40000300800 */
[----:B------:R-:W3:Y:S01]  /*2b350*/  LDL.LU R7, [R1+0x26c] ;  /* 0x00026c0001077983 */ /* 0x000ee20000300800 */
[----:B------:R-:W3:Y:S01]  /*2b360*/  LDL.LU.64 R12, [R1+0x1228] ;  /* 0x00122800010c7983 */ /* 0x000ee20000300a00 */
[----:B------:R0:W-:Y:S02]  /*2b370*/  STL.64 [R1+0xd0], R8 ;  /* 0x0000d00801007387 */ /* 0x0001e40000100a00 */
[----:B------:R1:W-:Y:S01]  /*2b380*/  STL.64 [R1+0xd8], R10 ;  /* 0x0000d80a01007387 */ /* 0x0003e20000100a00 */
[----:B0-----:R-:W3:Y:S01]  /*2b390*/  LDL.LU R8, [R1+0x250] ;  /* 0x0002500001087983 */ /* 0x001ee20000300800 */
[----:B-1----:R-:W-:-:S02]  /*2b3a0*/  IMAD.MOV.U32 R10, RZ, RZ, R3 ;  /* 0x000000ffff0a7224 */ /* 0x002fc400078e0003 */
[----:B----4-:R-:W-:Y:S02]  /*2b3b0*/  IMAD.MOV.U32 R11, RZ, RZ, R0 ;  /* 0x000000ffff0b7224 */ /* 0x010fe400078e0000 */
[----:B--2---:R-:W-:Y:S02]  /*2b3c0*/  IMAD.MOV.U32 R9, RZ, RZ, R2 ;  /* 0x000000ffff097224 */ /* 0x004fe400078e0002 */
[----:B------:R-:W2:Y:S01]  /*2b3d0*/  LDL.LU R2, [R1+0x1224] ;  /* 0x0012240001027983 */ /* 0x000ea20000300800 */
[----:B------:R-:W4:Y:S01]  /*2b3e0*/  LDL.LU R3, [R1+0x1220] ;  /* 0x0012200001037983 */ /* 0x000f220000300800 */
[C---:B---3--:R-:W-:Y:S02]  /*2b3f0*/  HMMA.16816.F32.BF16 R12, R20.reuse, R12, R16 ;  /* 0x0000000c140c723c */ /* 0x048fe40000041810 */
[----:B------:R0:W-:Y:S04]  /*2b400*/  STL.64 [R1+0x1178], R10 ;  /* 0x0011780a01007387 */ /* 0x0001e80000100a00 */
[----:B------:R-:W-:Y:S04]  /*2b410*/  STL.64 [R1+0x1170], R8 ;  /* 0x0011700801007387 */ /* 0x000fe80000100a00 */
[----:B0-----:R-:W3:Y:S01]  /*2b420*/  LDL.64 R10, [R1+0x68] ;  /* 0x00006800010a7983 */ /* 0x001ee20000100a00 */
[----:B------:R-:W2:Y:S02]  /*2b430*/  LDL.LU.64 R18, [R1+0x1218] ;  /* 0x0012180001127983 */ /* 0x000ea40000300a00 */
[----:B------:R-:W2:Y:S10]  /*2b440*/  LDL.LU.64 R16, [R1+0x1210] ;  /* 0x0012100001107983 */ /* 0x000eb40000300a00 */
[----:B------:R-:W-:Y:S01]  /*2b450*/  STL.64 [R1+0xc0], R12 ;  /* 0x0000c00c01007387 */ /* 0x000fe20000100a00 */
[----:B------:R0:W-:Y:S03]  /*2b460*/  STL.64 [R1+0xc8], R14 ;  /* 0x0000c80e01007387 */ /* 0x0001e60000100a00 */
[----:B0-----:R-:W2:Y:S01]  /*2b470*/  LDL.LU.64 R14, [R1+0x1208] ;  /* 0x00120800010e7983 */ /* 0x001ea20000300a00 */
[----:B------:R-:W2:Y:S02]  /*2b480*/  LDL.LU.64 R12, [R1+0x1200] ;  /* 0x00120000010c7983 */ /* 0x000ea40000300a00 */
[----:B--2---:R-:W-:Y:S11]  /*2b490*/  HMMA.16816.F32.BF16 R16, R20, R12, R16 ;  /* 0x0000000c1410723c */ /* 0x004ff60000041810 */
[----:B------:R-:W-:Y:S11]  /*2b4a0*/  @!UPT UIADD3 URZ, URZ, URZ, URZ ;  /* 0x0000003f3f3ff290 */ /* 0x000ff6000fffe03f */
[----:B------:R-:W-:Y:S01]  /*2b4b0*/  @!UPT UIADD3 URZ, URZ, URZ, URZ ;  /* 0x0000003f3f3ff290 */ /* 0x000fe2000fffe03f */
[----:B------:R0:W-:Y:S01]  /*2b4c0*/  STL.64 [R1+0xb0], R16 ;  /* 0x0000b01001007387 */ /* 0x0001e20000100a00 */
[----:B------:R1:W-:Y:S03]  /*2b4d0*/  STL [R1+0xb8], R18 ;  /* 0x0000b81201007387 */ /* 0x0003e60000100800 */
[----:B0-----:R-:W1:Y:S01]  /*2b4e0*/  LDL.LU.64 R16, [R1+0x11f8] ;  /* 0x0011f80001107983 */ /* 0x001e620000300a00 */
[----:B------:R-:W-:-:S05]  /*2b4f0*/  IMAD.MOV.U32 R0, RZ, RZ, R19 ;  /* 0x000000ffff007224 */ /* 0x000fca00078e0013 */
[----:B------:R-:W-:Y:S01]  /*2b500*/  STL [R1+0xfe4], R0 ;  /* 0x000fe40001007387 */ /* 0x000fe20000100800 */
[C---:B-1----:R-:W-:Y:S03]  /*2b510*/  HMMA.16816.F32.BF16 R16, R20.reuse, R16, R24 ;  /* 0x000000101410723c */ /* 0x042fe60000041818 */
[----:B------:R-:W2:Y:S01]  /*2b520*/  LDL.LU.64 R26, [R1+0x11f0] ;  /* 0x0011f000011a7983 */ /* 0x000ea20000300a00 */
[----:B------:R-:W2:Y:S11]  /*2b530*/  LDL.LU.64 R24, [R1+0x11e8] ;  /* 0x0011e80001187983 */ /* 0x000eb60000300a00 */
[----:B------:R-:W-:Y:S08]  /*2b540*/  @!UPT UIADD3 URZ, URZ, URZ, URZ ;  /* 0x0000003f3f3ff290 */ /* 0x000ff0000fffe03f */
[----:B------:R0:W-:Y:S01]  /*2b550*/  STL.64 [R1+0xa0], R16 ;  /* 0x0000a01001007387 */ /* 0x0001e20000100a00 */
[----:B------:R2:W-:Y:S03]  /*2b560*/  STL.64 [R1+0xa8], R18 ;  /* 0x0000a81201007387 */ /* 0x0005e60000100a00 */
[----:B0-----:R-:W2:Y:S02]  /*2b570*/  LDL.LU.64 R16, [R1+0x11e0] ;  /* 0x0011e00001107983 */ /* 0x001ea40000300a00 */
[----:B--2---:R-:W-:Y:S02]  /*2b580*/  HMMA.16816.F32.BF16 R16, R20, R16, R24 ;  /* 0x000000101410723c */ /* 0x004fe40000041818 */
[----:B------:R-:W2:Y:S01]  /*2b590*/  LDL.LU.64 R26, [R1+0x11d8] ;  /* 0x0011d800011a7983 */ /* 0x000ea20000300a00 */
[----:B------:R-:W2:Y:S11]  /*2b5a0*/  LDL.LU.64 R24, [R1+0x11d0] ;  /* 0x0011d00001187983 */ /* 0x000eb60000300a00 */
[----:B------:R-:W-:Y:S09]  /*2b5b0*/  @!UPT UIADD3 URZ, URZ, URZ, URZ ;  /* 0x0000003f3f3ff290 */ /* 0x000ff2000fffe03f */
[----:B------:R0:W-:Y:S01]  /*2b5c0*/  STL.64 [R1+0x90], R16 ;  /* 0x0000901001007387 */ /* 0x0001e20000100a00 */
[----:B------:R2:W-:Y:S03]  /*2b5d0*/  STL [R1+0x98], R18 ;  /* 0x0000981201007387 */ /* 0x0005e60000100800 */
[----:B0-----:R-:W2:Y:S01]  /*2b5e0*/  LDL.LU.64 R16, [R1+0x11c8] ;  /* 0x0011c80001107983 */ /* 0x001ea20000300a00 */
[----:B------:R-:W-:-:S05]  /*2b5f0*/  IMAD.MOV.U32 R0, RZ, RZ, R19 ;  /* 0x000000ffff007224 */ /* 0x000fca00078e0013 */
[----:B------:R-:W-:Y:S01]  /*2b600*/  STL [R1+0xfe8], R0 ;  /* 0x000fe80001007387 */ /* 0x000fe20000100800 */
        /* <DEDUP_REMOVED lines=11> */
[----:B------:R-:W-:Y:S01]  /*2b6c0*/  STL.64 [R1+0x70], R16 ;  /* 0x0000701001007387 */ /* 0x000fe20000100a00 */
[----:B------:R0:W-:Y:S02]  /*2b6d0*/  STL [R1+0x78], R18 ;  /* 0x0000781201007387 */ /* 0x0001e40000100800 */
[----:B------:R-:W-:Y:S02]  /*2b6e0*/  IMAD.MOV.U32 R0, RZ, RZ, R19 ;  /* 0x000000ffff007224 */ /* 0x000fe400078e0013 */
[----:B0-----:R-:W2:Y:S01]  /*2b6f0*/  LDL.LU.64 R18, [R1+0x1198] ;  /* 0x0011980001127983 */ /* 0x001ea20000300a00 */
[----:B------:R-:W2:Y:S02]  /*2b700*/  LDL.LU.64 R16, [R1+0x1190] ;  /* 0x0011900001107983 */ /* 0x000ea40000300a00 */
[----:B--2---:R-:W-:Y:S01]  /*2b710*/  HMMA.16816.F32.BF16 R20, R20, R24, R16 ;  /* 0x000000181414723c */ /* 0x004fe20000041810 */
[----:B------:R-:W2:Y:S01]  /*2b720*/  LDL.LU.64 R18, [R1+0x1188] ;  /* 0x0011880001127983 */ /* 0x000ea20000300a00 */
[----:B------:R-:W2:Y:S11]  /*2b730*/  LDL.LU.64 R16, [R1+0x1180] ;  /* 0x0011800001107983 */ /* 0x000eb60000300a00 */
[----:B------:R-:W-:Y:S10]  /*2b740*/  @!UPT UIADD3 URZ, URZ, URZ, URZ ;  /* 0x0000003f3f3ff290 */ /* 0x000ff4000fffe03f */
[----:B------:R-:W-:Y:S01]  /*2b750*/  STL.64 [R1+0xf68], R22 ;  /* 0x000f681601007387 */ /* 0x000fe20000100a00 */
[----:B------:R3:W-:Y:S02]  /*2b760*/  STL.64 [R1+0xf60], R20 ;  /* 0x000f601401007387 */ /* 0x0007e40000100a00 */
[----:B---3--:R-:W-:Y:S02]  /*2b770*/  IMAD.MOV.U32 R21, RZ, RZ, R10 ;  /* 0x000000ffff157224 */ /* 0x008fe400078e000a */
[----:B------:R-:W-:Y:S02]  /*2b780*/  IMAD.MOV.U32 R20, RZ, RZ, R11 ;  /* 0x000000ffff147224 */ /* 0x000fe400078e000b */
[----:B------:R-:W-:Y:S02]  /*2b790*/  IMAD.MOV.U32 R23, RZ, RZ, R2 ;  /* 0x000000ffff177224 */ /* 0x000fe400078e0002 */
[----:B----4-:R-:W-:Y:S01]  /*2b7a0*/  IMAD.MOV.U32 R22, RZ, RZ, R3 ;  /* 0x000000ffff167224 */ /* 0x010fe200078e0003 */
[C---:B--2---:R-:W-:Y:S01]  /*2b7b0*/  HMMA.16816.F32.BF16 R4, R16.reuse, R10, R4 ;  /* 0x0000000a1004723c */ /* 0x044fe20000041804 */
[----:B------:R-:W2:Y:S01]  /*2b7c0*/  LDL.LU.64 R10, [R1+0x1178] ;  /* 0x00117800010a7983 */ /* 0x000ea20000300a00 */
[----:B------:R-:W2:Y:S11]  /*2b7d0*/  LDL.LU.64 R8, [R1+0x1170] ;  /* 0x0011700001087983 */ /* 0x000eb60000300a00 */
[----:B------:R-:W-:Y:S10]  /*2b7e0*/  @!UPT UIADD3 URZ, URZ, URZ, URZ ;  /* 0x0000003f3f3ff290 */ /* 0x000ff4000fffe03f */
[----:B------:R0:W-:Y:S01]  /*2b7f0*/  STL.64 [R1+0x2b0], R4 ;  /* 0x0002b00401007387 */ /* 0x0001e20000100a00 */
[----:B------:R1:W-:Y:S02]  /*2b800*/  STL.64 [R1+0x2b8], R6 ;  /* 0x0002b80601007387 */ /* 0x0003e40000100a00 */
[----:B------:R-:W-:Y:S02]  /*2b810*/  IMAD.MOV.U32 R2, RZ, RZ, R4 ;  /* 0x000000ffff027224 */ /* 0x000fe400078e0004 */
[----:B------:R-:W-:Y:S01]  /*2b820*/  IMAD.MOV.U32 R3, RZ, RZ, R5 ;  /* 0x000000ffff037224 */ /* 0x000fe200078e0005 */
[----:B0-----:R-:W3:Y:S01]  /*2b830*/  LDL.LU R4, [R1+0x240] ;  /* 0x0002400001047983 */ /* 0x001ee20000300800 */
[----:B------:R-:W3:Y:S02]  /*2b840*/  LDL.LU R5, [R1+0x244] ;  /* 0x0002440001057983 */ /* 0x000ee40000300800 */
[----:B-1----:R-:W3:Y:S02]  /*2b850*/  LDL.LU R6, [R1+0x248] ;  /* 0x0002480001067983 */ /* 0x002ee40000300800 */
[----:B------:R-:W3:Y:S01]  /*2b860*/  LDL.LU R7, [R1+0x24c] ;  /* 0x00024c0001077983 */ /* 0x000ee20000300800 */
[----:B------:R0:W-:Y:S01]  /*2b870*/  STL.64 [R1+0x1148], R22 ;  /* 0x0011481601007387 */ /* 0x0001e20000100a00 */
[----:B------:R-:W-:Y:S03]  /*2b880*/  STL.64 [R1+0x1140], R20 ;  /* 0x0011401401007387 */ /* 0x000fe60000100a00 */
[----:B0-----:R-:W2:Y:S01]  /*2b890*/  LDL.64 R22, [R1+0x58] ;  /* 0x0000580001167983 */ /* 0x001ea20000100a00 */
[----:B------:R-:W-:Y:S02]  /*2b8a0*/  STL [R1+0xe64], R2 ;  /* 0x000e640201007387 */ /* 0x000fe40000100800 */
[----:B------:R-:W-:Y:S01]  /*2b8b0*/  STL [R1+0xe60], R3 ;  /* 0x000e600301007387 */ /* 0x000fe20000100800 */
[----:B--2---:R-:W-:Y:S11]  /*2b8c0*/  HMMA.16816.F32.BF16 R8, R16, R22, R8 ;  /* 0x000000161008723c */ /* 0x004ff60000041808 */
[----:B------:R-:W-:Y:S11]  /*2b8d0*/  @!UPT UIADD3 URZ, URZ, URZ, URZ ;  /* 0x0000003f3f3ff290 */ /* 0x000ff6000fffe03f */
[----:B------:R-:W-:Y:S01]  /*2b8e0*/  @!UPT UIADD3 URZ, URZ, URZ, URZ ;  /* 0x0000003f3f3ff290 */ /* 0x000fe2000fffe03f */
[----:B------:R0:W-:Y:S01]  /*2b8f0*/  STL.64 [R1+0x2a0], R8 ;  /* 0x0002a00801007387 */ /* 0x0001e20000100a00 */
[----:B------:R-:W-:Y:S02]  /*2b900*/  IMAD.MOV.U32 R24, RZ, RZ, R8 ;  /* 0x000000ffff187224 */ /* 0x000fe400078e0008 */
[----:B------:R-:W-:Y:S02]  /*2b910*/  IMAD.MOV.U32 R25, RZ, RZ, R9 ;  /* 0x000000ffff197224 */ /* 0x000fe400078e0009 */
[----:B------:R1:W-:Y:S02]  /*2b920*/  STL.64 [R1+0x2a8], R10 ;  /* 0x0002a80a01007387 */ /* 0x0003e40000100a00 */
[----:B0-----:R-:W-:Y:S02]  /*2b930*/  IMAD.MOV.U32 R8, RZ, RZ, R28 ;  /* 0x000000ffff087224 */ /* 0x001fe400078e001c */
[----:B------:R-:W-:Y:S01]  /*2b940*/  IMAD.MOV.U32 R9, RZ, RZ, R26 ;  /* 0x000000ffff097224 */ /* 0x000fe200078e001a */
[----:B------:R-:W2:Y:S01]  /*2b950*/  LDL.LU R28, [R1+0x116c] ;  /* 0x00116c00011c7983 */ /* 0x000ea20000300800 */
[----:B------:R-:W4:Y:S02]  /*2b960*/  LDL.LU R26, [R1+0x1168] ;  /* 0x00116800011a7983 */ /* 0x000f240000300800 */
[----:B-1----:R-:W-:-:S02]  /*2b970*/  IMAD.MOV.U32 R10, RZ, RZ, R27 ;  /* 0x000000ffff0a7224 */ /* 0x002fc400078e001b */
[----:B------:R-:W4:Y:S01]  /*2b980*/  LDL.LU R27, [R1+0x1164] ;  /* 0x00116400011b7983 */ /* 0x000f220000300800 */
[----:B------:R-:W-:Y:S02]  /*2b990*/  IMAD.MOV.U32 R11, RZ, RZ, R29 ;  /* 0x000000ffff0b7224 */ /* 0x000fe400078e001d */
[----:B------:R-:W2:Y:S03]  /*2b9a0*/  LDL.LU R29, [R1+0x1160] ;  /* 0x00116000011d7983 */ /* 0x000ea60000300800 */
[----:B------:R0:W-:Y:S01]  /*2b9b0*/  STL.64 [R1+0x1098], R10 ;  /* 0x0010980a01007387 */ /* 0x0001e20000100a00 */
[----:B------:R-:W-:Y:S03]  /*2b9c0*/  STL.64 [R1+0x1090], R8 ;  /* 0x0010900801007387 */ /* 0x000fe60000100a00 */
[----:B0-----:R-:W2:Y:S04]  /*2b9d0*/  LDL R10, [R1+0x18] ;  /* 0x00001800010a7983 */ /* 0x001ea80000100800 */
[----:B------:R-:W2:Y:S01]  /*2b9e0*/  LDL R11, [R1+0x1c] ;  /* 0x00001c00010b7983 */ /* 0x000ea20000100800 */
[----:B------:R0:W-:Y:S02]  /*2b9f0*/  STL [R1+0xe6c], R24 ;  /* 0x000e6c1801007387 */ /* 0x0001e40000100800 */
[----:B------:R1:W-:Y:S01]  /*2ba00*/  STL [R1+0xe68], R25 ;  /* 0x000e681901007387 */ /* 0x0003e20000100800 */
[----:B----4-:R4:W-:Y:S01]  /*2ba10*/  STL.64 [R1+0x1138], R26 ;  /* 0x0011381a01007387 */ /* 0x0109e20000100a00 */
[----:B0-----:R-:W2:Y:S02]  /*2ba20*/  LDL.LU R24, [R1+0x220] ;  /* 0x0002200001187983 */ /* 0x001ea40000300800 */
[----:B-1----:R-:W2:Y:S01]  /*2ba30*/  LDL.LU R25, [R1+0x224] ;  /* 0x0002240001197983 */ /* 0x002ea20000300800 */
[----:B----4-:R-:W4:Y:S01]  /*2ba40*/  LDL.LU R26, [R1+0x228] ;  /* 0x00022800011a7983 */ /* 0x010f220000300800 */
[----:B------:R-:W4:Y:S01]  /*2ba50*/  LDL.LU R27, [R1+0x22c] ;  /* 0x00022c00011b7983 */ /* 0x000f220000300800 */
[----:B---3--:R-:W-:Y:S01]  /*2ba60*/  HMMA.16816.F32.BF16 R4, R16, R14, R4 ;  /* 0x0000000e1004723c */ /* 0x008fe20000041804 */
[----:B------:R-:W-:-:S02]  /*2ba70*/  IMAD.MOV.U32 R3, RZ, RZ, R22 ;  /* 0x000000ffff037224 */ /* 0x000fc400078e0016 */
[----:B------:R-:W-:Y:S01]  /*2ba80*/  IMAD.MOV.U32 R2, RZ, RZ, R23 ;  /* 0x000000ffff027224 */ /* 0x000fe200078e0017 */
[----:B----4-:R-:W-:Y:S01]  /*2ba90*/  STL.64 [R1+0x1158], R26 ;  /* 0x0011581a01007387 */ /* 0x010fe20000100a00 */
[----:B--2---:R0:W-:Y:S03]  /*2baa0*/  STL.64 [R1+0x1150], R24 ;  /* 0x0011501801007387 */ /* 0x0041e60000100a00 */
[----:B0-----:R-:W2:Y:S01]  /*2bab0*/  LDL.LU R24, [R1+0x230] ;  /* 0x0002300001187983 */ /* 0x001ea20000300800 */
[----:B------:R-:W2:Y:S02]  /*2bac0*/  LDL.LU R25, [R1+0x234] ;  /* 0x0002340001197983 */ /* 0x000ea40000300800 */
[----:B------:R-:W2:Y:S02]  /*2bad0*/  LDL.64 R22, [R1+0x38] ;  /* 0x0000380001167983 */ /* 0x000ea40000100a00 */
[----:B------:R-:W-:-:S10]  /*2bae0*/  IMAD.MOV.U32 R27, RZ, RZ, R28 ;  /* 0x000000ffff1b7224 */ /* 0x000fd400078e001c */
[----:B------:R0:W-:Y:S01]  /*2baf0*/  STL.64 [R1+0x2f0], R4 ;  /* 0x0002f00401007387 */ /* 0x0001e20000100a00 */
[----:B------:R-:W-:Y:S02]  /*2bb00*/  IMAD.MOV.U32 R26, RZ, RZ, R29 ;  /* 0x000000ffff1a7224 */ /* 0x000fe400078e001d */
[----:B------:R1:W-:Y:S02]  /*2bb10*/  STL.64 [R1+0x2f8], R6 ;  /* 0x0002f80601007387 */ /* 0x0003e40000100a00 */
[----:B------:R-:W-:Y:S02]  /*2bb20*/  IMAD.MOV.U32 R28, RZ, RZ, R4 ;  /* 0x000000ffff1c7224 */ /* 0x000fe400078e0004 */
[----:B------:R-:W-:Y:S01]  /*2bb30*/  IMAD.MOV.U32 R29, RZ, RZ, R5 ;  /* 0x000000ffff1d7224 */ /* 0x000fe200078e0005 */
[----:B0-----:R-:W3:Y:S01]  /*2bb40*/  LDL.LU R4, [R1+0x130] ;  /* 0x0001300001047983 */ /* 0x001ee20000300800 */
[----:B------:R-:W3:Y:S02]  /*2bb50*/  LDL.LU R5, [R1+0x134] ;  /* 0x0001340001057983 */ /* 0x000ee40000300800 */
[----:B-1----:R-:W4:Y:S02]  /*2bb60*/  LDL.LU R6, [R1+0x138] ;  /* 0x0001380001067983 */ /* 0x002f240000300800 */
[----:B------:R-:W4:Y:S01]  /*2bb70*/  LDL.LU R7, [R1+0x13c] ;  /* 0x00013c0001077983 */ /* 0x000f220000300800 */
[----:B------:R-:W2:Y:S01]  /*2bb80*/  LDL.LU R12, [R1+0x210] ;  /* 0x00021000010c7983 */ /* 0x000ea20000300800 */
[----:B------:R-:W-:-:S02]  /*2bb90*/  IMAD.MOV.U32 R9, RZ, RZ, R14 ;  /* 0x000000ffff097224 */ /* 0x000fc400078e000e */
[----:B------:R-:W2:Y:S02]  /*2bba0*/  LDL.LU R13, [R1+0x214] ;  /* 0x00021400010d7983 */ /* 0x000ea40000300800 */
[----:B------:R-:W-:Y:S01]  /*2bbb0*/  IMAD.MOV.U32 R8, RZ, RZ, R15 ;  /* 0x000000ffff087224 */ /* 0x000fe200078e000f */
[----:B------:R-:W2:Y:S01]  /*2bbc0*/  LDL.LU R14, [R1+0x218] ;  /* 0x00021800010e7983 */ /* 0x000ea20000300800 */
[----:B------:R-:W2:Y:S03]  /*2bbd0*/  LDL.LU R15, [R1+0x21c] ;  /* 0x00021c00010f7983 */ /* 0x000ea60000300800 */
[----:B----4-:R-:W-:Y:S01]  /*2bbe0*/  STL.64 [R1+0x1078], R6 ;  /* 0x0010780601007387 */ /* 0x010fe20000100a00 */
[----:B---3--:R0:W-:Y:S03]  /*2bbf0*/  STL.64 [R1+0x1070], R4 ;  /* 0x0010700401007387 */ /* 0x0081e60000100a00 */
[----:B0-----:R-:W3:Y:S01]  /*2bc00*/  LDL.LU R4, [R1+0x140] ;  /* 0x0001400001047983 */ /* 0x001ee20000300800 */
[----:B------:R-:W3:Y:S02]  /*2bc10*/  LDL.LU R5, [R1+0x144] ;  /* 0x0001440001057983 */ /* 0x000ee40000300800 */
[----:B------:R-:W4:Y:S02]  /*2bc20*/  LDL.LU R6, [R1+0x148] ;  /* 0x0001480001067983 */ /* 0x000f240000300800 */
[----:B------:R-:W4:Y:S01]  /*2bc30*/  LDL.LU R7, [R1+0x14c] ;  /* 0x00014c0001077983 */ /* 0x000f220000300800 */
[----:B--2---:R-:W-:Y:S01]  /*2bc40*/  HMMA.16816.F32.BF16 R24, R16, R22, R24 ;  /* 0x000000161018723c */ /* 0x004fe20000041818 */
[----:B----4-:R-:W-:Y:S01]  /*2bc50*/  STL.64 [R1+0x10a8], R6 ;  /* 0x0010a80601007387 */ /* 0x010fe20000100a00 */
[----:B---3--:R0:W-:Y:S03]  /*2bc60*/  STL.64 [R1+0x10a0], R4 ;  /* 0x0010a00401007387 */ /* 0x0081e60000100a00 */
[----:B0-----:R-:W2:Y:S01]  /*2bc70*/  LDL.LU R4, [R1+0x180] ;  /* 0x0001800001047983 */ /* 0x001ea20000300800 */
[----:B------:R-:W2:Y:S02]  /*2bc80*/  LDL.LU R5, [R1+0x184] ;  /* 0x0001840001057983 */ /* 0x000ea40000300800 */
[----:B------:R-:W3:Y:S02]  /*2bc90*/  LDL.LU R6, [R1+0x188] ;  /* 0x0001880001067983 */ /* 0x000ee40000300800 */
[----:B------:R-:W3:Y:S02]  /*2bca0*/  LDL.LU R7, [R1+0x18c] ;  /* 0x00018c0001077983 */ /* 0x000ee40000300800 */
[----:B---3--:R0:W-:Y:S01]  /*2bcb0*/  STL.64 [R1+0x10b8], R6 ;  /* 0x0010b80601007387 */ /* 0x0081e20000100a00 */
[----:B--2---:R-:W-:Y:S03]  /*2bcc0*/  STL.64 [R1+0x10b0], R4 ;  /* 0x0010b00401007387 */ /* 0x004fe60000100a00 */
[----:B0-----:R-:W2:Y:S04]  /*2bcd0*/  LDL R6, [R1+0x28] ;  /* 0x0000280001067983 */ /* 0x001ea80000100800 */
[----:B------:R-:W2:Y:S01]  /*2bce0*/  LDL R7, [R1+0x2c] ;  /* 0x00002c0001077983 */ /* 0x000ea20000100800 */
[----:B------:R-:W-:Y:S02]  /*2bcf0*/  STL [R1+0xe74], R28 ;  /* 0x000e741c01007387 */ /* 0x000fe40000100800 */
[----:B------:R-:W-:Y:S02]  /*2bd00*/  STL [R1+0xe70], R29 ;  /* 0x000e701d01007387 */ /* 0x000fe40000100800 */
[----:B------:R-:W-:Y:S01]  /*2bd10*/  STL.64 [R1+0x2e0], R24 ;  /* 0x0002e01801007387 */ /* 0x000fe20000100a00 */
[----:B------:R0:W-:Y:S04]  /*2bd20*/  STL.64 [R1+0x2e8], R26 ;  /* 0x0002e81a01007387 */ /* 0x0001e80000100a00 */
[----:B0-----:R-:W2:Y:S01]  /*2bd30*/  LDL.LU.64 R26, [R1+0x1158] ;  /* 0x00115800011a7983 */ /* 0x001ea20000300a00 */
[----:B------:R-:W2:Y:S02]  /*2bd40*/  LDL.LU.64 R24, [R1+0x1150] ;  /* 0x0011500001187983 */ /* 0x000ea40000300a00 */
[----:B------:R-:W-:-:S02]  /*2bd50*/  IMAD.MOV.U32 R5, RZ, RZ, R22 ;  /* 0x000000ffff057224 */ /* 0x000fc400078e0016 */
[----:B------:R-:W-:Y:S01]  /*2bd60*/  IMAD.MOV.U32 R4, RZ, RZ, R23 ;  /* 0x000000ffff047224 */ /* 0x000fe200078e0017 */
[C---:B------:R-:W-:Y:S01]  /*2bd70*/  HMMA.16816.F32.BF16 R12, R16.reuse, R10, R12 ;  /* 0x0000000a100c723c */ /* 0x040fe2000004180c */
[----:B------:R-:W3:Y:S01]  /*2bd80*/  LDL.LU.64 R22, [R1+0x1148] ;  /* 0x0011480001167983 */ /* 0x000ee20000300a00 */
[----:B------:R-:W4:Y:S06]  /*2bd90*/  LDL.LU.64 R20, [R1+0x1140] ;  /* 0x0011400001147983 */ /* 0x000f2c0000300a00 */
[----:B--2---:R-:W-:Y:S01]  /*2bda0*/  HMMA.16816.F32.BF16 R24, R16, R6, R24 ;  /* 0x000000061018723c */ /* 0x004fe20000041818 */
[----:B------:R0:W-:Y:S06]  /*2bdb0*/  STL.64 [R1+0x10c8], R6 ;  /* 0x0010c80601007387 */ /* 0x0001ec0000100a00 */
[----:B0-----:R-:W-:-:S02]  /*2bdc0*/  IMAD.MOV.U32 R6, RZ, RZ, R5 ;  /* 0x000000ffff067224 */ /* 0x001fc400078e0005 */
[----:B------:R-:W-:Y:S11]  /*2bdd0*/  IMAD.MOV.U32 R7, RZ, RZ, R4 ;  /* 0x000000ffff077224 */ /* 0x000ff600078e0004 */
[----:B------:R-:W-:Y:S03]  /*2bde0*/  @!UPT UIADD3 URZ, URZ, URZ, URZ ;  /* 0x0000003f3f3ff290 */ /* 0x000fe6000fffe03f */
[----:B------:R-:W-:Y:S01]  /*2bdf0*/  STL.64 [R1+0x260], R24 ;  /* 0x0002601801007387 */ /* 0x000fe20000100a00 */
[----:B------:R-:W-:Y:S02]  /*2be00*/  STL.64 [R1+0x268], R26 ;  /* 0x0002681a01007387 */ /* 0x000fe40000100a00 */
[----:B------:R0:W-:Y:S02]  /*2be10*/  STL.64 [R1+0x10e0], R6 ;  /* 0x0010e00601007387 */ /* 0x0001e40000100a00 */
[----:B0-----:R-:W-:Y:S02]  /*2be20*/  IMAD.MOV.U32 R6, RZ, RZ, R9 ;  /* 0x000000ffff067224 */ /* 0x001fe400078e0009 */
[----:B------:R-:W-:-:S05]  /*2be30*/  IMAD.MOV.U32 R7, RZ, RZ, R8 ;  /* 0x000000ffff077224 */ /* 0x000fca00078e0008 */
[----:B------:R0:W-:Y:S02]  /*2be40*/  STL.64 [R1+0x10f8], R6 ;  /* 0x0010f80601007387 */ /* 0x0001e40000100a00 */
[----:B0-----:R-:W-:Y:S02]  /*2be50*/  IMAD.MOV.U32 R6, RZ, RZ, R3 ;  /* 0x000000ffff067224 */ /* 0x001fe400078e0003 */
[----:B------:R-:W-:-:S05]  /*2be60*/  IMAD.MOV.U32 R7, RZ, RZ, R2 ;  /* 0x000000ffff077224 */ /* 0x000fca00078e0002 */
[----:B------:R-:W-:Y:S01]  /*2be70*/  STL.64 [R1+0x1110], R6 ;  /* 0x0011100601007387 */ /* 0x000fe20000100a00 */
[----:B------:R-:W3:Y:S02]  /*2be80*/  LDL.LU R24, [R1+0x200] ;  /* 0x0002000001187983 */ /* 0x000ee40000300800 */
[----:B------:R0:W-:Y:S02]  /*2be90*/  STL.64 [R1+0x240], R12 ;  /* 0x0002400c01007387 */ /* 0x0001e40000100a00 */
[----:B------:R1:W-:Y:S01]  /*2bea0*/  STL.64 [R1+0x248], R14 ;  /* 0x0002480e01007387 */ /* 0x0003e20000100a00 */
[----:B------:R-:W3:Y:S01]  /*2beb0*/  LDL.LU R25, [R1+0x204] ;  /* 0x0002040001197983 */ /* 0x000ee20000300800 */
[----:B------:R-:W3:Y:S02]  /*2bec0*/  LDL.LU R26, [R1+0x208] ;  /* 0x00020800011a7983 */ /* 0x000ee40000300800 */
[----:B------:R-:W3:Y:S01]  /*2bed0*/  LDL.LU R27, [R1+0x20c] ;  /* 0x00020c00011b7983 */ /* 0x000ee20000300800 */
        /* <DEDUP_REMOVED lines=37> */
[----:B----4-:R-:W-:-:S02]  /*2c130*/  IMAD.MOV.U32 R6, RZ, RZ, R21 ;  /* 0x000000ffff067224 */ /* 0x010fc400078e0015 */
[----:B------:R-:W-:Y:S01]  /*2c140*/  IMAD.MOV.U32 R7, RZ, RZ, R20 ;  /* 0x000000ffff077224 */ /* 0x000fe200078e0014 */
[----:B---3--:R-:W-:Y:S01]  /*2c150*/  HMMA.16816.F32.BF16 R16, R16, R26, R12 ;  /* 0x0000001a1010723c */ /* 0x008fe2000004180c */
[----:B------:R-:W2:Y:S01]  /*2c160*/  LDL.LU.64 R14, [R1+0x1130] ;  /* 0x00113000010e7983 */ /* 0x000ea20000300a00 */
[----:B------:R-:W2:Y:S11]  /*2c170*/  LDL.LU.64 R12, [R1+0x1128] ;  /* 0x00112800010c7983 */ /* 0x000eb60000300a00 */
[----:B------:R-:W-:Y:S10]  /*2c180*/  @!UPT UIADD3 URZ, URZ, URZ, URZ ;  /* 0x0000003f3f3ff290 */ /* 0x000ff4000fffe03f */
[----:B------:R0:W-:Y:S01]  /*2c190*/  STL.64 [R1+0x1f0], R16 ;  /* 0x0001f01001007387 */ /* 0x0001e20000100a00 */
[----:B------:R1:W-:Y:S03]  /*2c1a0*/  STL.64 [R1+0x1f8], R18 ;  /* 0x0001f81201007387 */ /* 0x0003e60000100a00 */
[----:B0-----:R-:W3:Y:S01]  /*2c1b0*/  LDL.LU R16, [R1+0x150] ;  /* 0x0001500001107983 */ /* 0x001ee20000300800 */
[----:B------:R-:W3:Y:S02]  /*2c1c0*/  LDL.LU R17, [R1+0x154] ;  /* 0x0001540001117983 */ /* 0x000ee40000300800 */
[----:B-1----:R-:W3:Y:S02]  /*2c1d0*/  LDL.LU R18, [R1+0x158] ;  /* 0x0001580001127983 */ /* 0x002ee40000300800 */
        /* <DEDUP_REMOVED lines=55> */
[----:B------:R-:W4:Y:S02]  /*2c550*/  LDL.LU R23, [R1+0x16c] ;  /* 0x00016c0001177983 */ /* 0x000f240000300800 */
[----:B----4-:R-:W-:Y:S01]  /*2c560*/  HMMA.16816.F32.BF16 R20, R12, R26, R20 ;  /* 0x0000001a0c14723c */ /* 0x010fe20000041814 */
[----:B------:R-:W3:Y:S01]  /*2c570*/  LDL.LU.64 R14, [R1+0x68] ;  /* 0x00006800010e7983 */ /* 0x000ee20000300a00 */
[----:B------:R0:W-:Y:S11]  /*2c580*/  STL.64 [R1+0x1018], R26 ;  /* 0x0010181a01007387 */ /* 0x0001f60000100a00 */
[----:B------:R-:W-:Y:S10]  /*2c590*/  @!UPT UIADD3 URZ, URZ, URZ, URZ ;  /* 0x0000003f3f3ff290 */ /* 0x000ff4000fffe03f */
[----:B------:R-:W-:Y:S01]  /*2c5a0*/  STL.64 [R1+0x190], R20 ;  /* 0x0001901401007387 */ /* 0x000fe20000100a00 */
[----:B------:R-:W-:Y:S02]  /*2c5b0*/  STL.64 [R1+0x198], R22 ;  /* 0x0001981601007387 */ /* 0x000fe40000100a00 */
[----:B0-----:R-:W4:Y:S01]  /*2c5c0*/  LDL.LU.64 R26, [R1+0x48] ;  /* 0x00004800011a7983 */ /* 0x001f220000300a00 */
[C---:B---3--:R-:W-:Y:S11]  /*2c5d0*/  HMMA.16816.F32.BF16 R16, R8.reuse, R14, R16 ;  /* 0x0000000e0810723c */ /* 0x048ff60000041810 */
[----:B------:R-:W-:Y:S11]  /*2c5e0*/  @!UPT UIADD3 URZ, URZ, URZ, URZ ;  /* 0x0000003f3f3ff290 */ /* 0x000ff6000fffe03f */
[----:B------:R-:W-:Y:S01]  /*2c5f0*/  @!UPT UIADD3 URZ, URZ, URZ, URZ ;  /* 0x0000003f3f3ff290 */ /* 0x000fe2000fffe03f */
[----:B------:R-:W-:Y:S01]  /*2c600*/  STL.64 [R1+0x340], R16 ;  /* 0x0003401001007387 */ /* 0x000fe20000100a00 */
[----:B------:R0:W-:Y:S02]  /*2c610*/  STL.64 [R1+0x348], R18 ;  /* 0x0003481201007387 */ /* 0x0001e40000100a00 */
[----:B------:R-:W-:Y:S02]  /*2c620*/  IMAD.MOV.U32 R12, RZ, RZ, R18 ;  /* 0x000000ffff0c7224 */ /* 0x000fe400078e0012 */
[----:B------:R-:W-:Y:S01]  /*2c630*/  STL [R1+0xe7c], R16 ;  /* 0x000e7c1001007387 */ /* 0x000fe20000100800 */
[----:B0-----:R-:W2:Y:S02]  /*2c640*/  LDL.LU.64 R18, [R1+0x58] ;  /* 0x0000580001127983 */ /* 0x001ea40000300a00 */
[----:B------:R-:W-:Y:S01]  /*2c650*/  STL [R1+0xe78], R12 ;  /* 0x000e780c01007387 */ /* 0x000fe20000100800 */
[C---:B--2---:R-:W-:Y:S11]  /*2c660*/  HMMA.16816.F32.BF16 R4, R8.reuse, R18, R4 ;  /* 0x000000120804723c */ /* 0x044ff60000041804 */
[----:B------:R-:W-:Y:S11]  /*2c670*/  @!UPT UIADD3 URZ, URZ, URZ, URZ ;  /* 0x0000003f3f3ff290 */ /* 0x000ff6000fffe03f */
[----:B------:R-:W-:Y:S01]  /*2c680*/  @!UPT UIADD3 URZ, URZ, URZ, URZ ;  /* 0x0000003f3f3ff290 */ /* 0x000fe2000fffe03f */
[----:B------:R-:W-:Y:S01]  /*2c690*/  STL.64 [R1+0x330], R4 ;  /* 0x0003300401007387 */ /* 0x000fe20000100a00 */
[----:B------:R-:W-:Y:S02]  /*2c6a0*/  IMAD.MOV.U32 R13, RZ, RZ, R6 ;  /* 0x000000ffff0d7224 */ /* 0x000fe400078e0006 */
[----:B------:R0:W-:Y:S02]  /*2c6b0*/  STL.64 [R1+0x338], R6 ;  /* 0x0003380601007387 */ /* 0x0001e40000100a00 */
[----:B------:R-:W-:Y:S01]  /*2c6c0*/  IMAD.MOV.U32 R17, RZ, RZ, R4 ;  /* 0x000000ffff117224 */ /* 0x000fe200078e0004 */
[----:B0-----:R-:W4:Y:S01]  /*2c6d0*/  LDL.LU.64 R6, [R1+0x1078] ;  /* 0x0010780001067983 */ /* 0x001f220000300a00 */
[----:B------:R-:W4:Y:S03]  /*2c6e0*/  LDL.LU.64 R4, [R1+0x1070] ;  /* 0x0010700001047983 */ /* 0x000f260000300a00 */
[----:B------:R-:W-:Y:S02]  /*2c6f0*/  STL [R1+0xe84], R17 ;  /* 0x000e841101007387 */ /* 0x000fe40000100800 */
[----:B------:R-:W-:Y:S01]  /*2c700*/  STL [R1+0xe80], R13 ;  /* 0x000e800d01007387 */ /* 0x000fe20000100800 */
[----:B----4-:R-:W-:Y:S11]  /*2c710*/  HMMA.16816.F32.BF16 R4, R8, R26, R4 ;  /* 0x0000001a0804723c */ /* 0x010ff60000041804 */
[----:B------:R-:W-:Y:S11]  /*2c720*/  @!UPT UIADD3 URZ, URZ, URZ, URZ ;  /* 0x0000003f3f3ff290 */ /* 0x000ff6000fffe03f */
[----:B------:R-:W-:Y:S01]  /*2c730*/  @!UPT UIADD3 URZ, URZ, URZ, URZ ;  /* 0x0000003f3f3ff290 */ /* 0x000fe2000fffe03f */
[----:B------:R-:W-:Y:S01]  /*2c740*/  STL.64 [R1+0x320], R4 ;  /* 0x0003200401007387 */ /* 0x000fe20000100a00 */
[----:B------:R-:W-:Y:S02]  /*2c750*/  STL.64 [R1+0x328], R6 ;  /* 0x0003280601007387 */ /* 0x000fe40000100a00 */
[----:B------:R-:W2:Y:S02]  /*2c760*/  LDL.LU.64 R22, [R1+0x18] ;  /* 0x0000180001167983 */ /* 0x000ea40000300a00 */
[----:B------:R-:W-:Y:S02]  /*2c770*/  IMAD.MOV.U32 R21, RZ, RZ, R14 ;  /* 0x000000ffff157224 */ /* 0x000fe400078e000e */
[----:B------:R-:W-:Y:S01]  /*2c780*/  IMAD.MOV.U32 R20, RZ, RZ, R15 ;  /* 0x000000ffff147224 */ /* 0x000fe200078e000f */
[----:B--2---:R0:W-:Y:S04]  /*2c790*/  STL.64 [R1+0x1038], R22 ;  /* 0x0010381601007387 */ /* 0x0041e80000100a00 */
[----:B0-----:R-:W2:Y:S01]  /*2c7a0*/  LDL.LU.64 R22, [R1+0x28] ;  /* 0x0000280001167983 */ /* 0x001ea20000300a00 */
        /* <DEDUP_REMOVED lines=24> */
[----:B----4-:R0:W-:Y:S01]  /*2c930*/  STL.64 [R1+0x1068], R26 ;  /* 0x0010681a01007387 */ /* 0x0101e20000100a00 */
[----:B---3--:R1:W-:Y:S03]  /*2c940*/  STL.64 [R1+0x1060], R24 ;  /* 0x0010601801007387 */ /* 0x0083e60000100a00 */
[----:B0-----:R-:W2:Y:S01]  /*2c950*/  LDL.LU.64 R26, [R1+0x38] ;  /* 0x00003800011a7983 */ /* 0x001ea20000300a00 */
[----:B------:R-:W-:-:S02]  /*2c960*/  IMAD.MOV.U32 R28, RZ, RZ, R18 ;  /* 0x000000ffff1c7224 */ /* 0x000fc400078e0012 */
[----:B------:R-:W-:Y:S02]  /*2c970*/  IMAD.MOV.U32 R18, RZ, RZ, R4 ;  /* 0x000000ffff127224 */ /* 0x000fe400078e0004 */
[----:B------:R-:W-:Y:S01]  /*2c980*/  IMAD.MOV.U32 R14, RZ, RZ, R6 ;  /* 0x000000ffff0e7224 */ /* 0x000fe200078e0006 */
[----:B------:R-:W3:Y:S01]  /*2c990*/  LDL.LU R4, [R1+0xe0] ;  /* 0x0000e00001047983 */ /* 0x000ee20000300800 */
[----:B------:R-:W3:Y:S02]  /*2c9a0*/  LDL.LU R5, [R1+0xe4] ;  /* 0x0000e40001057983 */ /* 0x000ee40000300800 */
[----:B------:R-:W3:Y:S02]  /*2c9b0*/  LDL.LU R6, [R1+0xe8] ;  /* 0x0000e80001067983 */ /* 0x000ee40000300800 */
[----:B------:R-:W3:Y:S01]  /*2c9c0*/  LDL.LU R7, [R1+0xec] ;  /* 0x0000ec0001077983 */ /* 0x000ee20000300800 */
[----:B------:R-:W-:Y:S01]  /*2c9d0*/  STL [R1+0xe8c], R18 ;  /* 0x000e8c1201007387 */ /* 0x000fe20000100800 */
[----:B------:R-:W-:Y:S01]  /*2c9e0*/  STL [R1+0xe88], R14 ;  /* 0x000e880e01007387 */ /* 0x000fe20000100800 */
[----:B--2---:R-:W-:Y:S01]  /*2c9f0*/  HMMA.16816.F32.BF16 R20, R8, R26, R20 ;  /* 0x0000001a0814723c */ /* 0x004fe20000041814 */
[----:B------:R-:W-:-:S02]  /*2ca00*/  IMAD.MOV.U32 R13, RZ, RZ, R26 ;  /* 0x000000ffff0d7224 */ /* 0x000fc400078e001a */
[----:B------:R-:W-:Y:S02]  /*2ca10*/  IMAD.MOV.U32 R12, RZ, RZ, R27 ;  /* 0x000000ffff0c7224 */ /* 0x000fe400078e001b */
[----:B------:R-:W2:Y:S01]  /*2ca20*/  LDL.LU.64 R26, [R1+0x1068] ;  /* 0x00106800011a7983 */ /* 0x000ea20000300a00 */
[----:B-1----:R-:W2:Y:S11]  /*2ca30*/  LDL.LU.64 R24, [R1+0x1060] ;  /* 0x0010600001187983 */ /* 0x002eb60000300a00 */
[----:B------:R-:W-:Y:S06]  /*2ca40*/  @!UPT UIADD3 URZ, URZ, URZ, URZ ;  /* 0x0000003f3f3ff290 */ /* 0x000fec000fffe03f */
[----:B------:R-:W-:Y:S01]  /*2ca50*/  STL.64 [R1+0x310], R20 ;  /* 0x0003101401007387 */ /* 0x000fe20000100a00 */
[----:B------:R-:W-:Y:S02]  /*2ca60*/  IMAD.MOV.U32 R15, RZ, RZ, R22 ;  /* 0x000000ffff0f7224 */ /* 0x000fe400078e0016 */
[----:B------:R0:W-:Y:S02]  /*2ca70*/  STL.64 [R1+0x318], R22 ;  /* 0x0003181601007387 */ /* 0x0001e40000100a00 */
[----:B0-----:R-:W2:Y:S01]  /*2ca80*/  LDL.LU.64 R22, [R1+0x1058] ;  /* 0x0010580001167983 */ /* 0x001ea20000300a00 */
[----:B------:R-:W-:Y:S02]  /*2ca90*/  IMAD.MOV.U32 R16, RZ, RZ, R19 ;  /* 0x000000ffff107224 */ /* 0x000fe400078e0013 */
[----:B------:R-:W-:Y:S02]  /*2caa0*/  IMAD.MOV.U32 R19, RZ, RZ, R20 ;  /* 0x000000ffff137224 */ /* 0x000fe400078e0014 */
[----:B------:R-:W4:Y:S03]  /*2cab0*/  LDL.LU.64 R20, [R1+0x1050] ;  /* 0x0010500001147983 */ /* 0x000f260000300a00 */
[----:B------:R0:W-:Y:S02]  /*2cac0*/  STL [R1+0xe94], R19 ;  /* 0x000e941301007387 */ /* 0x0001e40000100800 */
[----:B------:R-:W-:-:S02]  /*2cad0*/  IMAD.MOV.U32 R18, RZ, RZ, R28 ;  /* 0x000000ffff127224 */ /* 0x000fc400078e001c */
[----:B0-----:R-:W-:-:S05]  /*2cae0*/  IMAD.MOV.U32 R19, RZ, RZ, R16 ;  /* 0x000000ffff137224 */ /* 0x001fca00078e0010 */
[----:B------:R-:W-:Y:S01]  /*2caf0*/  STL.64 [R1+0xff0], R18 ;  /* 0x000ff01201007387 */ /* 0x000fe20000100a00 */
[----:B------:R0:W-:Y:S01]  /*2cb00*/  STL [R1+0xe90], R15 ;  /* 0x000e900f01007387 */ /* 0x0001e20000100800 */
[C---:B--2---:R-:W-:Y:S01]  /*2cb10*/  HMMA.16816.F32.BF16 R24, R8.reuse, R22, R24 ;  /* 0x000000160818723c */ /* 0x044fe20000041818 */
[----:B0-----:R-:W-:Y:S02]  /*2cb20*/  IMAD.MOV.U32 R15, RZ, RZ, R22 ;  /* 0x000000ffff0f7224 */ /* 0x001fe400078e0016 */
[----:B------:R-:W-:Y:S11]  /*2cb30*/  IMAD.MOV.U32 R14, RZ, RZ, R23 ;  /* 0x000000ffff0e7224 */ /* 0x000ff600078e0017 */
[----:B------:R-:W-:Y:S09]  /*2cb40*/  @!UPT UIADD3 URZ, URZ, URZ, URZ ;  /* 0x0000003f3f3ff290 */ /* 0x000ff2000fffe03f */
[----:B------:R-:W-:Y:S01]  /*2cb50*/  STL.64 [R1+0x200], R24 ;  /* 0x0002001801007387 */ /* 0x000fe20000100a00 */
[----:B------:R0:W-:Y:S03]  /*2cb60*/  STL.64 [R1+0x208], R26 ;  /* 0x0002081a01007387 */ /* 0x0001e60000100a00 */
[----:B0-----:R-:W2:Y:S01]  /*2cb70*/  LDL.LU.64 R26, [R1+0x1048] ;  /* 0x00104800011a7983 */ /* 0x001ea20000300a00 */
[----:B------:R-:W2:Y:S02]  /*2cb80*/  LDL.LU.64 R24, [R1+0x1040] ;  /* 0x0010400001187983 */ /* 0x000ea40000300a00 */
[----:B------:R-:W2:Y:S02]  /*2cb90*/  LDL.LU.64 R22, [R1+0x1038] ;  /* 0x0010380001167983 */ /* 0x000ea40000300a00 */
[----:B------:R-:W-:Y:S01]  /*2cba0*/  STL.64 [R1+0x1000], R14 ;  /* 0x0010000e01007387 */ /* 0x000fe20000100a00 */
[----:B------:R0:W-:Y:S04]  /*2cbb0*/  STL.64 [R1+0xff8], R12 ;  /* 0x000ff80c01007387 */ /* 0x0001e80000100a00 */
[----:B0-----:R-:W3:Y:S01]  /*2cbc0*/  LDL.LU R12, [R1+0xd0] ;  /* 0x0000d000010c7983 */ /* 0x001ee20000300800 */
[----:B------:R-:W3:Y:S02]  /*2cbd0*/  LDL.LU R13, [R1+0xd4] ;  /* 0x0000d400010d7983 */ /* 0x000ee40000300800 */
[----:B------:R-:W3:Y:S02]  /*2cbe0*/  LDL.LU R14, [R1+0xd8] ;  /* 0x0000d800010e7983 */ /* 0x000ee40000300800 */
[----:B------:R-:W3:Y:S01]  /*2cbf0*/  LDL.LU R15, [R1+0xdc] ;  /* 0x0000dc00010f7983 */ /* 0x000ee20000300800 */
[----:B--2---:R-:W-:Y:S01]  /*2cc00*/  HMMA.16816.F32.BF16 R24, R8, R22, R24 ;  /* 0x000000160818723c */ /* 0x004fe20000041818 */
[----:B------:R-:W-:-:S02]  /*2cc10*/  IMAD.MOV.U32 R17, RZ, RZ, R22 ;  /* 0x000000ffff117224 */ /* 0x000fc400078e0016 */
[----:B------:R-:W-:Y:S11]  /*2cc20*/  IMAD.MOV.U32 R16, RZ, RZ, R23 ;  /* 0x000000ffff107224 */ /* 0x000ff600078e0017 */
[----:B------:R-:W-:Y:S09]  /*2cc30*/  @!UPT UIADD3 URZ, URZ, URZ, URZ ;  /* 0x0000003f3f3ff290 */ /* 0x000ff2000fffe03f */
[----:B------:R-:W-:Y:S01]  /*2cc40*/  STL.64 [R1+0x230], R24 ;  /* 0x0002301801007387 */ /* 0x000fe20000100a00 */
[----:B------:R0:W-:Y:S03]  /*2cc50*/  STL.64 [R1+0x238], R26 ;  /* 0x0002381a01007387 */ /* 0x0001e60000100a00 */
[----:B0-----:R-:W2:Y:S01]  /*2cc60*/  LDL.LU.64 R26, [R1+0x1030] ;  /* 0x00103000011a7983 */ /* 0x001ea20000300a00 */
[----:B------:R-:W2:Y:S02]  /*2cc70*/  LDL.LU.64 R24, [R1+0x1028] ;  /* 0x0010280001187983 */ /* 0x000ea40000300a00 */
[----:B------:R-:W2:Y:S02]  /*2cc80*/  LDL.LU.64 R22, [R1+0x1020] ;  /* 0x0010200001167983 */ /* 0x000ea40000300a00 */
[----:B--2---:R-:W-:Y:S11]  /*2cc90*/  HMMA.16816.F32.BF16 R24, R8, R22, R24 ;  /* 0x000000160818723c */ /* 0x004ff60000041818 */
[----:B------:R-:W-:Y:S11]  /*2cca0*/  @!UPT UIADD3 URZ, URZ, URZ, URZ ;  /* 0x0000003f3f3ff290 */ /* 0x000ff6000fffe03f */
[----:B------:R-:W-:Y:S01]  /*2ccb0*/  @!UPT UIADD3 URZ, URZ, URZ, URZ ;  /* 0x0000003f3f3ff290 */ /* 0x000fe2000fffe03f */
[----:B------:R-:W-:Y:S01]  /*2ccc0*/  STL.64 [R1+0x220], R24 ;  /* 0x0002201801007387 */ /* 0x000fe20000100a00 */
[----:B------:R0:W-:Y:S03]  /*2ccd0*/  STL.64 [R1+0x228], R26 ;  /* 0x0002281a01007387 */ /* 0x0001e60000100a00 */
[----:B0-----:R-:W3:Y:S01]  /*2cce0*/  LDL.LU.64 R26, [R1+0x1018] ;  /* 0x00101800011a7983 */ /* 0x001ee20000300a00 */
[----:B------:R0:W-:Y:S02]  /*2ccf0*/  STL.64 [R1+0xf80], R22 ;  /* 0x000f801601007387 */ /* 0x0001e40000100a00 */
[----:B----4-:R-:W-:Y:S02]  /*2cd00*/  IMAD.MOV.U32 R19, RZ, RZ, R20 ;  /* 0x000000ffff137224 */ /* 0x010fe400078e0014 */
[----:B------:R-:W-:Y:S02]  /*2cd10*/  IMAD.MOV.U32 R18, RZ, RZ, R21 ;  /* 0x000000ffff127224 */ /* 0x000fe400078e0015 */
[----:B0-----:R-:W-:-:S02]  /*2cd20*/  IMAD.MOV.U32 R22, RZ, RZ, R17 ;  /* 0x000000ffff167224 */ /* 0x001fc400078e0011 */
[----:B------:R-:W-:-:S05]  /*2cd30*/  IMAD.MOV.U32 R23, RZ, RZ, R16 ;  /* 0x000000ffff177224 */ /* 0x000fca00078e0010 */
[----:B------:R0:W-:Y:S01]  /*2cd40*/  STL.64 [R1+0xf98], R22 ;  /* 0x000f981601007387 */ /* 0x0001e20000100a00 */
[----:B------:R-:W2:Y:S02]  /*2cd50*/  LDL.LU R20, [R1+0xc0] ;  /* 0x0000c00001147983 */ /* 0x000ea40000300800 */
[----:B------:R-:W2:Y:S01]  /*2cd60*/  LDL.LU R21, [R1+0xc4] ;  /* 0x0000c40001157983 */ /* 0x000ea20000300800 */
[----:B0-----:R-:W2:Y:S01]  /*2cd70*/  LDL.LU R22, [R1+0xc8] ;  /* 0x0000c80001167983 */ /* 0x001ea20000300800 */
[----:B------:R-:W2:Y:S01]  /*2cd80*/  LDL.LU R23, [R1+0xcc] ;  /* 0x0000cc0001177983 */ /* 0x000ea20000300800 */
[----:B---3--:R-:W-:Y:S02]  /*2cd90*/  HMMA.16816.F32.BF16 R8, R8, R26, R4 ;  /* 0x0000001a0808723c */ /* 0x008fe40000041804 */
[----:B------:R-:W3:Y:S01]  /*2cda0*/  LDL.LU.64 R6, [R1+0x1010] ;  /* 0x0010100001067983 */ /* 0x000ee20000300a00 */
[----:B------:R-:W3:Y:S11]  /*2cdb0*/  LDL.LU.64 R4, [R1+0x1008] ;  /* 0x0010080001047983 */ /* 0x000ef60000300a00 */
[----:B------:R-:W-:Y:S09]  /*2cdc0*/  @!UPT UIADD3 URZ, URZ, URZ, URZ ;  /* 0x0000003f3f3ff290 */ /* 0x000ff2000fffe03f */
[----:B------:R0:W-:Y:S01]  /*2cdd0*/  STL.64 [R1+0x210], R8 ;  /* 0x0002100801007387 */ /* 0x0001e20000100a00 */
[----:B------:R-:W-:Y:S03]  /*2cde0*/  STL.64 [R1+0x218], R10 ;  /* 0x0002180a01007387 */ /* 0x000fe60000100a00 */
[----:B0-----:R-:W4:Y:S01]  /*2cdf0*/  LDL.LU R8, [R1+0x43c] ;  /* 0x00043c0001087983 */ /* 0x001f220000300800 */
[C---:B---3--:R-:W-:Y:S03]  /*2ce00*/  HMMA.16816.F32.BF16 R16, R4.reuse, R18, R12 ;  /* 0x000000120410723c */ /* 0x048fe6000004180c */
[----:B------:R-:W3:Y:S01]  /*2ce10*/  LDL.LU.64 R14, [R1+0x1000] ;  /* 0x00100000010e7983 */ /* 0x000ee20000300a00 */
[----:B------:R-:W2:Y:S11]  /*2ce20*/  LDL.LU.64 R12, [R1+0xff8] ;  /* 0x000ff800010c7983 */ /* 0x000eb60000300a00 */
[----:B------:R-:W-:Y:S08]  /*2ce30*/  @!UPT UIADD3 URZ, URZ, URZ, URZ ;  /* 0x0000003f3f3ff290 */ /* 0x000ff0000fffe03f */
[----:B------:R-:W-:Y:S01]  /*2ce40*/  STL.64 [R1+0x290], R16 ;  /* 0x0002901001007387 */ /* 0x000fe20000100a00 */
[----:B------:R0:W-:Y:S03]  /*2ce50*/  STL.64 [R1+0x298], R18 ;  /* 0x0002981201007387 */ /* 0x0001e60000100a00 */
[----:B0-----:R-:W2:Y:S02]  /*2ce60*/  LDL.LU.64 R18, [R1+0xff0] ;  /* 0x000ff00001127983 */ /* 0x001ea40000300a00 */
[----:B--2---:R-:W-:Y:S07]  /*2ce70*/  HMMA.16816.F32.BF16 R16, R4, R18, R20 ;  /* 0x000000120410723c */ /* 0x004fee0000041814 */
[----:B---3--:R-:W-:-:S02]  /*2ce80*/  IMAD.MOV.U32 R22, RZ, RZ, R15 ;  /* 0x000000ffff167224 */ /* 0x008fc400078e000f */
[----:B------:R-:W-:Y:S11]  /*2ce90*/  IMAD.MOV.U32 R23, RZ, RZ, R14 ;  /* 0x000000ffff177224 */ /* 0x000ff600078e000e */
[----:B------:R-:W-:Y:S03]  /*2cea0*/  @!UPT UIADD3 URZ, URZ, URZ, URZ ;  /* 0x0000003f3f3ff290 */ /* 0x000fe6000fffe03f */
[----:B------:R-:W-:Y:S01]  /*2ceb0*/  STL.64 [R1+0x270], R16 ;  /* 0x0002701001007387 */ /* 0x000fe20000100a00 */
[----:B------:R-:W-:Y:S02]  /*2cec0*/  STL.64 [R1+0x278], R18 ;  /* 0x0002781201007387 */ /* 0x000fe40000100a00 */
[----:B------:R0:W-:Y:S02]  /*2ced0*/  STL.64 [R1+0xfb0], R22 ;  /* 0x000fb01601007387 */ /* 0x0001e40000100a00 */
[----:B0-----:R-:W-:Y:S02]  /*2cee0*/  IMAD.MOV.U32 R22, RZ, RZ, R13 ;  /* 0x000000ffff167224 */ /* 0x001fe400078e000d */
[----:B------:R-:W-:-:S05]  /*2cef0*/  IMAD.MOV.U32 R23, RZ, RZ, R12 ;  /* 0x000000ffff177224 */ /* 0x000fca00078e000c */
[----:B------:R-:W-:Y:S01]  /*2cf00*/  STL.64 [R1+0xfc8], R22 ;  /* 0x000fc81601007387 */ /* 0x000fe20000100a00 */
[----:B------:R-:W4:Y:S02]  /*2cf10*/  LDL.LU R9, [R1+0x398] ;  /* 0x0003980001097983 */ /* 0x000f240000300800 */
[----:B------:R-:W2:Y:S02]  /*2cf20*/  LDL.LU R11, [R1+0x838] ;  /* 0x00083800010b7983 */ /* 0x000ea40000300800 */
[----:B--2---:R-:W-:Y:S01]  /*2cf30*/  STL [R1+0xf78], R11 ;  /* 0x000f780b01007387 */ /* 0x004fe20000100800 */
[----:B----4-:R0:W-:Y:S03]  /*2cf40*/  STL.64 [R1+0xf70], R8 ;  /* 0x000f700801007387 */ /* 0x0101e60000100a00 */
[----:B0-----:R-:W2:Y:S01]  /*2cf50*/  LDL.LU R8, [R1+0x70] ;  /* 0x0000700001087983 */ /* 0x001ea20000300800 */
[----:B------:R-:W2:Y:S02]  /*2cf60*/  LDL.LU R9, [R1+0x74] ;  /* 0x0000740001097983 */ /* 0x000ea40000300800 */
[----:B------:R-:W3:Y:S02]  /*2cf70*/  LDL.LU R10, [R1+0x78] ;  /* 0x00007800010a7983 */ /* 0x000ee40000300800 */
[----:B------:R-:W-:-:S02]  /*2cf80*/  IMAD.MOV.U32 R11, RZ, RZ, R0 ;  /* 0x000000ffff0b7224 */ /* 0x000fc400078e0000 */
[----:B------:R-:W4:Y:S04]  /*2cf90*/  LDL.LU R0, [R1+0xfe8] ;  /* 0x000fe80001007983 */ /* 0x000f280000300800 */
        /* <DEDUP_REMOVED lines=10> */
[----:B------:R-:W3:Y:S02]  /*2d040*/  LDL.LU R10, [R1+0x98] ;  /* 0x00009800010a7983 */ /* 0x000ee40000300800 */
[----:B----4-:R-:W-:-:S02]  /*2d050*/  IMAD.MOV.U32 R11, RZ, RZ, R0 ;  /* 0x000000ffff0b7224 */ /* 0x010fc400078e0000 */
[----:B------:R-:W4:Y:S04]  /*2d060*/  LDL.LU R0, [R1+0xfe4] ;  /* 0x000fe40001007983 */ /* 0x000f280000300800 */
[----:B---3--:R-:W-:Y:S01]  /*2d070*/  STL.64 [R1+0xfc0], R10 ;  /* 0x000fc00a01007387 */ /* 0x008fe20000100a00 */
[----:B--2---:R0:W-:Y:S03]  /*2d080*/  STL.64 [R1+0xfb8], R8 ;  /* 0x000fb80801007387 */ /* 0x0041e60000100a00 */
[----:B0-----:R-:W2:Y:S01]  /*2d090*/  LDL.LU R8, [R1+0xa0] ;  /* 0x0000a00001087983 */ /* 0x001ea20000300800 */
[----:B------:R-:W2:Y:S02]  /*2d0a0*/  LDL.LU R9, [R1+0xa4] ;  /* 0x0000a40001097983 */ /* 0x000ea40000300800 */
[----:B------:R-:W3:Y:S02]  /*2d0b0*/  LDL.LU R10, [R1+0xa8] ;  /* 0x0000a800010a7983 */ /* 0x000ee40000300800 */
[----:B------:R-:W3:Y:S02]  /*2d0c0*/  LDL.LU R11, [R1+0xac] ;  /* 0x0000ac00010b7983 */ /* 0x000ee40000300800 */
[----:B------:R-:W-:-:S02]  /*2d0d0*/  IMAD.MOV.U32 R22, RZ, RZ, R3 ;  /* 0x000000ffff167224 */ /* 0x000fc400078e0003 */
[----:B------:R-:W-:Y:S01]  /*2d0e0*/  IMAD.MOV.U32 R23, RZ, RZ, R2 ;  /* 0x000000ffff177224 */ /* 0x000fe200078e0002 */
[----:B---3--:R-:W-:Y:S01]  /*2d0f0*/  STL.64 [R1+0xfd8], R10 ;  /* 0x000fd80a01007387 */ /* 0x008fe20000100a00 */
[----:B--2---:R0:W-:Y:S03]  /*2d100*/  STL.64 [R1+0xfd0], R8 ;  /* 0x000fd00801007387 */ /* 0x0041e60000100a00 */
[----:B0-----:R-:W2:Y:S01]  /*2d110*/  LDL.LU R8, [R1+0xb0] ;  /* 0x0000b00001087983 */ /* 0x001ea20000300800 */
[----:B------:R-:W2:Y:S02]  /*2d120*/  LDL.LU R9, [R1+0xb4] ;  /* 0x0000b40001097983 */ /* 0x000ea40000300800 */
[----:B------:R-:W2:Y:S02]  /*2d130*/  LDL.LU R10, [R1+0xb8] ;  /* 0x0000b800010a7983 */ /* 0x000ea40000300800 */
[----:B----4-:R-:W-:-:S02]  /*2d140*/  IMAD.MOV.U32 R11, RZ, RZ, R0 ;  /* 0x000000ffff0b7224 */ /* 0x010fc400078e0000 */
[----:B------:R-:W3:Y:S01]  /*2d150*/  LDL.LU R0, [R1+0xfe0] ;  /* 0x000fe00001007983 */ /* 0x000ee20000300800 */
[----:B------:R-:W4:Y:S02]  /*2d160*/  LDL.LU R15, [R1+0x830] ;  /* 0x00083000010f7983 */ /* 0x000f240000300800 */
[----:B------:R-:W3:Y:S02]  /*2d170*/  LDL.LU R19, [R1+0x828] ;  /* 0x0008280001137983 */ /* 0x000ee40000300800 */
[----:B------:R-:W3:Y:S01]  /*2d180*/  LDL.LU R14, [R1+0x820] ;  /* 0x00082000010e7983 */ /* 0x000ee20000300800 */
[----:B------:R-:W3:Y:S01]  /*2d190*/  LDL.LU R18, [R1+0x818] ;  /* 0x0008180001127983 */ /* 0x000ee20000300800 */
[----:B------:R-:W3:Y:S02]  /*2d1a0*/  LDL.LU R13, [R1+0x394] ;  /* 0x00039400010d7983 */ /* 0x000ee40000300800 */
        /* <DEDUP_REMOVED lines=37> */
[----:B--2---:R-:W-:Y:S02]  /*2d400*/  HMMA.16816.F32.BF16 R20, R4, R22, R8 ;  /* 0x000000160414723c */ /* 0x004fe40000041808 */
[----:B------:R-:W2:Y:S01]  /*2d410*/  LDL.LU R11, [R1+0xf78] ;  /* 0x000f7800010b7983 */ /* 0x000ea20000300800 */
[----:B------:R-:W2:Y:S11]  /*2d420*/  LDL.LU.64 R8, [R1+0xf70] ;  /* 0x000f700001087983 */ /* 0x000eb60000300a00 */
[----:B------:R-:W-:Y:S09]  /*2d430*/  @!UPT UIADD3 URZ, URZ, URZ, URZ ;  /* 0x0000003f3f3ff290 */ /* 0x000ff2000fffe03f */
[----:B------:R-:W-:Y:S01]  /*2d440*/  STL.64 [R1+0x160], R20 ;  /* 0x0001601401007387 */ /* 0x000fe20000100a00 */
[----:B------:R0:W-:Y:S03]  /*2d450*/  STL.64 [R1+0x168], R22 ;  /* 0x0001681601007387 */ /* 0x0001e60000100a00 */
[----:B0-----:R-:W2:Y:S01]  /*2d460*/  LDL.LU.64 R22, [R1+0xf68] ;  /* 0x000f680001167983 */ /* 0x001ea20000300a00 */
[----:B------:R-:W2:Y:S02]  /*2d470*/  LDL.LU.64 R20, [R1+0xf60] ;  /* 0x000f600001147983 */ /* 0x000ea40000300a00 */
[----:B------:R-:W-:-:S04]  /*2d480*/  IMAD.MOV.U32 R10, RZ, RZ, c[0x0][0x188] ;  /* 0x00006200ff0a7624 */ /* 0x000fc800078e00ff */
[----:B------:R-:W-:-:S04]  /*2d490*/  IMAD.SHL.U32 R10, R10, 0x80, RZ ;  /* 0x000000800a0a7824 */ /* 0x000fc800078e00ff */
[----:B------:R-:W-:-:S05]  /*2d4a0*/  IMAD.SHL.U32 R10, R10, 0x2, RZ ;  /* 0x000000020a0a7824 */ /* 0x000fca00078e00ff */
[-C--:B----4-:R-:W-:Y:S02]  /*2d4b0*/  IADD3 R15, P4, R15, R10.reuse, RZ ;  /* 0x0000000a0f0f7210 */ /* 0x090fe40007f9e0ff */
[-C--:B---3--:R-:W-:Y:S02]  /*2d4c0*/  IADD3 R19, P5, R19, R10.reuse, RZ ;  /* 0x0000000a13137210 */ /* 0x088fe40007fbe0ff */
[-C--:B------:R-:W-:Y:S02]  /*2d4d0*/  IADD3 R14, P6, R14, R10.reuse, RZ ;  /* 0x0000000a0e0e7210 */ /* 0x080fe40007fde0ff */
[-C--:B------:R-:W-:Y:S01]  /*2d4e0*/  IADD3 R18, P1, R18, R10.reuse, RZ ;  /* 0x0000000a12127210 */ /* 0x080fe20007f3e0ff */
[--C-:B------:R-:W-:Y:S01]  /*2d4f0*/  IMAD.X R29, R29, 0x1, R0.reuse, P4 ;  /* 0x000000011d1d7824 */ /* 0x100fe200020e0600 */
[-C--:B------:R-:W-:Y:S01]  /*2d500*/  IADD3 R28, P4, R28, R10.reuse, RZ ;  /* 0x0000000a1c1c7210 */ /* 0x080fe20007f9e0ff */
[--C-:B------:R-:W-:Y:S01]  /*2d510*/  IMAD.X R25, R25, 0x1, R0.reuse, P5 ;  /* 0x0000000119197824 */ /* 0x100fe200028e0600 */
[-C--:B------:R-:W-:Y:S01]  /*2d520*/  IADD3 R24, P5, R24, R10.reuse, RZ ;  /* 0x0000000a18187210 */ /* 0x080fe20007fbe0ff */
[----:B------:R-:W-:Y:S01]  /*2d530*/  IMAD.X R3, R3, 0x1, R0, P6 ;  /* 0x0000000103037824 */ /* 0x000fe200030e0600 */
[----:B------:R-:W-:-:S02]  /*2d540*/  IADD3 R2, P6, R2, R10, RZ ;  /* 0x0000000a02027210 */ /* 0x000fc40007fde0ff */
[----:B--2---:R-:W-:Y:S02]  /*2d550*/  IADD3 R8, R8, 0x1, RZ ;  /* 0x0000000108087810 */ /* 0x004fe40007ffe0ff */
[-C--:B------:R-:W-:Y:S02]  /*2d560*/  IADD3 R9, P2, R9, R10.reuse, RZ ;  /* 0x0000000a09097210 */ /* 0x080fe40007f5e0ff */
[-C--:B------:R-:W-:Y:S01]  /*2d570*/  IADD3 R11, P3, R11, R10.reuse, RZ ;  /* 0x0000000a0b0b7210 */ /* 0x080fe20007f7e0ff */
[----:B------:R-:W-:Y:S02]  /*2d580*/  HMMA.16816.F32.BF16 R20, R4, R26, R20 ;  /* 0x0000001a0414723c */ /* 0x000fe40000041814 */
[--C-:B------:R-:W-:Y:S01]  /*2d590*/  IMAD.X R13, R13, 0x1, R0.reuse, P2 ;  /* 0x000000010d0d7824 */ /* 0x100fe200010e0600 */
[-C--:B------:R-:W-:Y:S01]  /*2d5a0*/  IADD3 R17, P2, R17, R10.reuse, RZ ;  /* 0x0000000a11117210 */ /* 0x080fe20007f5e0ff */
[----:B------:R-:W-:Y:S01]  /*2d5b0*/  IMAD.X R12, R12, 0x1, R0, P3 ;  /* 0x000000010c0c7824 */ /* 0x000fe200018e0600 */
[----:B------:R-:W-:Y:S11]  /*2d5c0*/  IADD3 R16, P3, R16, R10, RZ ;  /* 0x0000000a10107210 */ /* 0x000ff60007f7e0ff */
[----:B------:R-:W-:Y:S08]  /*2d5d0*/  @!UPT UIADD3 URZ, URZ, URZ, URZ ;  /* 0x0000003f3f3ff290 */ /* 0x000ff0000fffe03f */
[----:B------:R-:W-:Y:S02]  /*2d5e0*/  IMAD.MOV.U32 R5, RZ, RZ, R23 ;  /* 0x000000ffff057224 */ /* 0x000fe400078e0017 */
[----:B------:R-:W-:Y:S01]  /*2d5f0*/  IMAD.MOV.U32 R4, RZ, RZ, R22 ;  /* 0x000000ffff047224 */ /* 0x000fe200078e0016 */
[----:B------:R-:W-:Y:S01]  /*2d600*/  STL.64 [R1+0x150], R20 ;  /* 0x0001501401007387 */ /* 0x000fe20000100a00 */
[----:B------:R-:W-:Y:S02]  /*2d610*/  STL.64 [R1+0x158], R22 ;  /* 0x0001581601007387 */ /* 0x000fe40000100a00 */
[----:B------:R-:W-:Y:S02]  /*2d620*/  STL [R1+0x43c], R8 ;  /* 0x00043c0801007387 */ /* 0x000fe40000100800 */
[----:B------:R-:W-:Y:S01]  /*2d630*/  STL [R1+0xe9c], R5 ;  /* 0x000e9c0501007387 */ /* 0x000fe20000100800 */
[----:B------:R-:W-:Y:S01]  /*2d640*/  STL [R1+0xe98], R4 ;  /* 0x000e980401007387 */ /* 0x000fe20000100800 */
[----:B------:R-:W-:Y:S02]  /*2d650*/  STL [R1+0x398], R9 ;  /* 0x0003980901007387 */ /* 0x000fe40000100800 */
        /* <DEDUP_REMOVED lines=12> */
[----:B------:R0:W-:Y:S02]  /*2d720*/  STL [R1+0xf5c], R10 ;  /* 0x000f5c0a01007387 */ /* 0x0001e40000100800 */
[----:B------:R-:W-:Y:S01]  /*2d730*/  STL [R1+0x7f8], R24 ;  /* 0x0007f81801007387 */ /* 0x000fe20000100800 */
[----:B0-----:R-:W2:Y:S01]  /*2d740*/  LDL.LU R10, [R1+0x814] ;  /* 0x00081400010a7983 */ /* 0x001ea20000300800 */
[----:B------:R-:W-:Y:S02]  /*2d750*/  STL [R1+0x81c], R3 ;  /* 0x00081c0301007387 */ /* 0x000fe40000100800 */
[----:B------:R-:W3:Y:S02]  /*2d760*/  LDL.LU R4, [R1+0x804] ;  /* 0x0008040001047983 */ /* 0x000ee40000300800 */
[----:B------:R-:W-:Y:S01]  /*2d770*/  STL [R1+0x7f0], R2 ;  /* 0x0007f00201007387 */ /* 0x000fe20000100800 */
[----:B---3--:R0:W-:Y:S04]  /*2d780*/  STL [R1+0xf50], R4 ;  /* 0x000f500401007387 */ /* 0x0081e80000100800 */
[----:B0-----:R-:W3:Y:S01]  /*2d790*/  LDL.LU R4, [R1+0x7e0] ;  /* 0x0007e00001047983 */ /* 0x001ee20000300800 */
[----:B------:R-:W-:-:S05]  /*2d7a0*/  IMAD.MOV.U32 R22, RZ, RZ, 0x7f ;  /* 0x0000007fff167424 */ /* 0x000fca00078e00ff */
[----:B------:R-:W-:Y:S01]  /*2d7b0*/  IADD3 R22, R22, c[0x0][0x180], RZ ;  /* 0x0000600016167a10 */ /* 0x000fe20007ffe0ff */
[----:B---3--:R0:W-:Y:S04]  /*2d7c0*/  STL [R1+0xf54], R4 ;  /* 0x000f540401007387 */ /* 0x0081e80000100800 */
[----:B0-----:R-:W3:Y:S01]  /*2d7d0*/  LDL.LU R4, [R1+0x80c] ;  /* 0x00080c0001047983 */ /* 0x001ee20000300800 */
[----:B------:R-:W-:-:S04]  /*2d7e0*/  SHF.R.S32.HI R23, RZ, 0x1f, R22 ;  /* 0x0000001fff177819 */ /* 0x000fc80000011416 */
[----:B------:R-:W-:-:S04]  /*2d7f0*/  LEA.HI R23, R23, R22, RZ, 0x7 ;  /* 0x0000001617177211 */ /* 0x000fc800078f38ff */
[----:B------:R-:W-:-:S04]  /*2d800*/  SHF.R.S32.HI R23, RZ, 0x7, R23 ;  /* 0x00000007ff177819 */ /* 0x000fc80000011417 */
[----:B------:R-:W-:Y:S01]  /*2d810*/  ISETP.NE.U32.AND P0, PT, R8, R23, PT ;  /* 0x000000170800720c */ /* 0x000fe20003f05070 */
[----:B--2---:R-:W-:Y:S01]  /*2d820*/  IMAD.X R10, R10, 0x1, R0, P1 ;  /* 0x000000010a0a7824 */ /* 0x004fe200008e0600 */
[----:B---3--:R0:W-:Y:S04]  /*2d830*/  STL [R1+0xf58], R4 ;  /* 0x000f580401007387 */ /* 0x0081e80000100800 */
[----:B0-----:R-:W2:Y:S01]  /*2d840*/  LDL.LU R4, [R1+0x7e8] ;  /* 0x0007e80001047983 */ /* 0x001ea20000300800 */
[----:B------:R-:W3:Y:S02]  /*2d850*/  LDL.LU R5, [R1+0x7d8] ;  /* 0x0007d80001057983 */ /* 0x000ee40000300800 */
[----:B------:R-:W4:Y:S02]  /*2d860*/  LDL.LU R6, [R1+0x7fc] ;  /* 0x0007fc0001067983 */ /* 0x000f240000300800 */
[----:B------:R-:W2:Y:S01]  /*2d870*/  LDL.LU R7, [R1+0x7d0] ;  /* 0x0007d00001077983 */ /* 0x000ea20000300800 */
        /* <DEDUP_REMOVED lines=23> */
[----:B------:R0:W-:Y:S02]  /*2d9f0*/  STL [R1+0x814], R10 ;  /* 0x0008140a01007387 */ /* 0x0001e40000100800 */
[----:B0-----:R-:W2:Y:S02]  /*2da00*/  LDL.LU R10, [R1+0xf5c] ;  /* 0x000f5c00010a7983 */ /* 0x001ea40000300800 */
[----:B--2---:R-:W-:-:S05]  /*2da10*/  IADD3 R4, P1, R4, R10, RZ ;  /* 0x0000000a04047210 */ /* 0x004fca0007f3e0ff */
[----:B------:R0:W-:Y:S04]  /*2da20*/  STL [R1+0x7e8], R4 ;  /* 0x0007e80401007387 */ /* 0x0001e80000100800 */
[----:B0-----:R-:W2:Y:S02]  /*2da30*/  LDL.LU R4, [R1+0xf58] ;  /* 0x000f580001047983 */ /* 0x001ea40000300800 */
[----:B--2---:R-:W-:-:S05]  /*2da40*/  IMAD.X R4, R4, 0x1, R0, P2 ;  /* 0x0000000104047824 */ /* 0x004fca00010e0600 */
[----:B------:R0:W-:Y:S04]  /*2da50*/  STL [R1+0x80c], R4 ;  /* 0x00080c0401007387 */ /* 0x0001e80000100800 */
[----:B0-----:R-:W2:Y:S02]  /*2da60*/  LDL.LU R4, [R1+0xf54] ;  /* 0x000f540001047983 */ /* 0x001ea40000300800 */
[----:B--2---:R-:W-:-:S05]  /*2da70*/  IADD3 R4, P2, R4, R10, RZ ;  /* 0x0000000a04047210 */ /* 0x004fca0007f5e0ff */
[----:B------:R0:W-:Y:S04]  /*2da80*/  STL [R1+0x7e0], R4 ;  /* 0x0007e00401007387 */ /* 0x0001e80000100800 */
[----:B0-----:R-:W2:Y:S01]  /*2da90*/  LDL.LU R4, [R1+0xf50] ;  /* 0x000f500001047983 */ /* 0x001ea20000300800 */
[--C-:B----4-:R-:W-:Y:S01]  /*2daa0*/  IMAD.X R6, R6, 0x1, R0.reuse, P4 ;  /* 0x0000000106067824 */ /* 0x110fe200020e0600 */
[-C--:B------:R-:W-:Y:S01]  /*2dab0*/  IADD3 R7, P4, R7, R10.reuse, RZ ;  /* 0x0000000a07077210 */ /* 0x080fe20007f9e0ff */
[--C-:B------:R-:W-:Y:S01]  /*2dac0*/  IMAD.X R26, R26, 0x1, R0.reuse, P5 ;  /* 0x000000011a1a7824 */ /* 0x100fe200028e0600 */
        /* <DEDUP_REMOVED lines=16> */
[----:B------:R-:W-:Y:S01]  /*2dbd0*/  IADD3 R25, P2, R25, R10, RZ ;  /* 0x0000000a19197210 */ /* 0x000fe20007f5e0ff */
[----:B------:R-:W-:-:S02]  /*2dbe0*/  IMAD.X R2, R2, 0x1, R0, P4 ;  /* 0x0000000102027824 */ /* 0x000fc400020e0600 */
[----:B--2---:R-:W-:Y:S01]  /*2dbf0*/  IMAD.X R4, R4, 0x1, R0, P3 ;  /* 0x0000000104047824 */ /* 0x004fe200018e0600 */
[----:B---3--:R-:W-:-:S04]  /*2dc00*/  IADD3 R5, P3, R5, R10, RZ ;  /* 0x0000000a05057210 */ /* 0x008fc80007f7e0ff */
[----:B------:R-:W-:Y:S01]  /*2dc10*/  STL [R1+0x804], R4 ;  /* 0x0008040401007387 */ /* 0x000fe20000100800 */
[----:B------:R-:W-:Y:S02]  /*2dc20*/  STL [R1+0x7d8], R5 ;  /* 0x0007d80501007387 */ /* 0x000fe40000100800 */
[----:B------:R-:W-:Y:S02]  /*2dc30*/  STL [R1+0x7fc], R6 ;  /* 0x0007fc0601007387 */ /* 0x000fe40000100800 */
[----:B------:R-:W-:Y:S01]  /*2dc40*/  STL [R1+0x7d0], R7 ;  /* 0x0007d00701007387 */ /* 0x000fe20000100800 */
[----:B------:R-:W-:Y:S01]  /*2dc50*/  STL [R1+0x7f4], R26 ;  /* 0x0007f41a01007387 */ /* 0x000fe20000100800 */
[----:B------:R-:W-:Y:S02]  /*2dc60*/  STL [R1+0x7c8], R27 ;  /* 0x0007c81b01007387 */ /* 0x000fe40000100800 */
[----:B------:R-:W-:Y:S02]  /*2dc70*/  STL [R1+0x7ec], R20 ;  /* 0x0007ec1401007387 */ /* 0x000fe40000100800 */
[----:B------:R-:W-:Y:S02]  /*2dc80*/  STL [R1+0x7c0], R21 ;  /* 0x0007c01501007387 */ /* 0x000fe40000100800 */
[--C-:B------:R-:W-:Y:S01]  /*2dc90*/  IMAD.X R11, R11, 0x1, R0.reuse, P3 ;  /* 0x000000010b0b7824 */ /* 0x100fe200018e0600 */
[----:B------:R-:W-:Y:S01]  /*2dca0*/  STL [R1+0x7e4], R22 ;  /* 0x0007e41601007387 */ /* 0x000fe20000100800 */
[----:B------:R-:W-:Y:S01]  /*2dcb0*/  IADD3 R15, P3, R15, R10, RZ ;  /* 0x0000000a0f0f7210 */ /* 0x000fe20007f7e0ff */
        /* <DEDUP_REMOVED lines=12> */
[----:B------:R-:W-:-:S02]  /*2dd80*/  IMAD.X R24, R24, 0x1, R0, P3 ;  /* 0x0000000118187824 */ /* 0x000fc400018e0600 */
[----:B------:R-:W-:Y:S01]  /*2dd90*/  STL [R1+0x788], R29 ;  /* 0x0007881d01007387 */ /* 0x000fe20000100800 */
[-C--:B------:R-:W-:Y:S01]  /*2dda0*/  IADD3 R3, P3, R3, R10.reuse, RZ ;  /* 0x0000000a03037210 */ /* 0x080fe20007f7e0ff */
        /* <DEDUP_REMOVED lines=9> */
[----:B0-----:R-:W3:Y:S04]  /*2de40*/  LDL.LU R4, [R1+0x78c] ;  /* 0x00078c0001047983 */ /* 0x001ee80000300800 */
[----:B---3--:R0:W-:Y:S04]  /*2de50*/  STL [R1+0xf44], R4 ;  /* 0x000f440401007387 */ /* 0x0081e80000100800 */
[----:B0-----:R-:W3:Y:S01]  /*2de60*/  LDL.LU R4, [R1+0x768] ;  /* 0x0007680001047983 */ /* 0x001ee20000300800 */
[----:B--2---:R-:W-:-:S03]  /*2de70*/  IADD3 R0, P4, R0, R10, RZ ;  /* 0x0000000a00007210 */ /* 0x004fc60007f9e0ff */
        /* <DEDUP_REMOVED lines=30> */
[----:B--2---:R-:W-:-:S05]  /*2e060*/  IMAD.X R4, R4, 0x1, R0, P5 ;  /* 0x0000000104047824 */ /* 0x004fca00028e0600 */
[----:B------:R0:W-:Y:S04]  /*2e070*/  STL [R1+0x794], R4 ;  /* 0x0007940401007387 */ /* 0x0001e80000100800 */
[----:B0-----:R-:W2:Y:S02]  /*2e080*/  LDL.LU R4, [R1+0xf48] ;  /* 0x000f480001047983 */ /* 0x001ea40000300800 */
[----:B--2---:R-:W-:-:S05]  /*2e090*/  IADD3 R4, P5, R4, R10, RZ ;  /* 0x0000000a04047210 */ /* 0x004fca0007fbe0ff */
[----:B------:R0:W-:Y:S04]  /*2e0a0*/  STL [R1+0x768], R4 ;  /* 0x0007680401007387 */ /* 0x0001e80000100800 */
[----:B0-----:R-:W2:Y:S02]  /*2e0b0*/  LDL.LU R4, [R1+0xf44] ;  /* 0x000f440001047983 */ /* 0x001ea40000300800 */
[----:B--2---:R-:W-:-:S05]  /*2e0c0*/  IMAD.X R4, R4, 0x1, R0, P6 ;  /* 0x0000000104047824 */ /* 0x004fca00030e0600 */
[----:B------:R0:W-:Y:S04]  /*2e0d0*/  STL [R1+0x78c], R4 ;  /* 0x00078c0401007387 */ /* 0x0001e80000100800 */
[----:B0-----:R-:W2:Y:S01]  /*2e0e0*/  LDL.LU R4, [R1+0xf40] ;  /* 0x000f400001047983 */ /* 0x001ea20000300800 */
[--C-:B---3--:R-:W-:Y:S01]  /*2e0f0*/  IMAD.X R5, R5, 0x1, R0.reuse, P1 ;  /* 0x0000000105057824 */ /* 0x108fe200008e0600 */
[-C--:B----4-:R-:W-:Y:S01]  /*2e100*/  IADD3 R6, P1, R6, R10.reuse, RZ ;  /* 0x0000000a06067210 */ /* 0x090fe20007f3e0ff */
        /* <DEDUP_REMOVED lines=18> */
[----:B------:R-:W-:Y:S01]  /*2e230*/  IMAD.X R3, R3, 0x1, R0, P1 ;  /* 0x0000000103037824 */ /* 0x000fe200008e0600 */
[----:B------:R-:W-:-:S02]  /*2e240*/  IADD3 R2, P1, R2, R10, RZ ;  /* 0x0000000a02027210 */ /* 0x000fc40007f3e0ff */
[----:B--2---:R-:W-:-:S05]  /*2e250*/  IADD3 R4, P6, R4, R10, RZ ;  /* 0x0000000a04047210 */ /* 0x004fca0007fde0ff */
[----:B------:R-:W-:Y:S01]  /*2e260*/  STL [R1+0x760], R4 ;  /* 0x0007600401007387 */ /* 0x000fe20000100800 */
[----:B------:R-:W-:Y:S02]  /*2e270*/  STL [R1+0x784], R5 ;  /* 0x0007840501007387 */ /* 0x000fe40000100800 */
[----:B------:R-:W-:Y:S02]  /*2e280*/  STL [R1+0x758], R6 ;  /* 0x0007580601007387 */ /* 0x000fe40000100800 */
[----:B------:R-:W-:Y:S01]  /*2e290*/  STL [R1+0x77c], R7 ;  /* 0x00077c0701007387 */ /* 0x000fe20000100800 */
[----:B------:R-:W-:Y:S01]  /*2e2a0*/  STL [R1+0x750], R26 ;  /* 0x0007501a01007387 */ /* 0x000fe20000100800 */
        /* <DEDUP_REMOVED lines=16> */
[----:B------:R-:W-:-:S02]  /*2e3b0*/  IMAD.X R25, R25, 0x1, R0, P6 ;  /* 0x0000000119197824 */ /* 0x000fc400030e0600 */
[----:B------:R-:W-:Y:S02]  /*2e3c0*/  STL [R1+0x73c], R12 ;  /* 0x00073c0c01007387 */ /* 0x000fe40000100800 */
[----:B------:R-:W-:Y:S01]  /*2e3d0*/  STL [R1+0x710], R16 ;  /* 0x0007101001007387 */ /* 0x000fe20000100800 */
[----:B------:R-:W-:Y:S01]  /*2e3e0*/  IADD3 R24, P6, R24, R10, RZ ;  /* 0x0000000a18187210 */ /* 0x000fe20007fde0ff */
[----:B------:R-:W-:Y:S01]  /*2e3f0*/  STL [R1+0x734], R29 ;  /* 0x0007341d01007387 */ /* 0x000fe20000100800 */
[----:B------:R-:W-:Y:S02]  /*2e400*/  STL [R1+0x708], R28 ;  /* 0x0007081c01007387 */ /* 0x000fe40000100800 */
[----:B------:R-:W-:Y:S02]  /*2e410*/  STL [R1+0x72c], R25 ;  /* 0x00072c1901007387 */ /* 0x000fe40000100800 */
[----:B------:R0:W-:Y:S01]  /*2e420*/  STL [R1+0xf3c], R10 ;  /* 0x000f3c0a01007387 */ /* 0x0001e20000100800 */
[----:B------:R-:W-:Y:S04]  /*2e430*/  STL [R1+0x700], R24 ;  /* 0x0007001801007387 */ /* 0x000fe80000100800 */
        /* <DEDUP_REMOVED lines=8> */
[----:B--2---:R-:W-:-:S03]  /*2e4c0*/  IMAD.X R10, R10, 0x1, R0, P2 ;  /* 0x000000010a0a7824 */ /* 0x004fc600010e0600 */
        /* <DEDUP_REMOVED lines=531> */
[----:B------:R0:W-:Y:S02]  /*30600*/  STL [R1+0x488], R2 ;  /* 0x0004880201007387 */ /* 0x0001e40000100800 */
[----:B0-----:R-:W3:Y:S01]  /*30610*/  LDL.LU R2, [R1+0xbcc] ;  /* 0x000bcc0001027983 */ /* 0x001ee20000300800 */
        /* <DEDUP_REMOVED lines=19> */
[--C-:B------:R-:W-:Y:S01]  /*30750*/  IMAD.X R15, R15, 0x1, R0.reuse, P4 ;  /* 0x000000010f0f7824 */ /* 0x100fe200020e0600 */
[----:B------:R-:W-:Y:S01]  /*30760*/  IADD3 R19, P4, R19, UR8, RZ ;  /* 0x0000000813137c10 */ /* 0x000fe2000ff9e0ff */
[--C-:B------:R-:W-:Y:S01]  /*30770*/  IMAD.X R14, R14, 0x1, R0.reuse, P5 ;  /* 0x000000010e0e7824 */ /* 0x100fe200028e0600 */
[----:B------:R-:W-:Y:S01]  /*30780*/  IADD3 R18, P5, R18, UR8, RZ ;  /* 0x0000000812127c10 */ /* 0x000fe2000ffbe0ff */
[--C-:B------:R-:W-:Y:S01]  /*30790*/  IMAD.X R13, R13, 0x1, R0.reuse, P6 ;  /* 0x000000010d0d7824 */ /* 0x100fe200030e0600 */
[----:B------:R-:W-:Y:S01]  /*307a0*/  IADD3 R17, P6, R17, UR8, RZ ;  /* 0x0000000811117c10 */ /* 0x000fe2000ffde0ff */
[--C-:B------:R-:W-:Y:S01]  /*307b0*/  IMAD.X R12, R12, 0x1, R0.reuse, P1 ;  /* 0x000000010c0c7824 */ /* 0x100fe200008e0600 */
[----:B------:R-:W-:Y:S01]  /*307c0*/  IADD3 R16, P1, R16, UR8, RZ ;  /* 0x0000000810107c10 */ /* 0x000fe2000ff3e0ff */
[----:B------:R-:W-:Y:S01]  /*307d0*/  IMAD.X R29, R29, 0x1, R0, P2 ;  /* 0x000000011d1d7824 */ /* 0x000fe200010e0600 */
[----:B------:R-:W-:-:S02]  /*307e0*/  IADD3 R28, P2, R28, UR8, RZ ;  /* 0x000000081c1c7c10 */ /* 0x000fc4000ff5e0ff */
        /* <DEDUP_REMOVED lines=25> */
[----:B------:R0:W-:Y:S01]  /*30980*/  STL [R1+0xea0], R0 ;  /* 0x000ea00001007387 */ /* 0x0001e20000100800 */
[----:B------:R-:W-:Y:S02]  /*30990*/  STL [R1+0x44c], R29 ;  /* 0x00044c1d01007387 */ /* 0x000fe40000100800 */
[----:B------:R-:W-:Y:S02]  /*309a0*/  STL [R1+0xbd4], R28 ;  /* 0x000bd41c01007387 */ /* 0x000fe40000100800 */
[----:B------:R-:W-:Y:S01]  /*309b0*/  STL [R1+0x444], R25 ;  /* 0x0004441901007387 */ /* 0x000fe20000100800 */
[----:B0-----:R-:W2:Y:S01]  /*309c0*/  LDL.LU R0, [R1+0x84c] ;  /* 0x00084c0001007983 */ /* 0x001ea20000300800 */
[----:B------:R-:W-:Y:S02]  /*309d0*/  IADD3 R24, P3, R24, UR8, RZ ;  /* 0x0000000818187c10 */ /* 0x000fe4000ff7e0ff */
[----:B------:R-:W-:-:S03]  /*309e0*/  IADD3.X R3, R3, UR5, RZ, P4, !PT ;  /* 0x0000000503037c10 */ /* 0x000fc6000a7fe4ff */
[----:B------:R-:W-:Y:S04]  /*309f0*/  STL [R1+0xbd0], R24 ;  /* 0x000bd01801007387 */ /* 0x000fe80000100800 */
[----:B--2---:R0:W-:Y:S01]  /*30a00*/  STL [R1+0xedc], R0 ;  /* 0x000edc0001007387 */ /* 0x0041e20000100800 */
[----:B------:R-:W-:Y:S03]  /*30a10*/  STL [R1+0x854], R3 ;  /* 0x0008540301007387 */ /* 0x000fe60000100800 */
[----:B0-----:R-:W2:Y:S01]  /*30a20*/  LDL.LU R0, [R1+0xbc8] ;  /* 0x000bc80001007983 */ /* 0x001ea20000300800 */
[----:B------:R-:W-:-:S05]  /*30a30*/  IADD3 R2, P4, R2, UR8, RZ ;  /* 0x0000000802027c10 */ /* 0x000fca000ff9e0ff */
[----:B------:R-:W-:Y:S04]  /*30a40*/  STL [R1+0xbcc], R2 ;  /* 0x000bcc0201007387 */ /* 0x000fe80000100800 */
[----:B--2---:R0:W-:Y:S04]  /*30a50*/  STL [R1+0xee0], R0 ;  /* 0x000ee00001007387 */ /* 0x0041e80000100800 */
        /* <DEDUP_REMOVED lines=29> */
[----:B--2---:R-:W-:-:S05]  /*30c30*/  IADD3.X R0, R0, UR5, RZ, P5, !PT ;  /* 0x0000000500007c10 */ /* 0x004fca000affe4ff */
[----:B------:R0:W-:Y:S04]  /*30c40*/  STL [R1+0x440], R0 ;  /* 0x0004400001007387 */ /* 0x0001e80000100800 */
[----:B0-----:R-:W2:Y:S02]  /*30c50*/  LDL.LU R0, [R1+0xee0] ;  /* 0x000ee00001007983 */ /* 0x001ea40000300800 */
[----:B--2---:R-:W-:-:S05]  /*30c60*/  IADD3 R0, P5, R0, UR8, RZ ;  /* 0x0000000800007c10 */ /* 0x004fca000ffbe0ff */
[----:B------:R0:W-:Y:S04]  /*30c70*/  STL [R1+0xbc8], R0 ;  /* 0x000bc80001007387 */ /* 0x0001e80000100800 */
[----:B0-----:R-:W2:Y:S01]  /*30c80*/  LDL.LU R0, [R1+0xedc] ;  /* 0x000edc0001007983 */ /* 0x001ea20000300800 */
[----:B----4-:R-:W-:Y:S01]  /*30c90*/  IADD3.X R5, R5, UR5, RZ, P1, !PT ;  /* 0x0000000505057c10 */ /* 0x010fe20008ffe4ff */
[----:B---3--:R-:W-:Y:S01]  /*30ca0*/  IADD3 R6, P1, R6, UR8, RZ ;  /* 0x0000000806067c10 */ /* 0x008fe2000ff3e0ff */
[----:B------:R-:W-:Y:S01]  /*30cb0*/  IADD3.X R7, R7, UR5, RZ, P2, !PT ;  /* 0x0000000507077c10 */ /* 0x000fe200097fe4ff */
[----:B------:R-:W-:Y:S01]  /*30cc0*/  IADD3 R26, P2, R26, UR8, RZ ;  /* 0x000000081a1a7c10 */ /* 0x000fe2000ff5e0ff */
        /* <DEDUP_REMOVED lines=16> */
[----:B--2---:R-:W-:Y:S01]  /*30dd0*/  IADD3.X R0, R0, UR5, RZ, P6, !PT ;  /* 0x0000000500007c10 */ /* 0x004fe2000b7fe4ff */
[----:B------:R-:W-:-:S04]  /*30de0*/  IADD3 R4, P6, R4, UR8, RZ ;  /* 0x0000000804047c10 */ /* 0x000fc8000ffde0ff */
[----:B------:R0:W-:Y:S01]  /*30df0*/  STL [R1+0x84c], R0 ;  /* 0x00084c0001007387 */ /* 0x0001e20000100800 */
[----:B------:R-:W-:Y:S02]  /*30e00*/  STL [R1+0xbc0], R4 ;  /* 0x000bc00401007387 */ /* 0x000fe40000100800 */
[----:B------:R-:W-:Y:S02]  /*30e10*/  STL [R1+0x848], R5 ;  /* 0x0008480501007387 */ /* 0x000fe40000100800 */
[----:B------:R-:W-:Y:S01]  /*30e20*/  STL [R1+0xbb8], R6 ;  /* 0x000bb80601007387 */ /* 0x000fe20000100800 */
[----:B------:R-:W-:Y:S01]  /*30e30*/  STL [R1+0x844], R7 ;  /* 0x0008440701007387 */ /* 0x000fe20000100800 */
[----:B------:R-:W-:Y:S02]  /*30e40*/  STL [R1+0xbb0], R26 ;  /* 0x000bb01a01007387 */ /* 0x000fe40000100800 */
[----:B------:R-:W-:Y:S02]  /*30e50*/  STL [R1+0x840], R27 ;  /* 0x0008401b01007387 */ /* 0x000fe40000100800 */
[----:B------:R-:W-:Y:S01]  /*30e60*/  STL [R1+0xba8], R20 ;  /* 0x000ba81401007387 */ /* 0x000fe20000100800 */
[----:B------:R-:W-:Y:S01]  /*30e70*/  IADD3.X R9, R9, UR5, RZ, P6, !PT ;  /* 0x0000000509097c10 */ /* 0x000fe2000b7fe4ff */
[----:B------:R-:W-:Y:S01]  /*30e80*/  STL [R1+0x83c], R21 ;  /* 0x00083c1501007387 */ /* 0x000fe20000100800 */
[----:B------:R-:W-:Y:S01]  /*30e90*/  IADD3 R10, P6, R10, UR8, RZ ;  /* 0x000000080a0a7c10 */ /* 0x000fe2000ffde0ff */
        /* <DEDUP_REMOVED lines=11> */
[----:B------:R-:W-:Y:S01]  /*30f50*/  IADD3.X R28, R28, UR5, RZ, P6, !PT ;  /* 0x000000051c1c7c10 */ /* 0x000fe2000b7fe4ff */
[----:B------:R-:W-:Y:S01]  /*30f60*/  STL [R1+0xb9c], R17 ;  /* 0x000b9c1101007387 */ /* 0x000fe20000100800 */
[----:B------:R-:W-:Y:S01]  /*30f70*/  IADD3 R25, P6, R25, UR8, RZ ;  /* 0x0000000819197c10 */ /* 0x000fe2000ffde0ff */
[----:B------:R-:W-:Y:S01]  /*30f80*/  STL [R1+0xb70], R12 ;  /* 0x000b700c01007387 */ /* 0x000fe20000100800 */
[----:B------:R-:W-:Y:S02]  /*30f90*/  STL [R1+0xb94], R16 ;  /* 0x000b941001007387 */ /* 0x000fe40000100800 */
[----:B------:R-:W-:Y:S02]  /*30fa0*/  STL [R1+0xb68], R29 ;  /* 0x000b681d01007387 */ /* 0x000fe40000100800 */
[----:B------:R-:W-:Y:S01]  /*30fb0*/  STL [R1+0xb8c], R28 ;  /* 0x000b8c1c01007387 */ /* 0x000fe20000100800 */
[----:B------:R-:W-:Y:S01]  /*30fc0*/  STL [R1+0xb60], R25 ;  /* 0x000b601901007387 */ /* 0x000fe20000100800 */
[----:B0-----:R-:W2:Y:S01]  /*30fd0*/  LDL.LU R0, [R1+0xb48] ;  /* 0x000b480001007983 */ /* 0x001ea20000300800 */
[----:B------:R-:W-:Y:S01]  /*30fe0*/  IADD3.X R24, R24, UR5, RZ, P1, !PT ;  /* 0x0000000518187c10 */ /* 0x000fe20008ffe4ff */
[----:B------:R-:W-:-:S04]  /*30ff0*/  IADD3 R3, P1, R3, UR8, RZ ;  /* 0x0000000803037c10 */ /* 0x000fc8000ff3e0ff */
[----:B------:R-:W-:Y:S04]  /*31000*/  STL [R1+0xb84], R24 ;  /* 0x000b841801007387 */ /* 0x000fe80000100800 */
[----:B--2---:R0:W-:Y:S01]  /*31010*/  STL [R1+0xed4], R0 ;  /* 0x000ed40001007387 */ /* 0x0041e20000100800 */
[----:B------:R-:W-:Y:S03]  /*31020*/  STL [R1+0xb58], R3 ;  /* 0x000b580301007387 */ /* 0x000fe60000100800 */
[----:B0-----:R-:W2:Y:S01]  /*31030*/  LDL.LU R0, [R1+0xb74] ;  /* 0x000b740001007983 */ /* 0x001ea20000300800 */
[----:B------:R-:W-:-:S05]  /*31040*/  IADD3.X R2, R2, UR5, RZ, P2, !PT ;  /* 0x0000000502027c10 */ /* 0x000fca00097fe4ff */
        /* <DEDUP_REMOVED lines=31> */
[----:B--2---:R-:W-:-:S05]  /*31240*/  IADD3 R0, P2, R0, UR8, RZ ;  /* 0x0000000800007c10 */ /* 0x004fca000ff5e0ff */
[----:B------:R0:W-:Y:S04]  /*31250*/  STL [R1+0xb50], R0 ;  /* 0x000b500001007387 */ /* 0x0001e80000100800 */
[----:B0-----:R-:W2:Y:S02]  /*31260*/  LDL.LU R0, [R1+0xed8] ;  /* 0x000ed80001007983 */ /* 0x001ea40000300800 */
[----:B--2---:R-:W-:-:S05]  /*31270*/  IADD3.X R0, R0, UR5, RZ, P3, !PT ;  /* 0x0000000500007c10 */ /* 0x004fca0009ffe4ff */
[----:B------:R0:W-:Y:S04]  /*31280*/  STL [R1+0xb74], R0 ;  /* 0x000b740001007387 */ /* 0x0001e80000100800 */
[----:B0-----:R-:W2:Y:S01]  /*31290*/  LDL.LU R0, [R1+0xed4] ;  /* 0x000ed40001007983 */ /* 0x001ea20000300800 */
[----:B---3--:R-:W-:Y:S01]  /*312a0*/  IADD3.X R4, R4, UR5, RZ, P4, !PT ;  /* 0x0000000504047c10 */ /* 0x008fe2000a7fe4ff */
[----:B----4-:R-:W-:Y:S01]  /*312b0*/  IADD3 R5, P4, R5, UR8, RZ ;  /* 0x0000000805057c10 */ /* 0x010fe2000ff9e0ff */
        /* <DEDUP_REMOVED lines=18> */
[----:B------:R-:W-:-:S02]  /*313e0*/  IADD3.X R25, R25, UR5, RZ, P4, !PT ;  /* 0x0000000519197c10 */ /* 0x000fc4000a7fe4ff */
[----:B--2---:R-:W-:-:S05]  /*313f0*/  IADD3 R0, P3, R0, UR8, RZ ;  /* 0x0000000800007c10 */ /* 0x004fca000ff7e0ff */
[----:B------:R0:W-:Y:S01]  /*31400*/  STL [R1+0xb48], R0 ;  /* 0x000b480001007387 */ /* 0x0001e20000100800 */
[----:B------:R-:W-:Y:S02]  /*31410*/  STL [R1+0xb6c], R4 ;  /* 0x000b6c0401007387 */ /* 0x000fe40000100800 */
[----:B------:R-:W-:Y:S02]  /*31420*/  STL [R1+0xb40], R5 ;  /* 0x000b400501007387 */ /* 0x000fe40000100800 */
[----:B------:R-:W-:Y:S01]  /*31430*/  STL [R1+0xb64], R6 ;  /* 0x000b640601007387 */ /* 0x000fe20000100800 */
[----:B------:R-:W-:Y:S01]  /*31440*/  STL [R1+0xb38], R7 ;  /* 0x000b380701007387 */ /* 0x000fe20000100800 */
        /* <DEDUP_REMOVED lines=24> */
[----:B------:R-:W-:Y:S02]  /*315d0*/  STL [R1+0xb0c], R25 ;  /* 0x000b0c1901007387 */ /* 0x000fe40000100800 */
[----:B0-----:R-:W2:Y:S01]  /*315e0*/  LDL.LU R0, [R1+0xaf4] ;  /* 0x000af40001007983 */ /* 0x001ea20000300800 */
[----:B------:R-:W-:-:S02]  /*315f0*/  IADD3 R24, P4, R24, UR8, RZ ;  /* 0x0000000818187c10 */ /* 0x000fc4000ff9e0ff */
        /* <DEDUP_REMOVED lines=549> */
[----:B------:R-:W-:Y:S02]  /*33850*/  IADD3.X R8, R8, UR5, RZ, P2, !PT ;  /* 0x0000000508087c10 */ /* 0x000fe400097fe4ff */
[----:B------:R-:W-:Y:S02]  /*33860*/  IADD3.X R9, R9, UR5, RZ, P3, !PT ;  /* 0x0000000509097c10 */ /* 0x000fe40009ffe4ff */
[----:B------:R-:W-:Y:S02]  /*33870*/  IADD3.X R11, R11, UR5, RZ, P5, !PT ;  /* 0x000000050b0b7c10 */ /* 0x000fe4000affe4ff */
[----:B------:R-:W-:Y:S02]  /*33880*/  IADD3.X R10, R10, UR5, RZ, P4, !PT ;  /* 0x000000050a0a7c10 */ /* 0x000fe4000a7fe4ff */
[----:B--2---:R-:W-:-:S05]  /*33890*/  IADD3 R0, P6, R0, UR8, RZ ;  /* 0x0000000800007c10 */ /* 0x004fca000ffde0ff */
[----:B------:R0:W-:Y:S04]  /*338a0*/  STL [R1+0xbf8], R0 ;  /* 0x000bf80001007387 */ /* 0x0001e80000100800 */
[----:B0-----:R0:W5:Y:S01]  /*338b0*/  LDL.LU R0, [R1+0xea0] ;  /* 0x000ea00001007983 */ /* 0x0011620000300800 */
[----:B------:R1:W-:Y:S03]  /*338c0*/  STL [R1+0x884], R5 ;  /* 0x0008840501007387 */ /* 0x0003e60000100800 */
[----:B-1----:R0:W5:Y:S01]  /*338d0*/  LDL.LU R5, [R1+0xe9c] ;  /* 0x000e9c0001057983 */ /* 0x0021620000300800 */
[----:B------:R1:W-:Y:S03]  /*338e0*/  STL [R1+0xc00], R4 ;  /* 0x000c000401007387 */ /* 0x0003e60000100800 */
[----:B-1----:R0:W5:Y:S01]  /*338f0*/  LDL.LU R4, [R1+0xe98] ;  /* 0x000e980001047983 */ /* 0x0021620000300800 */
[----:B------:R1:W-:Y:S03]  /*33900*/  STL [R1+0x87c], R19 ;  /* 0x00087c1301007387 */ /* 0x0003e60000100800 */
[----:B-1----:R0:W5:Y:S01]  /*33910*/  LDL.LU R19, [R1+0xe94] ;  /* 0x000e940001137983 */ /* 0x0021620000300800 */
[----:B------:R1:W-:Y:S01]  /*33920*/  STL [R1+0xc08], R15 ;  /* 0x000c080f01007387 */ /* 0x0003e20000100800 */
[----:B------:R-:W-:-:S02]  /*33930*/  IADD3.X R28, R28, UR5, RZ, P6, !PT ;  /* 0x000000051c1c7c10 */ /* 0x000fc4000b7fe4ff */
[----:B-1----:R0:W5:Y:S01]  /*33940*/  LDL.LU R15, [R1+0xe90] ;  /* 0x000e9000010f7983 */ /* 0x0021620000300800 */
[----:B------:R1:W-:Y:S01]  /*33950*/  STL [R1+0x874], R18 ;  /* 0x0008741201007387 */ /* 0x0003e20000100800 */
[----:B------:R-:W-:Y:S02]  /*33960*/  IADD3 R29, P6, R29, UR8, RZ ;  /* 0x000000081d1d7c10 */ /* 0x000fe4000ffde0ff */
[----:B-1----:R0:W5:Y:S01]  /*33970*/  LDL.LU R18, [R1+0xe8c] ;  /* 0x000e8c0001127983 */ /* 0x0021620000300800 */
[----:B------:R1:W-:Y:S03]  /*33980*/  STL [R1+0xc10], R14 ;  /* 0x000c100e01007387 */ /* 0x0003e60000100800 */
        /* <DEDUP_REMOVED lines=16> */
[----:B------:R1:W-:Y:S03]  /*33a90*/  STL [R1+0xc2c], R25 ;  /* 0x000c2c1901007387 */ /* 0x0003e60000100800 */
[----:B-1----:R0:W5:Y:S01]  /*33aa0*/  LDL.LU R25, [R1+0xe68] ;  /* 0x000e680001197983 */ /* 0x0021620000300800 */
[----:B------:R1:W-:Y:S03]  /*33ab0*/  STL [R1+0x860], R2 ;  /* 0x0008600201007387 */ /* 0x0003e60000100800 */
[----:B-1----:R0:W5:Y:S01]  /*33ac0*/  LDL.LU R2, [R1+0xe64] ;  /* 0x000e640001027983 */ /* 0x0021620000300800 */
[----:B------:R1:W-:Y:S03]  /*33ad0*/  STL [R1+0xc28], R3 ;  /* 0x000c280301007387 */ /* 0x0003e60000100800 */
[----:B-1----:R0:W5:Y:S01]  /*33ae0*/  LDL.LU R3, [R1+0xe60] ;  /* 0x000e600001037983 */ /* 0x0021620000300800 */
[----:B------:R0:W-:Y:S02]  /*33af0*/  STL [R1+0x85c], R6 ;  /* 0x00085c0601007387 */ /* 0x0001e40000100800 */
[----:B------:R0:W-:Y:S02]  /*33b00*/  STL [R1+0xc24], R7 ;  /* 0x000c240701007387 */ /* 0x0001e40000100800 */
[----:B------:R0:W-:Y:S01]  /*33b10*/  STL [R1+0x858], R26 ;  /* 0x0008581a01007387 */ /* 0x0001e20000100800 */
[----:B------:R0:W-:Y:S01]  /*33b20*/  STL [R1+0xc20], R27 ;  /* 0x000c201b01007387 */ /* 0x0001e20000100800 */
        /* <DEDUP_REMOVED lines=8> */
[----:B------:R-:W-:Y:S01]  /*33bb0*/  @!P0 CALL.REL.NOINC `(.L_x_2) ;  /* 0x0000001000008944 */ /* 0x000fe20003c00000 */
[----:B------:R-:W-:Y:S05]  /*33bc0*/  BRA `(.L_x_3) ;  /* 0xfffdf8f000007947 */ /* 0x000fea000383ffff */
.L_x_2:
[----:B-----5:R-:W2:Y:S04]  /*33bd0*/  LDL.LU R0, [R1+0x230] ;  /* 0x0002300001007983 */ /* 0x020ea80000300800 */
[----:B--2---:R1:W-:Y:S04]  /*33be0*/  STL [R1+0xefc], R0 ;  /* 0x000efc0001007387 */ /* 0x0043e80000100800 */
[----:B-1----:R-:W2:Y:S04]  /*33bf0*/  LDL.LU R0, [R1+0x1d4] ;  /* 0x0001d40001007983 */ /* 0x002ea80000300800 */
        /* <DEDUP_REMOVED lines=28> */
[----:B--2---:R1:W-:Y:S02]  /*33dc0*/  STL [R1+0xf70], R0 ;  /* 0x000f700001007387 */ /* 0x0043e40000100800 */
[----:B-1----:R-:W-:-:S02]  /*33dd0*/  IMAD.MOV.U32 R0, RZ, RZ, R4 ;  /* 0x000000ffff007224 */ /* 0x002fc400078e0004 */
[----:B------:R-:W2:Y:S04]  /*33de0*/  LDL.LU R4, [R1+0x204] ;  /* 0x0002040001047983 */ /* 0x000ea80000300800 */
        /* <DEDUP_REMOVED lines=31> */
[----:B0-----:R-:W3:Y:S04]  /*33fe0*/  LDL.LU R6, [R1+0x1fc] ;  /* 0x0001fc0001067983 */ /* 0x001ee80000300800 */
[----:B------:R-:W3:Y:S04]  /*33ff0*/  LDL.LU R7, [R1+0x1f8] ;  /* 0x0001f80001077983 */ /* 0x000ee80000300800 */
[----:B------:R-:W4:Y:S04]  /*34000*/  LDL.LU R26, [R1+0x28c] ;  /* 0x00028c00011a7983 */ /* 0x000f280000300800 */
[----:B------:R-:W4:Y:S04]  /*34010*/  LDL.LU R27, [R1+0x288] ;  /* 0x00028800011b7983 */ /* 0x000f280000300800 */
        /* <DEDUP_REMOVED lines=22> */
[----:B------:R0:W-:Y:S01]  /*34180*/  STL [R1+0xe78], R16 ;  /* 0x000e781001007387 */ /* 0x0001e20000100800 */
[----:B------:R-:W-:-:S03]  /*34190*/  F2FP.BF16.PACK_AB R0, R4, R0 ;  /* 0x000000000400723e */ /* 0x000fc600000010ff */
        /* <DEDUP_REMOVED lines=13> */
[----:B------:R-:W2:Y:S04]  /*34270*/  LDL.LU R4, [R1+0xf74] ;  /* 0x000f740001047983 */ /* 0x000ea80000300800 */
[----:B------:R0:W-:Y:S04]  /*34280*/  STL [R1+0x9c], R0 ;  /* 0x00009c0001007387 */ /* 0x0001e80000100800 */
[----:B0-----:R-:W2:Y:S02]  /*34290*/  LDL.LU R0, [R1+0xf70] ;  /* 0x000f700001007983 */ /* 0x001ea40000300800 */
[----:B--2---:R-:W-:-:S02]  /*342a0*/  F2FP.BF16.PACK_AB R0, R4, R0 ;  /* 0x000000000400723e */ /* 0x004fc400000010ff */
        /* <DEDUP_REMOVED lines=54> */
[----:B0-----:R-:W2:Y:S01]  /*34610*/  LDL.LU R0, [R1+0xf00] ;  /* 0x000f000001007983 */ /* 0x001ea20000300800 */
[----:B------:R-:W-:Y:S02]  /*34620*/  F2FP.BF16.PACK_AB R2, R2, R24 ;  /* 0x000000180202723e */ /* 0x000fe400000010ff */
[----:B------:R-:W-:-:S02]  /*34630*/  F2FP.BF16.PACK_AB R24, R25, R29 ;  /* 0x0000001d1918723e */ /* 0x000fc400000010ff */
[----:B--2---:R-:W-:Y:S02]  /*34640*/  F2FP.BF16.PACK_AB R3, R0, R3 ;  /* 0x000000030003723e */ /* 0x004fe400000010ff */
[----:B------:R-:W2:Y:S01]  /*34650*/  LDL.LU R0, [R1+0xefc] ;  /* 0x000efc0001007983 */ /* 0x000ea20000300800 */
[----:B------:R-:W-:-:S03]  /*34660*/  F2FP.BF16.PACK_AB R12, R19, R12 ;  /* 0x0000000c130c723e */ /* 0x000fc600000010ff */
[----:B------:R0:W-:Y:S04]  /*34670*/  STL [R1+0x60], R3 ;  /* 0x0000600301007387 */ /* 0x0001e80000100800 */
[----:B------:R1:W-:Y:S04]  /*34680*/  STL [R1+0x5c], R2 ;  /* 0x00005c0201007387 */ /* 0x0003e80000100800 */
[----:B------:R-:W-:Y:S01]  /*34690*/  STL [R1+0x58], R24 ;  /* 0x0000581801007387 */ /* 0x000fe20000100800 */
[----:B0-----:R-:W-:Y:S02]  /*346a0*/  F2FP.BF16.PACK_AB R3, R28, R16 ;  /* 0x000000101c03723e */ /* 0x001fe400000010ff */
[----:B-1----:R-:W-:-:S03]  /*346b0*/  F2FP.BF16.PACK_AB R2, R17, R18 ;  /* 0x000000121102723e */ /* 0x002fc600000010ff */
[----:B------:R0:W-:Y:S04]  /*346c0*/  STL [R1+0x54], R3 ;  /* 0x0000540301007387 */ /* 0x0001e80000100800 */
[----:B------:R-:W-:Y:S04]  /*346d0*/  STL [R1+0x50], R2 ;  /* 0x0000500201007387 */ /* 0x000fe80000100800 */
[----:B------:R-:W-:Y:S01]  /*346e0*/  STL [R1+0x4c], R12 ;  /* 0x00004c0c01007387 */ /* 0x000fe20000100800 */
[----:B0-----:R-:W-:-:S05]  /*346f0*/  F2FP.BF16.PACK_AB R3, R13, R14 ;  /* 0x0000000e0d03723e */ /* 0x001fca00000010ff */
[----:B------:R3:W-:Y:S02]  /*34700*/  STL [R1+0x48], R3 ;  /* 0x0000480301007387 */ /* 0x0007e40000100800 */
[----:B---3--:R-:W-:Y:S02]  /*34710*/  F2FP.BF16.PACK_AB R3, R6, R7 ;  /* 0x000000070603723e */ /* 0x008fe400000010ff */
[----:B--2---:R-:W-:Y:S02]  /*34720*/  F2FP.BF16.PACK_AB R2, R15, R0 ;  /* 0x000000000f02723e */ /* 0x004fe400000010ff */
[----:B------:R-:W-:-:S03]  /*34730*/  F2FP.BF16.PACK_AB R0, R4, R5 ;  /* 0x000000050400723e */ /* 0x000fc600000010ff */
[----:B------:R4:W-:Y:S04]  /*34740*/  STL [R1+0x44], R2 ;  /* 0x0000440201007387 */ /* 0x0009e80000100800 */
[----:B------:R0:W-:Y:S04]  /*34750*/  STL [R1+0x40], R0 ;  /* 0x0000400001007387 */ /* 0x0001e80000100800 */
[----:B------:R1:W-:Y:S01]  /*34760*/  STL [R1+0x3c], R3 ;  /* 0x00003c0301007387 */ /* 0x0003e20000100800 */
[----:B----4-:R-:W-:Y:S02]  /*34770*/  F2FP.BF16.PACK_AB R2, R26, R27 ;  /* 0x0000001b1a02723e */ /* 0x010fe400000010ff */
[----:B0-----:R-:W-:-:S03]  /*34780*/  F2FP.BF16.PACK_AB R0, R20, R21 ;  /* 0x000000151400723e */ /* 0x001fc600000010ff */
[----:B------:R0:W-:Y:S01]  /*34790*/  STL [R1+0x38], R2 ;  /* 0x0000380201007387 */ /* 0x0001e20000100800 */
[----:B-1----:R-:W-:-:S03]  /*347a0*/  F2FP.BF16.PACK_AB R3, R22, R23 ;  /* 0x000000171603723e */ /* 0x002fc600000010ff */
[----:B------:R1:W-:Y:S04]  /*347b0*/  STL [R1+0x34], R0 ;  /* 0x0000340001007387 */ /* 0x0003e80000100800 */
[----:B------:R-:W-:Y:S01]  /*347c0*/  STL [R1+0x30], R3 ;  /* 0x0000300301007387 */ /* 0x000fe20000100800 */
[----:B0-----:R-:W-:-:S03]  /*347d0*/  F2FP.BF16.PACK_AB R2, R8, R9 ;  /* 0x000000090802723e */ /* 0x001fc600000010ff */
[----:B------:R-:W2:Y:S01]  /*347e0*/  LDL.LU R7, [R1+0x1e8] ;  /* 0x0001e80001077983 */ /* 0x000ea20000300800 */
[----:B-1----:R-:W-:-:S03]  /*347f0*/  F2FP.BF16.PACK_AB R0, R10, R11 ;  /* 0x0000000b0a00723e */ /* 0x002fc600000010ff */
        /* <DEDUP_REMOVED lines=22> */
[----:B------:R-:W3:Y:S04]  /*34960*/  LDL.LU R6, [R1+0x2c8] ;  /* 0x0002c80001067983 */ /* 0x000ee80000300800 */
[----:B---3--:R0:W-:Y:S04]  /*34970*/  STL [R1+0xea8], R6 ;  /* 0x000ea80601007387 */ /* 0x0081e80000100800 */
[----:B0-----:R-:W3:Y:S04]  /*34980*/  LDL.LU R6, [R1+0x1ec] ;  /* 0x0001ec0001067983 */ /* 0x001ee80000300800 */
        /* <DEDUP_REMOVED lines=19> */
[----:B0-----:R-:W2:Y:S04]  /*34ac0*/  LDL.LU R6, [R1+0x244] ;  /* 0x0002440001067983 */ /* 0x001ea80000300800 */
[----:B------:R-:W3:Y:S04]  /*34ad0*/  LDL.LU R5, [R1+0x2d8] ;  /* 0x0002d80001057983 */ /* 0x000ee80000300800 */
[----:B---3--:R0:W-:Y:S04]  /*34ae0*/  STL [R1+0xea4], R5 ;  /* 0x000ea40501007387 */ /* 0x0081e80000100800 */
[----:B0-----:R-:W3:Y:S04]  /*34af0*/  LDL.LU R5, [R1+0x2cc] ;  /* 0x0002cc0001057983 */ /* 0x001ee80000300800 */
[----:B------:R-:W4:Y:S04]  /*34b00*/  LDL.LU R4, [R1+0x308] ;  /* 0x0003080001047983 */ /* 0x000f280000300800 */
[----:B----4-:R0:W-:Y:S04]  /*34b10*/  STL [R1+0xea0], R4 ;  /* 0x000ea00401007387 */ /* 0x0101e80000100800 */
[----:B0-----:R-:W4:Y:S04]  /*34b20*/  LDL.LU R4, [R1+0x2dc] ;  /* 0x0002dc0001047983 */ /* 0x001f280000300800 */
[----:B------:R-:W2:Y:S04]  /*34b30*/  LDL.LU R11, [R1+0x1e0] ;  /* 0x0001e000010b7983 */ /* 0x000ea80000300800 */
[----:B--2---:R0:W-:Y:S04]  /*34b40*/  STL [R1+0xe9c], R11 ;  /* 0x000e9c0b01007387 */ /* 0x0041e80000100800 */
[----:B0-----:R-:W2:Y:S04]  /*34b50*/  LDL.LU R11, [R1+0x30c] ;  /* 0x00030c00010b7983 */ /* 0x001ea80000300800 */
[----:B------:R-:W2:Y:S01]  /*34b60*/  LDL.LU R15, [R1+0x2c4] ;  /* 0x0002c400010f7983 */ /* 0x000ea20000300800 */
[----:B------:R-:W-:-:S03]  /*34b70*/  F2FP.BF16.PACK_AB R7, R6, R7 ;  /* 0x000000070607723e */ /* 0x000fc600000010ff */
[----:B--2---:R0:W-:Y:S04]  /*34b80*/  STL [R1+0xe98], R15 ;  /* 0x000e980f01007387 */ /* 0x0041e80000100800 */
        /* <DEDUP_REMOVED lines=61> */
[----:B------:R0:W-:Y:S04]  /*34f60*/  STL [R1], R7 ;  /* 0x0000000701007387 */ /* 0x0001e80000100800 */
[----:B0-----:R-:W2:Y:S02]  /*34f70*/  LDL.LU R7, [R1+0xeac] ;  /* 0x000eac0001077983 */ /* 0x001ea40000300800 */
[----:B--2---:R-:W-:-:S02]  /*34f80*/  F2FP.BF16.PACK_AB R7, R6, R7 ;  /* 0x000000070607723e */ /* 0x004fc400000010ff */
[----:B------:R-:W3:Y:S02]  /*34f90*/  LDL.LU R6, [R1+0xea8] ;  /* 0x000ea80001067983 */ /* 0x000ee40000300800 */
[----:B---3--:R-:W-:Y:S02]  /*34fa0*/  F2FP.BF16.PACK_AB R6, R5, R6 ;  /* 0x000000060506723e */ /* 0x008fe400000010ff */
[----:B------:R-:W4:Y:S02]  /*34fb0*/  LDL.LU R5, [R1+0xea4] ;  /* 0x000ea40001057983 */ /* 0x000f240000300800 */
[----:B----4-:R-:W-:Y:S02]  /*34fc0*/  F2FP.BF16.PACK_AB R5, R4, R5 ;  /* 0x000000050405723e */ /* 0x010fe400000010ff */
[----:B------:R-:W2:Y:S02]  /*34fd0*/  LDL.LU R4, [R1+0xea0] ;  /* 0x000ea00001047983 */ /* 0x000ea40000300800 */
[----:B--2---:R-:W-:-:S02]  /*34fe0*/  F2FP.BF16.PACK_AB R4, R11, R4 ;  /* 0x000000040b04723e */ /* 0x004fc400000010ff */
[----:B------:R-:W2:Y:S02]  /*34ff0*/  LDL.LU R11, [R1+0xe9c] ;  /* 0x000e9c00010b7983 */ /* 0x000ea40000300800 */
[----:B--2---:R-:W-:Y:S02]  /*35000*/  F2FP.BF16.PACK_AB R11, R15, R11 ;  /* 0x0000000b0f0b723e */ /* 0x004fe400000010ff */
[----:B------:R-:W2:Y:S01]  /*35010*/  LDL.LU R15, [R1+0xe98] ;  /* 0x000e9800010f7983 */ /* 0x000ea20000300800 */
[----:B------:R-:W-:Y:S02]  /*35020*/  F2FP.BF16.PACK_AB R9, R14, R9 ;  /* 0x000000090e09723e */ /* 0x000fe400000010ff */
[----:B--2---:R-:W-:Y:S02]  /*35030*/  F2FP.BF16.PACK_AB R10, R15, R10 ;  /* 0x0000000a0f0a723e */ /* 0x004fe400000010ff */
[----:B------:R-:W2:Y:S04]  /*35040*/  LDL.LU R15, [R1+0xe94] ;  /* 0x000e9400010f7983 */ /* 0x000ea80000300800 */
[----:B------:R-:W3:Y:S01]  /*35050*/  LDL.LU R14, [R1+0xe90] ;  /* 0x000e9000010e7983 */ /* 0x000ee20000300800 */
[----:B------:R-:W-:-:S03]  /*35060*/  F2FP.BF16.PACK_AB R8, R13, R8 ;  /* 0x000000080d08723e */ /* 0x000fc600000010ff */
[----:B------:R-:W4:Y:S01]  /*35070*/  LDL.LU R13, [R1+0xe8c] ;  /* 0x000e8c00010d7983 */ /* 0x000f220000300800 */
[----:B--2---:R-:W-:-:S03]  /*35080*/  F2FP.BF16.PACK_AB R15, R12, R15 ;  /* 0x0000000f0c0f723e */ /* 0x004fc600000010ff */
[----:B------:R-:W2:Y:S01]  /*35090*/  LDL.LU R12, [R1+0xe88] ;  /* 0x000e8800010c7983 */ /* 0x000ea20000300800 */
[----:B---3--:R-:W-:-:S03]  /*350a0*/  F2FP.BF16.PACK_AB R14, R19, R14 ;  /* 0x0000000e130e723e */ /* 0x008fc600000010ff */
[----:B------:R-:W3:Y:S01]  /*350b0*/  LDL.LU R19, [R1+0xe84] ;  /* 0x000e840001137983 */ /* 0x000ee20000300800 */
[----:B----4-:R-:W-:-:S03]  /*350c0*/  F2FP.BF16.PACK_AB R13, R18, R13 ;  /* 0x0000000d120d723e */ /* 0x010fc600000010ff */
[----:B------:R-:W4:Y:S01]  /*350d0*/  LDL.LU R18, [R1+0xe80] ;  /* 0x000e800001127983 */ /* 0x000f220000300800 */
[----:B--2---:R-:W-:-:S03]  /*350e0*/  F2FP.BF16.PACK_AB R12, R17, R12 ;  /* 0x0000000c110c723e */ /* 0x004fc600000010ff */
[----:B------:R-:W2:Y:S01]  /*350f0*/  LDL.LU R17, [R1+0xe7c] ;  /* 0x000e7c0001117983 */ /* 0x000ea20000300800 */
[----:B---3--:R-:W-:-:S03]  /*35100*/  F2FP.BF16.PACK_AB R19, R16, R19 ;  /* 0x000000131013723e */ /* 0x008fc600000010ff */
[----:B------:R-:W3:Y:S01]  /*35110*/  LDL.LU R16, [R1+0xe78] ;  /* 0x000e780001107983 */ /* 0x000ee20000300800 */
[----:B----4-:R-:W-:-:S03]  /*35120*/  F2FP.BF16.PACK_AB R18, R28, R18 ;  /* 0x000000121c12723e */ /* 0x010fc600000010ff */
[----:B------:R-:W4:Y:S01]  /*35130*/  LDL.LU R28, [R1+0xe74] ;  /* 0x000e7400011c7983 */ /* 0x000f220000300800 */
[----:B------:R-:W-:Y:S02]  /*35140*/  F2FP.BF16.PACK_AB R23, R24, R23 ;  /* 0x000000171817723e */ /* 0x000fe400000010ff */
[----:B------:R-:W-:Y:S02]  /*35150*/  F2FP.BF16.PACK_AB R22, R2, R22 ;  /* 0x000000160216723e */ /* 0x000fe400000010ff */
[----:B------:R-:W-:Y:S02]  /*35160*/  F2FP.BF16.PACK_AB R21, R3, R21 ;  /* 0x000000150315723e */ /* 0x000fe400000010ff */
[----:B--2---:R-:W-:Y:S02]  /*35170*/  F2FP.BF16.PACK_AB R17, R29, R17 ;  /* 0x000000111d11723e */ /* 0x004fe400000010ff */
[----:B------:R-:W4:Y:S01]  /*35180*/  LDL.LU R29, [R1+0xe70] ;  /* 0x000e7000011d7983 */ /* 0x000f220000300800 */
[----:B---3--:R-:W-:-:S03]  /*35190*/  F2FP.BF16.PACK_AB R16, R25, R16 ;  /* 0x000000101910723e */ /* 0x008fc600000010ff */
[----:B------:R-:W2:Y:S04]  /*351a0*/  LDL.LU R25, [R1+0xe6c] ;  /* 0x000e6c0001197983 */ /* 0x000ea80000300800 */
[----:B------:R-:W2:Y:S04]  /*351b0*/  LDL.LU R24, [R1+0xe68] ;  /* 0x000e680001187983 */ /* 0x000ea80000300800 */
[----:B------:R-:W3:Y:S04]  /*351c0*/  LDL.LU R2, [R1+0xe64] ;  /* 0x000e640001027983 */ /* 0x000ee80000300800 */
[----:B------:R-:W3:Y:S01]  /*351d0*/  LDL.LU R3, [R1+0xe60] ;  /* 0x000e600001037983 */ /* 0x000ee20000300800 */
[----:B------:R-:W-:-:S02]  /*351e0*/  F2FP.BF16.PACK_AB R27, R26, R27 ;  /* 0x0000001b1a1b723e */ /* 0x000fc400000010ff */
[----:B------:R-:W-:Y:S02]  /*351f0*/  F2FP.BF16.PACK_AB R20, R0, R20 ;  /* 0x000000140014723e */ /* 0x000fe400000010ff */
[----:B----4-:R-:W-:Y:S02]  /*35200*/  F2FP.BF16.PACK_AB R26, R29, R28 ;  /* 0x0000001c1d1a723e */ /* 0x010fe400000010ff */
[----:B--2---:R-:W-:Y:S02]  /*35210*/  F2FP.BF16.PACK_AB R25, R25, R24 ;  /* 0x000000181919723e */ /* 0x004fe400000010ff */
[----:B---3--:R-:W-:Y:S02]  /*35220*/  F2FP.BF16.PACK_AB R24, R3, R2 ;  /* 0x000000020318723e */ /* 0x008fe400000010ff */
.L_x_1:
[----:B------:R1:W-:Y:S04]  /*35230*/  STL [R1+0xf18], R7 ;  /* 0x000f180701007387 */ /* 0x0003e80000100800 */
[----:B------:R-:W2:Y:S04]  /*35240*/  S2R R28, SR_TID.X ;  /* 0x00000000001c7919 */ /* 0x000ea80000002100 */
[----:B-1----:R-:W3:Y:S01]  /*35250*/  LDL.LU R7, [R1+0xc5c] ;  /* 0x000c5c0001077983 */ /* 0x002ee20000300800 */
[----:B--2---:R-:W-:-:S02]  /*35260*/  IMAD.SHL.U32 R3, R28, 0x200, RZ ;  /* 0x000002001c037824 */ /* 0x004fc400078e00ff */
[C---:B0-----:R-:W-:Y:S02]  /*35270*/  IMAD.SHL.U32 R0, R28.reuse, 0x20, RZ ;  /* 0x000000201c007824 */ /* 0x041fe400078e00ff */
[C---:B------:R-:W-:Y:S01]  /*35280*/  IMAD.SHL.U32 R2, R28.reuse, 0x4, RZ ;  /* 0x000000041c027824 */ /* 0x040fe200078e00ff */
[----:B------:R-:W-:Y:S01]  /*35290*/  LOP3.LUT R3, R3, 0x3000, RZ, 0xc0, !PT ;  /* 0x0000300003037812 */ /* 0x000fe200078ec0ff */
[----:B------:R-:W-:-:S03]  /*352a0*/  IMAD.SHL.U32 R29, R28, 0x800, RZ ;  /* 0x000008001c1d7824 */ /* 0x000fc600078e00ff */
[----:B------:R-:W-:Y:S02]  /*352b0*/  LOP3.LUT R3, R3, 0x60, R0, 0xf8, !PT ;  /* 0x0000006003037812 */ /* 0x000fe400078ef800 */
[----:B------:R-:W-:Y:S01]  /*352c0*/  LOP3.LUT R29, R29, 0x3000, RZ, 0xc0, !PT ;  /* 0x000030001d1d7812 */ /* 0x000fe200078ec0ff */
[----:B------:R-:W2:Y:S01]  /*352d0*/  LDL.LU R0, [R1+0xc60] ;  /* 0x000c600001007983 */ /* 0x000ea20000300800 */
[----:B------:R-:W-:-:S03]  /*352e0*/  LOP3.LUT R3, R3, 0x170, R2, 0x78, !PT ;  /* 0x0000017003037812 */ /* 0x000fc600078e7802 */
[----:B------:R-:W-:Y:S02]  /*352f0*/  BAR.SYNC.DEFER_BLOCKING 0x0 ;  /* 0x0000000000007b1d */ /* 0x000fe40000010000 */
[----:B---3--:R-:W-:Y:S01]  /*35300*/  IMAD.IADD R3, R3, 0x1, R7 ;  /* 0x0000000103037824 */ /* 0x008fe200078e0207 */
[----:B------:R-:W-:-:S03]  /*35310*/  LOP3.LUT R7, R28, 0x7f, RZ, 0xc0, !PT ;  /* 0x0000007f1c077812 */ /* 0x000fc600078ec0ff */
[----:B------:R-:W3:Y:S02]  /*35320*/  LDL.LU R28, [R1+0xc64] ;  /* 0x000c6400011c7983 */ /* 0x000ee40000300800 */
[----:B------:R-:W-:Y:S02]  /*35330*/  IMAD R29, R7, 0x10, R29 ;  /* 0x00000010071d7824 */ /* 0x000fe400078e021d */
[----:B------:R-:W4:Y:S04]  /*35340*/  LDL.LU R2, [R1+0xc70] ;  /* 0x000c700001027983 */ /* 0x000f280000300800 */
[----:B------:R-:W5:Y:S04]  /*35350*/  LDL.LU R7, [R1+0xf18] ;  /* 0x000f180001077983 */ /* 0x000f680000300800 */
[----:B------:R0:W-:Y:S04]  /*35360*/  STS.128 [R3], R24 ;  /* 0x0000001803007388 */ /* 0x0001e80000000c00 */
[----:B------:R1:W-:Y:S04]  /*35370*/  STS.128 [R3+0x80], R20 ;  /* 0x0000801403007388 */ /* 0x0003e80000000c00 */
[----:B------:R1:W-:Y:S04]  /*35380*/  STS.128 [R3+0x200], R16 ;  /* 0x0002001003007388 */ /* 0x0003e80000000c00 */
[----:B0-----:R-:W5:Y:S04]  /*35390*/  LDL.LU R26, [R1+0xc6c] ;  /* 0x000c6c00011a7983 */ /* 0x001f680000300800 */
[----:B------:R-:W5:Y:S04]  /*353a0*/  LDL.LU R27, [R1+0xc68] ;  /* 0x000c6800011b7983 */ /* 0x000f680000300800 */
[----:B-1----:R-:W5:Y:S04]  /*353b0*/  LDL.LU R20, [R1+0x10] ;  /* 0x0000100001147983 */ /* 0x002f680000300800 */
[----:B------:R-:W5:Y:S04]  /*353c0*/  LDL.LU R21, [R1+0x14] ;  /* 0x0000140001157983 */ /* 0x000f680000300800 */
[----:B------:R-:W5:Y:S04]  /*353d0*/  LDL.LU R22, [R1+0x18] ;  /* 0x0000180001167983 */ /* 0x000f680000300800 */
[----:B------:R-:W5:Y:S04]  /*353e0*/  LDL.LU R23, [R1+0x1c] ;  /* 0x00001c0001177983 */ /* 0x000f680000300800 */
[----:B------:R-:W5:Y:S04]  /*353f0*/  LDL.LU R16, [R1] ;  /* 0x0000000001107983 */ /* 0x000f680000300800 */
[----:B------:R-:W5:Y:S04]  /*35400*/  LDL.LU R17, [R1+0x4] ;  /* 0x0000040001117983 */ /* 0x000f680000300800 */
[----:B------:R-:W5:Y:S04]  /*35410*/  LDL.LU R18, [R1+0x8] ;  /* 0x0000080001127983 */ /* 0x000f680000300800 */
[----:B------:R-:W5:Y:S01]  /*35420*/  LDL.LU R19, [R1+0xc] ;  /* 0x00000c0001137983 */ /* 0x000f620000300800 */
[----:B--2---:R-:W-:-:S03]  /*35430*/  ISETP.GE.AND P0, PT, R0, c[0x0][0x178], PT ;  /* 0x00005e0000007a0c */ /* 0x004fc60003f06270 */
[----:B------:R-:W-:Y:S04]  /*35440*/  STS.128 [R3+0x280], R12 ;  /* 0x0002800c03007388 */ /* 0x000fe80000000c00 */
[----:B------:R0:W-:Y:S02]  /*35450*/  STS.128 [R3+0x400], R8 ;  /* 0x0004000803007388 */ /* 0x0001e40000000c00 */
[C---:B0-----:R-:W-:Y:S02]  /*35460*/  LOP3.LUT R8, R29.reuse, 0x20, RZ, 0x3c, !PT ;  /* 0x000000201d087812 */ /* 0x041fe400078e3cff */
[----:B---3--:R-:W-:Y:S02]  /*35470*/  ISETP.LT.AND P3, PT, R28, c[0x0][0x17c], !P0 ;  /* 0x00005f001c007a0c */ /* 0x008fe40004761270 */
[----:B------:R-:W-:-:S02]  /*35480*/  LOP3.LUT R28, R29, 0x60, RZ, 0x3c, !PT ;  /* 0x000000601d1c7812 */ /* 0x000fc400078e3cff */
[----:B----4-:R-:W-:Y:S01]  /*35490*/  ISETP.LT.AND P5, PT, R2, c[0x0][0x17c], !P0 ;  /* 0x00005f0002007a0c */ /* 0x010fe200047a1270 */
[----:B------:R-:W-:Y:S01]  /*354a0*/  IMAD R2, R0, c[0x0][0x194], RZ ;  /* 0x0000650000027a24 */ /* 0x000fe200078e02ff */
[----:B-----5:R-:W-:Y:S01]  /*354b0*/  STS.128 [R3+0x480], R4 ;  /* 0x0004800403007388 */ /* 0x020fe20000000c00 */
[----:B------:R-:W-:Y:S02]  /*354c0*/  ISETP.LT.AND P1, PT, R26, c[0x0][0x17c], !P0 ;  /* 0x00005f001a007a0c */ /* 0x000fe40004721270 */
[----:B------:R-:W-:Y:S01]  /*354d0*/  ISETP.LT.AND P4, PT, R27, c[0x0][0x17c], !P0 ;  /* 0x00005f001b007a0c */ /* 0x000fe20004781270 */
[----:B------:R-:W-:Y:S04]  /*354e0*/  STS.128 [R3+0x680], R20 ;  /* 0x0006801403007388 */ /* 0x000fe80000000c00 */
[----:B------:R0:W-:Y:S04]  /*354f0*/  STS.128 [R3+0x600], R16 ;  /* 0x0006001003007388 */ /* 0x0001e80000000c00 */
[----:B------:R-:W-:Y:S01]  /*35500*/  BAR.SYNC.DEFER_BLOCKING 0x0 ;  /* 0x0000000000007b1d */ /* 0x000fe20000010000 */
[----:B0-----:R-:W-:-:S05]  /*35510*/  LOP3.LUT R16, R29, 0x40, RZ, 0x3c, !PT ;  /* 0x000000401d107812 */ /* 0x001fca00078e3cff */
[----:B------:R-:W0:Y:S04]  /*35520*/  LDS.128 R4, [R29] ;  /* 0x000000001d047984 */ /* 0x000e280000000c00 */
[----:B------:R-:W-:Y:S04]  /*35530*/  LDS.128 R20, [R29+0x800] ;  /* 0x000800001d147984 */ /* 0x000fe80000000c00 */
[----:B------:R-:W-:Y:S04]  /*35540*/  LDS.128 R12, [R16] ;  /* 0x00000000100c7984 */ /* 0x000fe80000000c00 */
[----:B0-----:R-:W-:Y:S04]  /*35550*/  STL.64 [R1], R4 ;  /* 0x0000000401007387 */ /* 0x001fe80000100a00 */
[----:B------:R-:W-:Y:S04]  /*35560*/  STL.64 [R1+0x8], R6 ;  /* 0x0000080601007387 */ /* 0x000fe80000100a00 */
[----:B------:R-:W0:Y:S04]  /*35570*/  LDS.128 R4, [R8] ;  /* 0x0000000008047984 */ /* 0x000e280000000c00 */
[----:B------:R-:W-:Y:S04]  /*35580*/  LDS.128 R8, [R8+0x800] ;  /* 0x0008000008087984 */ /* 0x000fe80000000c00 */
[----:B0-----:R-:W-:Y:S04]  /*35590*/  STL [R1+0xe90], R4 ;  /* 0x000e900401007387 */ /* 0x001fe80000100800 */
[----:B------:R-:W-:Y:S04]  /*355a0*/  STL [R1+0xe8c], R5 ;  /* 0x000e8c0501007387 */ /* 0x000fe80000100800 */
[----:B------:R-:W-:Y:S04]  /*355b0*/  STL [R1+0xe88], R6 ;  /* 0x000e880601007387 */ /* 0x000fe80000100800 */
[----:B------:R-:W-:Y:S04]  /*355c0*/  STL [R1+0xe84], R7 ;  /* 0x000e840701007387 */ /* 0x000fe80000100800 */
[----:B------:R-:W-:Y:S04]  /*355d0*/  STL.64 [R1+0xea0], R22 ;  /* 0x000ea01601007387 */ /* 0x000fe80000100a00 */
[----:B------:R0:W-:Y:S04]  /*355e0*/  STL.64 [R1+0xe98], R20 ;  /* 0x000e981401007387 */ /* 0x0001e80000100a00 */
[----:B0-----:R-:W2:Y:S04]  /*355f0*/  LDL.LU R20, [R1+0x90] ;  /* 0x0000900001147983 */ /* 0x001ea80000300800 */
[----:B------:R-:W2:Y:S04]  /*35600*/  LDL.LU R21, [R1+0x94] ;  /* 0x0000940001157983 */ /* 0x000ea80000300800 */
[----:B------:R-:W3:Y:S04]  /*35610*/  LDL.LU R22, [R1+0x98] ;  /* 0x0000980001167983 */ /* 0x000ee80000300800 */
[----:B------:R-:W3:Y:S04]  /*35620*/  LDL.LU R23, [R1+0x9c] ;  /* 0x00009c0001177983 */ /* 0x000ee80000300800 */
[----:B---3--:R-:W-:Y:S04]  /*35630*/  STL.64 [R1+0xeb0], R22 ;  /* 0x000eb01601007387 */ /* 0x008fe80000100a00 */
[----:B--2---:R0:W-:Y:S04]  /*35640*/  STL.64 [R1+0xea8], R20 ;  /* 0x000ea81401007387 */ /* 0x0041e80000100a00 */
        /* <DEDUP_REMOVED lines=16> */
[----:B------:R-:W4:Y:S04]  /*35750*/  LDL.LU R24, [R1+0x20] ;  /* 0x0000200001187983 */ /* 0x000f280000300800 */
[----:B------:R-:W4:Y:S04]  /*35760*/  LDL.LU R25, [R1+0x24] ;  /* 0x0000240001197983 */ /* 0x000f280000300800 */
[----:B------:R-:W5:Y:S04]  /*35770*/  LDL.LU R26, [R1+0x28] ;  /* 0x00002800011a7983 */ /* 0x000f680000300800 */
[----:B------:R-:W5:Y:S04]  /*35780*/  LDL.LU R27, [R1+0x2c] ;  /* 0x00002c00011b7983 */ /* 0x000f680000300800 */
[----:B-----5:R-:W-:Y:S04]  /*35790*/  STL.64 [R1+0xf10], R26 ;  /* 0x000f101a01007387 */ /* 0x020fe80000100a00 */
[----:B----4-:R-:W-:Y:S04]  /*357a0*/  STL.64 [R1+0xf08], R24 ;  /* 0x000f081801007387 */ /* 0x010fe80000100a00 */
[----:B---3--:R-:W-:Y:S04]  /*357b0*/  STL.64 [R1+0xee0], R22 ;  /* 0x000ee01601007387 */ /* 0x008fe80000100a00 */
[----:B--2---:R0:W-:Y:S04]  /*357c0*/  STL.64 [R1+0xed8], R20 ;  /* 0x000ed81401007387 */ /* 0x0041e80000100a00 */
[----:B------:R-:W1:Y:S04]  /*357d0*/  LDS.128 R24, [R16+0x800] ;  /* 0x0008000010187984 */ /* 0x000e680000000c00 */
[----:B------:R-:W-:Y:S04]  /*357e0*/  LDS.128 R16, [R28] ;  /* 0x000000001c107984 */ /* 0x000fe80000000c00 */
        /* <DEDUP_REMOVED lines=11> */
[----:B---3--:R-:W-:Y:S04]  /*358a0*/  STL.64 [R1+0xf00], R22 ;  /* 0x000f001601007387 */ /* 0x008fe80000100a00 */
[----:B--2---:R0:W-:Y:S04]  /*358b0*/  STL.64 [R1+0xef8], R20 ;  /* 0x000ef81401007387 */ /* 0x0041e80000100a00 */
[----:B0-----:R-:W2:Y:S04]  /*358c0*/  LDL.LU R20, [R1+0x30] ;  /* 0x0000300001147983 */ /* 0x001ea80000300800 */
[----:B------:R-:W2:Y:S04]  /*358d0*/  LDL.LU R21, [R1+0x34] ;  /* 0x0000340001157983 */ /* 0x000ea80000300800 */
[----:B------:R-:W2:Y:S04]  /*358e0*/  LDL.LU R22, [R1+0x38] ;  /* 0x0000380001167983 */ /* 0x000ea80000300800 */
[----:B------:R-:W2:Y:S04]  /*358f0*/  LDL.LU R23, [R1+0x3c] ;  /* 0x00003c0001177983 */ /* 0x000ea80000300800 */
[----:B------:R0:W-:Y:S04]  /*35900*/  STL [R1+0xe94], R29 ;  /* 0x000e941d01007387 */ /* 0x0001e80000100800 */
[----:B0-----:R-:W3:Y:S04]  /*35910*/  LDL.LU R29, [R1] ;  /* 0x00000000011d7983 */ /* 0x001ee80000300800 */
[----:B-1----:R-:W-:Y:S04]  /*35920*/  STL.64 [R1+0x10], R24 ;  /* 0x0000101801007387 */ /* 0x002fe80000100a00 */
[----:B------:R-:W-:Y:S04]  /*35930*/  STL.64 [R1+0x18], R26 ;  /* 0x0000181a01007387 */ /* 0x000fe80000100a00 */
[----:B------:R-:W0:Y:S04]  /*35940*/  LDS.128 R24, [R28+0x800] ;  /* 0x000800001c187984 */ /* 0x000e280000000c00 */
[----:B------:R-:W-:Y:S06]  /*35950*/  BAR.SYNC.DEFER_BLOCKING 0x0 ;  /* 0x0000000000007b1d */ /* 0x000fec0000010000 */
[----:B0-----:R0:W-:Y:S01]  /*35960*/  STL [R1+0xac], R27 ;  /* 0x0000ac1b01007387 */ /* 0x0011e20000100800 */
[----:B------:R-:W-:-:S02]  /*35970*/  IMAD.MOV.U32 R7, RZ, RZ, R26 ;  /* 0x000000ffff077224 */ /* 0x000fc400078e001a */
[----:B------:R-:W-:Y:S02]  /*35980*/  IMAD.MOV.U32 R5, RZ, RZ, R24 ;  /* 0x000000ffff057224 */ /* 0x000fe400078e0018 */
[----:B------:R-:W-:Y:S01]  /*35990*/  IMAD.MOV.U32 R6, RZ, RZ, R25 ;  /* 0x000000ffff067224 */ /* 0x000fe200078e0019 */
[----:B0-----:R-:W5:Y:S04]  /*359a0*/  LDL.LU.64 R26, [R1+0xf10] ;  /* 0x000f1000011a7983 */ /* 0x001f680000300a00 */
[----:B------:R-:W5:Y:S01]  /*359b0*/  LDL.LU.64 R24, [R1+0xf08] ;  /* 0x000f080001187983 */ /* 0x000f620000300a00 */
[----:B----4-:R-:W-:-:S03]  /*359c0*/  ISETP.LT.AND P2, PT, R0, c[0x0][0x17c], !P0 ;  /* 0x00005f0000007a0c */ /* 0x010fc60004741270 */
[----:B--2---:R0:W-:Y:S04]  /*359d0*/  STS.128 [R3+0x80], R20 ;  /* 0x0000801403007388 */ /* 0x0041e80000000c00 */
[----:B0-----:R-:W2:Y:S04]  /*359e0*/  LDL.LU.64 R22, [R1+0xf00] ;  /* 0x000f000001167983 */ /* 0x001ea80000300a00 */
[----:B------:R-:W2:Y:S04]  /*359f0*/  LDL.LU.64 R20, [R1+0xef8] ;  /* 0x000ef80001147983 */ /* 0x000ea80000300a00 */
[----:B-----5:R0:W-:Y:S02]  /*35a00*/  STS.128 [R3], R24 ;  /* 0x0000001803007388 */ /* 0x0201e40000000c00 */
[----:B0-----:R-:W-:Y:S01]  /*35a10*/  IMAD R25, R0, c[0x0][0x198], RZ ;  /* 0x0000660000197a24 */ /* 0x001fe200078e02ff */
[C---:B------:R-:W-:Y:S01]  /*35a20*/  LEA R0, P6, R2.reuse, c[0x0][0x170], 0x1 ;  /* 0x00005c0002007a11 */ /* 0x040fe200078c08ff */
[----:B--2---:R0:W-:Y:S04]  /*35a30*/  STS.128 [R3+0x200], R20 ;  /* 0x0002001403007388 */ /* 0x0041e80000000c00 */
[----:B0-----:R-:W2:Y:S04]  /*35a40*/  LDL.LU.64 R22, [R1+0xef0] ;  /* 0x000ef00001167983 */ /* 0x001ea80000300a00 */
[----:B------:R-:W2:Y:S04]  /*35a50*/  LDL.LU.64 R20, [R1+0xee8] ;  /* 0x000ee80001147983 */ /* 0x000ea80000300a00 */
        /* <DEDUP_REMOVED lines=11> */
[----:B------:R-:W2:Y:S01]  /*35b10*/  LDL.LU.64 R20, [R1+0xea8] ;  /* 0x000ea80001147983 */ /* 0x000ea20000300a00 */
[----:B------:R-:W-:-:S02]  /*35b20*/  LEA.HI.X.SX32 R2, R2, c[0x0][0x174], 0x1, P6 ;  /* 0x00005d0002027a11 */ /* 0x000fc400030f0eff */
[C---:B------:R-:W-:Y:S02]  /*35b30*/  LEA R24, P6, R25.reuse, R0, 0x1 ;  /* 0x0000000019187211 */ /* 0x040fe400078c08ff */
[C---:B------:R-:W-:Y:S02]  /*35b40*/  IADD3 R27, R25.reuse, c[0x0][0x198], RZ ;  /* 0x00006600191b7a10 */ /* 0x040fe40007ffe0ff */
[----:B------:R-:W-:Y:S01]  /*35b50*/  LEA.HI.X.SX32 R25, R25, R2, 0x1, P6 ;  /* 0x0000000219197211 */ /* 0x000fe200030f0eff */
[----:B--2---:R0:W-:Y:S04]  /*35b60*/  STS.128 [R3+0x680], R20 ;  /* 0x0006801403007388 */ /* 0x0041e80000000c00 */
[----:B------:R-:W-:Y:S06]  /*35b70*/  BAR.SYNC.DEFER_BLOCKING 0x0 ;  /* 0x0000000000007b1d */ /* 0x000fec0000010000 */
[----:B0-----:R-:W2:Y:S04]  /*35b80*/  LDL.LU.64 R22, [R1+0xea0] ;  /* 0x000ea00001167983 */ /* 0x001ea80000300a00 */
[----:B------:R-:W4:Y:S04]  /*35b90*/  LDL.LU.64 R20, [R1+0xe98] ;  /* 0x000e980001147983 */ /* 0x000f280000300a00 */
[----:B------:R-:W5:Y:S01]  /*35ba0*/  LDL.LU R3, [R1+0xc74] ;  /* 0x000c740001037983 */ /* 0x000f620000300800 */
[----:B------:R-:W-:-:S02]  /*35bb0*/  LEA R26, P6, R27, R0, 0x1 ;  /* 0x000000001b1a7211 */ /* 0x000fc400078c08ff */
[C---:B------:R-:W-:Y:S01]  /*35bc0*/  IADD3 R28, R27.reuse, c[0x0][0x198], RZ ;  /* 0x000066001b1c7a10 */ /* 0x040fe20007ffe0ff */
[----:B---3--:R0:W-:Y:S01]  /*35bd0*/  @P2 STG.E.U16 [R24.64], R29 ;  /* 0x0000001d18002986 */ /* 0x0081e2000c101506 */
[----:B------:R-:W-:Y:S01]  /*35be0*/  LEA.HI.X.SX32 R27, R27, R2, 0x1, P6 ;  /* 0x000000021b1b7211 */ /* 0x000fe200030f0eff */
[----:B0-----:R-:W-:Y:S01]  /*35bf0*/  IMAD.MOV.U32 R25, RZ, RZ, R29 ;  /* 0x000000ffff197224 */ /* 0x001fe200078e001d */
[C---:B------:R-:W-:Y:S01]  /*35c00*/  LEA R24, P6, R28.reuse, R0, 0x1 ;  /* 0x000000001c187211 */ /* 0x040fe200078c08ff */
[----:B------:R-:W3:Y:S03]  /*35c10*/  LDL.LU R29, [R1+0xe94] ;  /* 0x000e9400011d7983 */ /* 0x000ee60000300800 */
[----:B------:R-:W-:Y:S02]  /*35c20*/  PRMT R4, R25, 0x7632, R4 ;  /* 0x0000763219047816 */ /* 0x000fe40000000004 */
[----:B------:R-:W-:-:S02]  /*35c30*/  LEA.HI.X.SX32 R25, R28, R2, 0x1, P6 ;  /* 0x000000021c197211 */ /* 0x000fc400030f0eff */
[----:B-----5:R-:W-:Y:S02]  /*35c40*/  ISETP.LT.AND P2, PT, R3, c[0x0][0x17c], !P0 ;  /* 0x00005f0003007a0c */ /* 0x020fe40004741270 */
[----:B------:R-:W-:Y:S02]  /*35c50*/  IADD3 R3, R28, c[0x0][0x198], RZ ;  /* 0x000066001c037a10 */ /* 0x000fe40007ffe0ff */
[----:B------:R-:W5:Y:S04]  /*35c60*/  LDL.LU R28, [R1+0xc78] ;  /* 0x000c7800011c7983 */ /* 0x000f680000300800 */
[----:B------:R0:W-:Y:S02]  /*35c70*/  @P1 STG.E.U16 [R26.64], R4 ;  /* 0x000000041a001986 */ /* 0x0001e4000c101506 */
[----:B0-----:R-:W-:-:S02]  /*35c80*/  LEA R26, P6, R3, R0, 0x1 ;  /* 0x00000000031a7211 */ /* 0x001fc400078c08ff */
[----:B------:R-:W2:Y:S02]  /*35c90*/  LDL.LU R4, [R1+0xe90] ;  /* 0x000e900001047983 */ /* 0x000ea40000300800 */
[C---:B------:R-:W-:Y:S02]  /*35ca0*/  LEA.HI.X.SX32 R27, R3.reuse, R2, 0x1, P6 ;  /* 0x00000002031b7211 */ /* 0x040fe400030f0eff */
[----:B-----5:R-:W-:Y:S02]  /*35cb0*/  ISETP.LT.AND P1, PT, R28, c[0x0][0x17c], !P0 ;  /* 0x00005f001c007a0c */ /* 0x020fe40004721270 */
[----:B------:R-:W-:Y:S02]  /*35cc0*/  IADD3 R28, R3, c[0x0][0x198], RZ ;  /* 0x00006600031c7a10 */ /* 0x000fe40007ffe0ff */
[----:B------:R-:W5:Y:S04]  /*35cd0*/  LDL.LU R3, [R1+0xc7c] ;  /* 0x000c7c0001037983 */ /* 0x000f680000300800 */
[----:B--2---:R0:W-:Y:S02]  /*35ce0*/  @P4 STG.E.U16 [R24.64], R4 ;  /* 0x0000000418004986 */ /* 0x0041e4000c101506 */
[----:B0-----:R-:W-:-:S04]  /*35cf0*/  LEA R24, P6, R28, R0, 0x1 ;  /* 0x000000001c187211 */ /* 0x001fc800078c08ff */
[C---:B------:R-:W-:Y:S02]  /*35d00*/  LEA.HI.X.SX32 R25, R28.reuse, R2, 0x1, P6 ;  /* 0x000000021c197211 */ /* 0x040fe400030f0eff */
[----:B-----5:R-:W-:Y:S02]  /*35d10*/  ISETP.LT.AND P4, PT, R3, c[0x0][0x17c], !P0 ;  /* 0x00005f0003007a0c */ /* 0x020fe40004781270 */
[----:B------:R-:W-:Y:S02]  /*35d20*/  IADD3 R3, R28, c[0x0][0x198], RZ ;  /* 0x000066001c037a10 */ /* 0x000fe40007ffe0ff */
[----:B------:R-:W2:Y:S01]  /*35d30*/  LDL.LU R28, [R1+0xc80] ;  /* 0x000c8000011c7983 */ /* 0x000ea20000300800 */
[----:B------:R-:W-:-:S05]  /*35d40*/  PRMT R4, R4, 0x7632, R4 ;  /* 0x0000763204047816 */ /* 0x000fca0000000004 */
[----:B------:R0:W-:Y:S02]  /*35d50*/  @P3 STG.E.U16 [R26.64], R4 ;  /* 0x000000041a003986 */ /* 0x0001e4000c101506 */
[C---:B0-----:R-:W-:Y:S02]  /*35d60*/  LEA R26, P6, R3.reuse, R0, 0x1 ;  /* 0x00000000031a7211 */ /* 0x041fe400078c08ff */
[C---:B------:R-:W-:Y:S02]  /*35d70*/  IADD3 R4, R3.reuse, c[0x0][0x198], RZ ;  /* 0x0000660003047a10 */ /* 0x040fe40007ffe0ff */
[----:B------:R-:W-:Y:S02]  /*35d80*/  LEA.HI.X.SX32 R27, R3, R2, 0x1, P6 ;  /* 0x00000002031b7211 */ /* 0x000fe400030f0eff */
[----:B--2---:R-:W-:Y:S02]  /*35d90*/  ISETP.LT.AND P3, PT, R28, c[0x0][0x17c], !P0 ;  /* 0x00005f001c007a0c */ /* 0x004fe40004761270 */
[----:B------:R-:W2:Y:S04]  /*35da0*/  LDL.LU R28, [R1+0xc8c] ;  /* 0x000c8c00011c7983 */ /* 0x000ea80000300800 */
[----:B------:R-:W5:Y:S04]  /*35db0*/  LDL.LU R3, [R1+0xc84] ;  /* 0x000c840001037983 */ /* 0x000f680000300800 */
[----:B------:R0:W-:Y:S02]  /*35dc0*/  @P5 STG.E.U16 [R24.64], R12 ;  /* 0x0000000c18005986 */ /* 0x0001e4000c101506 */
[----:B0-----:R-:W-:-:S02]  /*35dd0*/  LEA R24, P6, R4, R0, 0x1 ;  /* 0x0000000004187211 */ /* 0x001fc400078c08ff */
[----:B------:R-:W-:Y:S02]  /*35de0*/  PRMT R12, R12, 0x7632, R12 ;  /* 0x000076320c0c7816 */ /* 0x000fe4000000000c */
[----:B------:R-:W-:-:S03]  /*35df0*/  LEA.HI.X.SX32 R25, R4, R2, 0x1, P6 ;  /* 0x0000000204197211 */ /* 0x000fc600030f0eff */
[----:B------:R-:W-:Y:S04]  /*35e00*/  @P2 STG.E.U16 [R26.64], R12 ;  /* 0x0000000c1a002986 */ /* 0x000fe8000c101506 */
[----:B------:R0:W-:Y:S02]  /*35e10*/  @P1 STG.E.U16 [R24.64], R16 ;  /* 0x0000001018001986 */ /* 0x0001e4000c101506 */
[----:B0-----:R-:W-:Y:S02]  /*35e20*/  PRMT R16, R16, 0x7632, R16 ;  /* 0x0000763210107816 */ /* 0x001fe40000000010 */
[----:B-----5:R-:W-:Y:S02]  /*35e30*/  ISETP.LT.AND P5, PT, R3, c[0x0][0x17c], !P0 ;  /* 0x00005f0003007a0c */ /* 0x020fe400047a1270 */
[----:B------:R-:W-:-:S02]  /*35e40*/  IADD3 R3, R4, c[0x0][0x198], RZ ;  /* 0x0000660004037a10 */ /* 0x000fc40007ffe0ff */
[----:B------:R-:W5:Y:S02]  /*35e50*/  LDL.LU R4, [R1+0xc88] ;  /* 0x000c880001047983 */ /* 0x000f640000300800 */
[----:B------:R-:W-:-:S04]  /*35e60*/  LEA R26, P6, R3, R0, 0x1 ;  /* 0x00000000031a7211 */ /* 0x000fc800078c08ff */
[C---:B------:R-:W-:Y:S02]  /*35e70*/  LEA.HI.X.SX32 R27, R3.reuse, R2, 0x1, P6 ;  /* 0x00000002031b7211 */ /* 0x040fe400030f0eff */
[----:B------:R-:W-:Y:S02]  /*35e80*/  IADD3 R12, R3, c[0x0][0x198], RZ ;  /* 0x00006600030c7a10 */ /* 0x000fe40007ffe0ff */
[----:B------:R-:W3:Y:S01]  /*35e90*/  LDL.LU R3, [R1+0xc90] ;  /* 0x000c900001037983 */ /* 0x000ee20000300800 */
[----:B--2---:R-:W-:-:S03]  /*35ea0*/  ISETP.LT.AND P1, PT, R28, c[0x0][0x17c], !P0 ;  /* 0x00005f001c007a0c */ /* 0x004fc60004721270 */
[----:B------:R-:W2:Y:S04]  /*35eb0*/  LDL.LU R28, [R1+0xc98] ;  /* 0x000c9800011c7983 */ /* 0x000ea80000300800 */
[----:B------:R0:W-:Y:S04]  /*35ec0*/  @P4 STG.E.U16 [R26.64], R16 ;  /* 0x000000101a004986 */ /* 0x0001e8000c101506 */
[----:B0-----:R-:W2:Y:S01]  /*35ed0*/  LDL.LU R16, [R1+0xc94] ;  /* 0x000c940001107983 */ /* 0x001ea20000300800 */
[----:B------:R-:W-:-:S04]  /*35ee0*/  LEA R24, P6, R12, R0, 0x1 ;  /* 0x000000000c187211 */ /* 0x000fc800078c08ff */
[----:B------:R-:W-:-:S05]  /*35ef0*/  LEA.HI.X.SX32 R25, R12, R2, 0x1, P6 ;  /* 0x000000020c197211 */ /* 0x000fca00030f0eff */
[----:B----4-:R0:W-:Y:S02]  /*35f00*/  @P3 STG.E.U16 [R24.64], R20 ;  /* 0x0000001418003986 */ /* 0x0101e4000c101506 */
[----:B0-----:R-:W-:Y:S02]  /*35f10*/  PRMT R20, R20, 0x7632, R20 ;  /* 0x0000763214147816 */ /* 0x001fe40000000014 */
[----:B-----5:R-:W-:Y:S02]  /*35f20*/  ISETP.LT.AND P2, PT, R4, c[0x0][0x17c], !P0 ;  /* 0x00005f0004007a0c */ /* 0x020fe40004741270 */
[----:B------:R-:W-:-:S04]  /*35f30*/  IADD3 R4, R12, c[0x0][0x198], RZ ;  /* 0x000066000c047a10 */ /* 0x000fc80007ffe0ff */
[----:B------:R-:W-:-:S04]  /*35f40*/  LEA R26, P6, R4, R0, 0x1 ;  /* 0x00000000041a7211 */ /* 0x000fc800078c08ff */
[----:B------:R-:W-:-:S05]  /*35f50*/  LEA.HI.X.SX32 R27, R4, R2, 0x1, P6 ;  /* 0x00000002041b7211 */ /* 0x000fca00030f0eff */
[----:B------:R0:W-:Y:S01]  /*35f60*/  @P5 STG.E.U16 [R26.64], R20 ;  /* 0x000000141a005986 */ /* 0x0001e2000c101506 */
[----:B--2---:R-:W-:-:S03]  /*35f70*/  ISETP.LT.AND P3, PT, R16, c[0x0][0x17c], !P0 ;  /* 0x00005f0010007a0c */ /* 0x004fc60004761270 */
[----:B------:R-:W2:Y:S04]  /*35f80*/  LDL.LU R16, [R1+0xca0] ;  /* 0x000ca00001107983 */ /* 0x000ea80000300800 */
[----:B0-----:R-:W4:Y:S01]  /*35f90*/  LDL.LU R20, [R1+0xc9c] ;  /* 0x000c9c0001147983 */ /* 0x001f220000300800 */
[----:B---3--:R-:W-:Y:S02]  /*35fa0*/  ISETP.LT.AND P4, PT, R3, c[0x0][0x17c], !P0 ;  /* 0x00005f0003007a0c */ /* 0x008fe40004781270 */
[----:B------:R-:W-:-:S04]  /*35fb0*/  IADD3 R3, R4, c[0x0][0x198], RZ ;  /* 0x0000660004037a10 */ /* 0x000fc80007ffe0ff */
[C---:B------:R-:W-:Y:S02]  /*35fc0*/  LEA R24, P6, R3.reuse, R0, 0x1 ;  /* 0x0000000003187211 */ /* 0x040fe400078c08ff */
[C---:B------:R-:W-:Y:S02]  /*35fd0*/  IADD3 R4, R3.reuse, c[0x0][0x198], RZ ;  /* 0x0000660003047a10 */ /* 0x040fe40007ffe0ff */
[----:B------:R-:W-:Y:S02]  /*35fe0*/  LEA.HI.X.SX32 R25, R3, R2, 0x1, P6 ;  /* 0x0000000203197211 */ /* 0x000fe400030f0eff */
[C---:B------:R-:W-:Y:S02]  /*35ff0*/  LEA R26, P6, R4.reuse, R0, 0x1 ;  /* 0x00000000041a7211 */ /* 0x040fe400078c08ff */
[C---:B------:R-:W-:Y:S01]  /*36000*/  IADD3 R3, R4.reuse, c[0x0][0x198], RZ ;  /* 0x0000660004037a10 */ /* 0x040fe20007ffe0ff */
[----:B------:R0:W-:Y:S01]  /*36010*/  @P2 STG.E.U16 [R24.64], R8 ;  /* 0x0000000818002986 */ /* 0x0001e2000c101506 */
[----:B------:R-:W-:-:S02]  /*36020*/  LEA.HI.X.SX32 R27, R4, R2, 0x1, P6 ;  /* 0x00000002041b7211 */ /* 0x000fc400030f0eff */
[----:B------:R-:W-:Y:S02]  /*36030*/  ISETP.LT.AND P5, PT, R28, c[0x0][0x17c], !P0 ;  /* 0x00005f001c007a0c */ /* 0x000fe400047a1270 */
[----:B------:R-:W3:Y:S01]  /*36040*/  LDL.LU R28, [R1+0xca4] ;  /* 0x000ca400011c7983 */ /* 0x000ee20000300800 */
[C---:B------:R-:W-:Y:S02]  /*36050*/  IADD3 R4, R3.reuse, c[0x0][0x198], RZ ;  /* 0x0000660003047a10 */ /* 0x040fe40007ffe0ff */
[----:B0-----:R-:W-:-:S04]  /*36060*/  LEA R24, P6, R3, R0, 0x1 ;  /* 0x0000000003187211 */ /* 0x001fc800078c08ff */
[----:B------:R-:W-:Y:S02]  /*36070*/  LEA.HI.X.SX32 R25, R3, R2, 0x1, P6 ;  /* 0x0000000203197211 */ /* 0x000fe400030f0eff */
[----:B------:R-:W-:-:S05]  /*36080*/  PRMT R8, R8, 0x7632, R8 ;  /* 0x0000763208087816 */ /* 0x000fca0000000008 */
[----:B------:R0:W-:Y:S01]  /*36090*/  @P1 STG.E.U16 [R26.64], R8 ;  /* 0x000000081a001986 */ /* 0x0001e2000c101506 */
[----:B----4-:R-:W-:-:S03]  /*360a0*/  ISETP.LT.AND P2, PT, R20, c[0x0][0x17c], !P0 ;  /* 0x00005f0014007a0c */ /* 0x010fc60004741270 */
[----:B------:R-:W4:Y:S04]  /*360b0*/  LDL.LU R20, [R1+0xca8] ;  /* 0x000ca80001147983 */ /* 0x000f280000300800 */
[----:B------:R-:W5:Y:S01]  /*360c0*/  LDL.LU R3, [R1+0x10] ;  /* 0x0000100001037983 */ /* 0x000f620000300800 */
[----:B--2---:R-:W-:-:S03]  /*360d0*/  ISETP.LT.AND P1, PT, R16, c[0x0][0x17c], !P0 ;  /* 0x00005f0010007a0c */ /* 0x004fc60004721270 */
[----:B------:R-:W2:Y:S01]  /*360e0*/  LDL.LU R16, [R1+0xcac] ;  /* 0x000cac0001107983 */ /* 0x000ea20000300800 */
[C---:B0-----:R-:W-:Y:S01]  /*360f0*/  LEA R26, P6, R4.reuse, R0, 0x1 ;  /* 0x00000000041a7211 */ /* 0x041fe200078c08ff */
[----:B-----5:R-:W-:Y:S01]  /*36100*/  IMAD.MOV.U32 R27, RZ, RZ, R3 ;  /* 0x000000ffff1b7224 */ /* 0x020fe200078e0003 */
[----:B------:R-:W-:-:S04]  /*36110*/  IADD3 R3, R4, c[0x0][0x198], RZ ;  /* 0x0000660004037a10 */ /* 0x000fc80007ffe0ff */
[----:B------:R0:W-:Y:S02]  /*36120*/  @P4 STG.E.U16 [R24.64], R27 ;  /* 0x0000001b18004986 */ /* 0x0001e4000c101506 */
[----:B0-----:R-:W-:Y:S01]  /*36130*/  IMAD.MOV.U32 R25, RZ, RZ, R27 ;  /* 0x000000ffff197224 */ /* 0x001fe200078e001b */
[----:B------:R-:W-:Y:S02]  /*36140*/  LEA.HI.X.SX32 R27, R4, R2, 0x1, P6 ;  /* 0x00000002041b7211 */ /* 0x000fe400030f0eff */
[----:B------:R-:W-:Y:S02]  /*36150*/  LEA R24, P6, R3, R0, 0x1 ;  /* 0x0000000003187211 */ /* 0x000fe400078c08ff */
[----:B------:R-:W-:Y:S02]  /*36160*/  PRMT R8, R25, 0x7632, R8 ;  /* 0x0000763219087816 */ /* 0x000fe40000000008 */
[C---:B------:R-:W-:Y:S02]  /*36170*/  IADD3 R4, R3.reuse, c[0x0][0x198], RZ ;  /* 0x0000660003047a10 */ /* 0x040fe40007ffe0ff */
[----:B------:R-:W-:Y:S01]  /*36180*/  LEA.HI.X.SX32 R25, R3, R2, 0x1, P6 ;  /* 0x0000000203197211 */ /* 0x000fe200030f0eff */
[----:B------:R-:W-:Y:S01]  /*36190*/  IMAD.MOV.U32 R3, RZ, RZ, R5 ;  /* 0x000000ffff037224 */ /* 0x000fe200078e0005 */
[----:B------:R0:W-:Y:S01]  /*361a0*/  @P3 STG.E.U16 [R26.64], R8 ;  /* 0x000000081a003986 */ /* 0x0001e2000c101506 */
[----:B---3--:R-:W-:-:S02]  /*361b0*/  ISETP.LT.AND P4, PT, R28, c[0x0][0x17c], !P0 ;  /* 0x00005f001c007a0c */ /* 0x008fc40004781270 */
[----:B0-----:R-:W-:Y:S01]  /*361c0*/  IMAD.MOV.U32 R27, RZ, RZ, R3 ;  /* 0x000000ffff1b7224 */ /* 0x001fe200078e0003 */
[C---:B------:R-:W-:Y:S01]  /*361d0*/  LEA R26, P6, R4.reuse, R0, 0x1 ;  /* 0x00000000041a7211 */ /* 0x040fe200078c08ff */
[----:B------:R-:W3:Y:S01]  /*361e0*/  LDL.LU R28, [R1+0xcb0] ;  /* 0x000cb000011c7983 */ /* 0x000ee20000300800 */
[----:B------:R-:W-:-:S03]  /*361f0*/  IADD3 R3, R4, c[0x0][0x198], RZ ;  /* 0x0000660004037a10 */ /* 0x000fc60007ffe0ff */
[----:B------:R0:W-:Y:S01]  /*36200*/  @P5 STG.E.U16 [R24.64], R27 ;  /* 0x0000001b18005986 */ /* 0x0001e2000c101506 */
[----:B----4-:R-:W-:Y:S02]  /*36210*/  ISETP.LT.AND P3, PT, R20, c[0x0][0x17c], !P0 ;  /* 0x00005f0014007a0c */ /* 0x010fe40004761270 */
[----:B--2---:R-:W-:Y:S01]  /*36220*/  ISETP.LT.AND P5, PT, R16, c[0x0][0x17c], !P0 ;  /* 0x00005f0010007a0c */ /* 0x004fe200047a1270 */
[----:B------:R-:W2:Y:S04]  /*36230*/  LDL.LU R5, [R1+0xe8c] ;  /* 0x000e8c0001057983 */ /* 0x000ea80000300800 */
[----:B------:R-:W4:Y:S01]  /*36240*/  LDL.LU R20, [R1+0xcb4] ;  /* 0x000cb40001147983 */ /* 0x000f220000300800 */
[----:B0-----:R-:W-:Y:S01]  /*36250*/  IMAD.MOV.U32 R25, RZ, RZ, R27 ;  /* 0x000000ffff197224 */ /* 0x001fe200078e001b */
[----:B------:R-:W-:-:S02]  /*36260*/  LEA.HI.X.SX32 R27, R4, R2, 0x1, P6 ;  /* 0x00000002041b7211 */ /* 0x000fc400030f0eff */
[----:B------:R-:W5:Y:S01]  /*36270*/  LDL.LU R16, [R1+0xcb8] ;  /* 0x000cb80001107983 */ /* 0x000f620000300800 */
[----:B------:R-:W-:Y:S02]  /*36280*/  LEA R24, P6, R3, R0, 0x1 ;  /* 0x0000000003187211 */ /* 0x000fe400078c08ff */
[----:B------:R-:W-:Y:S02]  /*36290*/  PRMT R8, R25, 0x7632, R8 ;  /* 0x0000763219087816 */ /* 0x000fe40000000008 */
[C---:B------:R-:W-:Y:S02]  /*362a0*/  IADD3 R4, R3.reuse, c[0x0][0x198], RZ ;  /* 0x0000660003047a10 */ /* 0x040fe40007ffe0ff */
[----:B------:R-:W-:Y:S02]  /*362b0*/  LEA.HI.X.SX32 R25, R3, R2, 0x1, P6 ;  /* 0x0000000203197211 */ /* 0x000fe400030f0eff */
[----:B------:R-:W2:Y:S04]  /*362c0*/  LDL.LU R3, [R1+0x4] ;  /* 0x0000040001037983 */ /* 0x000ea80000300800 */
[----:B------:R0:W-:Y:S02]  /*362d0*/  @P2 STG.E.U16 [R26.64], R8 ;  /* 0x000000081a002986 */ /* 0x0001e4000c101506 */
[----:B0-----:R-:W-:-:S02]  /*362e0*/  LEA R26, P6, R4, R0, 0x1 ;  /* 0x00000000041a7211 */ /* 0x001fc400078c08ff */
[----:B---3--:R-:W-:Y:S02]  /*362f0*/  ISETP.LT.AND P2, PT, R28, c[0x0][0x17c], !P0 ;  /* 0x00005f001c007a0c */ /* 0x008fe40004741270 */
[----:B------:R-:W3:Y:S01]  /*36300*/  LDL.LU R28, [R1+0xcbc] ;  /* 0x000cbc00011c7983 */ /* 0x000ee20000300800 */
[----:B--2---:R-:W-:-:S05]  /*36310*/  IMAD.MOV.U32 R27, RZ, RZ, R3 ;  /* 0x000000ffff1b7224 */ /* 0x004fca00078e0003 */
[----:B------:R0:W-:Y:S01]  /*36320*/  @P1 STG.E.U16 [R24.64], R27 ;  /* 0x0000001b18001986 */ /* 0x0001e2000c101506 */
[----:B----4-:R-:W-:-:S03]  /*36330*/  ISETP.LT.AND P1, PT, R20, c[0x0][0x17c], !P0 ;  /* 0x00005f0014007a0c */ /* 0x010fc60004721270 */
[----:B------:R-:W2:Y:S01]  /*36340*/  LDL.LU R20, [R1+0xcc0] ;  /* 0x000cc00001147983 */ /* 0x000ea20000300800 */
[----:B0-----:R-:W-:Y:S01]  /*36350*/  IMAD.MOV.U32 R25, RZ, RZ, R27 ;  /* 0x000000ffff197224 */ /* 0x001fe200078e001b */
[----:B------:R-:W-:-:S04]  /*36360*/  LEA.HI.X.SX32 R27, R4, R2, 0x1, P6 ;  /* 0x00000002041b7211 */ /* 0x000fc800030f0eff */
[----:B------:R-:W-:-:S05]  /*36370*/  PRMT R8, R25, 0x7632, R8 ;  /* 0x0000763219087816 */ /* 0x000fca0000000008 */
[----:B------:R0:W-:Y:S01]  /*36380*/  @P4 STG.E.U16 [R26.64], R8 ;  /* 0x000000081a004986 */ /* 0x0001e2000c101506 */
[----:B-----5:R-:W-:-:S03]  /*36390*/  ISETP.LT.AND P4, PT, R16, c[0x0][0x17c], !P0 ;  /* 0x00005f0010007a0c */ /* 0x020fc60004781270 */
[----:B------:R-:W4:Y:S01]  /*363a0*/  LDL.LU R16, [R1+0xcc4] ;  /* 0x000cc40001107983 */ /* 0x000f220000300800 */
[----:B------:R-:W-:-:S04]  /*363b0*/  IADD3 R3, R4, c[0x0][0x198], RZ ;  /* 0x0000660004037a10 */ /* 0x000fc80007ffe0ff */
[C---:B------:R-:W-:Y:S02]  /*363c0*/  LEA R24, P6, R3.reuse, R0, 0x1 ;  /* 0x0000000003187211 */ /* 0x040fe400078c08ff */
[C---:B------:R-:W-:Y:S02]  /*363d0*/  IADD3 R4, R3.reuse, c[0x0][0x198], RZ ;  /* 0x0000660003047a10 */ /* 0x040fe40007ffe0ff */
[----:B------:R-:W-:Y:S02]  /*363e0*/  LEA.HI.X.SX32 R25, R3, R2, 0x1, P6 ;  /* 0x0000000203197211 */ /* 0x000fe400030f0eff */
[C---:B0-----:R-:W-:Y:S02]  /*363f0*/  LEA R26, P6, R4.reuse, R0, 0x1 ;  /* 0x00000000041a7211 */ /* 0x041fe400078c08ff */
[C---:B------:R-:W-:Y:S02]  /*36400*/  IADD3 R3, R4.reuse, c[0x0][0x198], RZ ;  /* 0x0000660004037a10 */ /* 0x040fe40007ffe0ff */
[----:B------:R-:W-:-:S02]  /*36410*/  LEA.HI.X.SX32 R27, R4, R2, 0x1, P6 ;  /* 0x00000002041b7211 */ /* 0x000fc400030f0eff */
[----:B------:R-:W-:Y:S01]  /*36420*/  LEA R4, P6, R3, R0, 0x1 ;  /* 0x0000000003047211 */ /* 0x000fe200078c08ff */
[----:B------:R0:W-:Y:S01]  /*36430*/  @P3 STG.E.U16 [R24.64], R5 ;  /* 0x0000000518003986 */ /* 0x0001e2000c101506 */
[----:B------:R-:W-:-:S05]  /*36440*/  PRMT R12, R5, 0x7632, R12 ;  /* 0x00007632050c7816 */ /* 0x000fca000000000c */
[----:B------:R1:W-:Y:S01]  /*36450*/  @P5 STG.E.U16 [R26.64], R12 ;  /* 0x0000000c1a005986 */ /* 0x0003e2000c101506 */
[----:B0-----:R-:W-:-:S05]  /*36460*/  LEA.HI.X.SX32 R5, R3, R2, 0x1, P6 ;  /* 0x0000000203057211 */ /* 0x001fca00030f0eff */
[----:B------:R0:W-:Y:S01]  /*36470*/  @P2 STG.E.U16 [R4.64], R13 ;  /* 0x0000000d04002986 */ /* 0x0001e2000c101506 */
[----:B---3--:R-:W-:-:S03]  /*36480*/  ISETP.LT.AND P3, PT, R28, c[0x0][0x17c], !P0 ;  /* 0x00005f001c007a0c */ /* 0x008fc60004761270 */
[----:B------:R-:W3:Y:S04]  /*36490*/  LDL.LU R28, [R1+0xcc8] ;  /* 0x000cc800011c7983 */ /* 0x000ee80000300800 */
[----:B-1----:R-:W5:Y:S01]  /*364a0*/  LDL.LU R26, [R1+0xccc] ;  /* 0x000ccc00011a7983 */ /* 0x002f620000300800 */
[----:B--2---:R-:W-:-:S03]  /*364b0*/  ISETP.LT.AND P5, PT, R20, c[0x0][0x17c], !P0 ;  /* 0x00005f0014007a0c */ /* 0x004fc600047a1270 */
[----:B------:R-:W2:Y:S01]  /*364c0*/  LDL.LU R20, [R1+0xcd0] ;  /* 0x000cd00001147983 */ /* 0x000ea20000300800 */
[----:B----4-:R-:W-:-:S03]  /*364d0*/  ISETP.LT.AND P2, PT, R16, c[0x0][0x17c], !P0 ;  /* 0x00005f0010007a0c */ /* 0x010fc60004741270 */
[----:B------:R-:W4:Y:S01]  /*364e0*/  LDL.LU R16, [R1+0xcd4] ;  /* 0x000cd40001107983 */ /* 0x000f220000300800 */
[----:B------:R-:W-:-:S04]  /*364f0*/  IADD3 R8, R3, c[0x0][0x198], RZ ;  /* 0x0000660003087a10 */ /* 0x000fc80007ffe0ff */
[C---:B------:R-:W-:Y:S02]  /*36500*/  LEA R24, P6, R8.reuse, R0, 0x1 ;  /* 0x0000000008187211 */ /* 0x040fe400078c08ff */
[C---:B------:R-:W-:Y:S02]  /*36510*/  IADD3 R3, R8.reuse, c[0x0][0x198], RZ ;  /* 0x0000660008037a10 */ /* 0x040fe40007ffe0ff */
[----:B------:R-:W-:Y:S02]  /*36520*/  LEA.HI.X.SX32 R25, R8, R2, 0x1, P6 ;  /* 0x0000000208197211 */ /* 0x000fe400030f0eff */
[C---:B0-----:R-:W-:Y:S02]  /*36530*/  LEA R4, P6, R3.reuse, R0, 0x1 ;  /* 0x0000000003047211 */ /* 0x041fe400078c08ff */
[----:B------:R-:W-:Y:S02]  /*36540*/  IADD3 R8, R3, c[0x0][0x198], RZ ;  /* 0x0000660003087a10 */ /* 0x000fe40007ffe0ff */
[----:B------:R-:W-:-:S02]  /*36550*/  PRMT R13, R13, 0x7632, R13 ;  /* 0x000076320d0d7816 */ /* 0x000fc4000000000d */
[----:B------:R-:W-:Y:S02]  /*36560*/  LEA.HI.X.SX32 R5, R3, R2, 0x1, P6 ;  /* 0x0000000203057211 */ /* 0x000fe400030f0eff */
[C---:B------:R-:W-:Y:S01]  /*36570*/  LEA R12, P6, R8.reuse, R0, 0x1 ;  /* 0x00000000080c7211 */ /* 0x040fe200078c08ff */
[----:B------:R0:W-:Y:S01]  /*36580*/  @P1 STG.E.U16 [R24.64], R13 ;  /* 0x0000000d18001986 */ /* 0x0001e2000c101506 */
[----:B------:R-:W-:-:S03]  /*36590*/  IADD3 R3, R8, c[0x0][0x198], RZ ;  /* 0x0000660008037a10 */ /* 0x000fc60007ffe0ff */
[----:B------:R1:W-:Y:S01]  /*365a0*/  @P4 STG.E.U16 [R4.64], R17 ;  /* 0x0000001104004986 */ /* 0x0003e2000c101506 */
[----:B0-----:R-:W-:-:S03]  /*365b0*/  LEA.HI.X.SX32 R13, R8, R2, 0x1, P6 ;  /* 0x00000002080d7211 */ /* 0x001fc600030f0eff */
[----:B------:R-:W2:Y:S01]  /*365c0*/  LDL.LU R25, [R1+0xcd8] ;  /* 0x000cd80001197983 */ /* 0x000ea20000300800 */
[----:B-1----:R-:W-:-:S03]  /*365d0*/  PRMT R17, R17, 0x7632, R17 ;  /* 0x0000763211117816 */ /* 0x002fc60000000011 */
[----:B------:R-:W2:Y:S01]  /*365e0*/  LDL.LU R24, [R1+0xcdc] ;  /* 0x000cdc0001187983 */ /* 0x000ea20000300800 */
[----:B------:R-:W-:-:S03]  /*365f0*/  LEA R4, P6, R3, R0, 0x1 ;  /* 0x0000000003047211 */ /* 0x000fc600078c08ff */
[----:B------:R-:W2:Y:S01]  /*36600*/  LDL.LU R27, [R1+0x14] ;  /* 0x00001400011b7983 */ /* 0x000ea20000300800 */
[----:B------:R-:W-:-:S03]  /*36610*/  LEA.HI.X.SX32 R5, R3, R2, 0x1, P6 ;  /* 0x0000000203057211 */ /* 0x000fc600030f0eff */
[----:B------:R0:W-:Y:S04]  /*36620*/  @P3 STG.E.U16 [R12.64], R17 ;  /* 0x000000110c003986 */ /* 0x0001e8000c101506 */
[----:B------:R1:W-:Y:S04]  /*36630*/  @P5 STG.E.U16 [R4.64], R21 ;  /* 0x0000001504005986 */ /* 0x0003e8000c101506 */
[----:B0-----:R-:W2:Y:S01]  /*36640*/  LDL.LU R17, [R1+0xce0] ;  /* 0x000ce00001117983 */ /* 0x001ea20000300800 */
[----:B----4-:R-:W-:-:S03]  /*36650*/  ISETP.LT.AND P5, PT, R16, c[0x0][0x17c], !P0 ;  /* 0x00005f0010007a0c */ /* 0x010fc600047a1270 */
[----:B------:R-:W4:Y:S01]  /*36660*/  LDL.LU R16, [R1+0xce4] ;  /* 0x000ce40001107983 */ /* 0x000f220000300800 */
[----:B------:R-:W-:-:S04]  /*36670*/  IADD3 R8, R3, c[0x0][0x198], RZ ;  /* 0x0000660003087a10 */ /* 0x000fc80007ffe0ff */
[C---:B------:R-:W-:Y:S02]  /*36680*/  LEA R12, P6, R8.reuse, R0, 0x1 ;  /* 0x00000000080c7211 */ /* 0x040fe400078c08ff */
[----:B------:R-:W-:Y:S02]  /*36690*/  IADD3 R3, R8, c[0x0][0x198], RZ ;  /* 0x0000660008037a10 */ /* 0x000fe40007ffe0ff */
[----:B---3--:R-:W-:Y:S02]  /*366a0*/  ISETP.LT.AND P1, PT, R28, c[0x0][0x17c], !P0 ;  /* 0x00005f001c007a0c */ /* 0x008fe40004721270 */
[----:B------:R-:W-:Y:S02]  /*366b0*/  LEA.HI.X.SX32 R13, R8, R2, 0x1, P6 ;  /* 0x00000002080d7211 */ /* 0x000fe400030f0eff */
[----:B-1----:R-:W-:Y:S02]  /*366c0*/  PRMT R21, R21, 0x7632, R21 ;  /* 0x0000763215157816 */ /* 0x002fe40000000015 */
[----:B------:R-:W-:-:S02]  /*366d0*/  LEA R4, P6, R3, R0, 0x1 ;  /* 0x0000000003047211 */ /* 0x000fc400078c08ff */
[C---:B------:R-:W-:Y:S02]  /*366e0*/  IADD3 R8, R3.reuse, c[0x0][0x198], RZ ;  /* 0x0000660003087a10 */ /* 0x040fe40007ffe0ff */
[----:B-----5:R-:W-:Y:S01]  /*366f0*/  ISETP.LT.AND P4, PT, R26, c[0x0][0x17c], !P0 ;  /* 0x00005f001a007a0c */ /* 0x020fe20004781270 */
[----:B------:R0:W-:Y:S01]  /*36700*/  @P2 STG.E.U16 [R12.64], R21 ;  /* 0x000000150c002986 */ /* 0x0001e2000c101506 */
[----:B------:R-:W-:Y:S02]  /*36710*/  LEA.HI.X.SX32 R5, R3, R2, 0x1, P6 ;  /* 0x0000000203057211 */ /* 0x000fe400030f0eff */
[----:B--2---:R-:W-:Y:S02]  /*36720*/  ISETP.LT.AND P3, PT, R20, c[0x0][0x17c], !P0 ;  /* 0x00005f0014007a0c */ /* 0x004fe40004761270 */
[C---:B------:R-:W-:Y:S02]  /*36730*/  IADD3 R3, R8.reuse, c[0x0][0x198], RZ ;  /* 0x0000660008037a10 */ /* 0x040fe40007ffe0ff */
[C---:B0-----:R-:W-:Y:S01]  /*36740*/  LEA R12, P6, R8.reuse, R0, 0x1 ;  /* 0x00000000080c7211 */ /* 0x041fe200078c08ff */
[----:B------:R0:W-:Y:S03]  /*36750*/  @P1 STG.E.U16 [R4.64], R9 ;  /* 0x0000000904001986 */ /* 0x0001e6000c101506 */
[----:B------:R-:W-:Y:S01]  /*36760*/  LEA.HI.X.SX32 R13, R8, R2, 0x1, P6 ;  /* 0x00000002080d7211 */ /* 0x000fe200030f0eff */
[----:B------:R-:W2:Y:S01]  /*36770*/  LDL.LU R20, [R1+0xce8] ;  /* 0x000ce80001147983 */ /* 0x000ea20000300800 */
[----:B------:R-:W-:-:S03]  /*36780*/  PRMT R8, R9, 0x7632, R8 ;  /* 0x0000763209087816 */ /* 0x000fc60000000008 */
[----:B------:R-:W3:Y:S01]  /*36790*/  LDL.LU R28, [R1+0x8] ;  /* 0x00000800011c7983 */ /* 0x000ee20000300800 */
[----:B0-----:R-:W-:-:S03]  /*367a0*/  LEA R4, P6, R3, R0, 0x1 ;  /* 0x0000000003047211 */ /* 0x001fc600078c08ff */
[----:B------:R0:W-:Y:S01]  /*367b0*/  @P4 STG.E.U16 [R12.64], R8 ;  /* 0x000000080c004986 */ /* 0x0001e2000c101506 */
[----:B------:R-:W-:Y:S02]  /*367c0*/  LEA.HI.X.SX32 R5, R3, R2, 0x1, P6 ;  /* 0x0000000203057211 */ /* 0x000fe400030f0eff */
[----:B------:R-:W-:Y:S02]  /*367d0*/  ISETP.LT.AND P4, PT, R17, c[0x0][0x17c], !P0 ;  /* 0x00005f0011007a0c */ /* 0x000fe40004781270 */
[----:B------:R-:W5:Y:S04]  /*367e0*/  LDL.LU R17, [R1+0xcec] ;  /* 0x000cec0001117983 */ /* 0x000f680000300800 */
[----:B------:R1:W-:Y:S01]  /*367f0*/  @P3 STG.E.U16 [R4.64], R27 ;  /* 0x0000001b04003986 */ /* 0x0003e2000c101506 */
[----:B----4-:R-:W-:-:S03]  /*36800*/  ISETP.LT.AND P3, PT, R16, c[0x0][0x17c], !P0 ;  /* 0x00005f0010007a0c */ /* 0x010fc60004761270 */
[----:B------:R-:W4:Y:S01]  /*36810*/  LDL.LU R16, [R1+0xcf0] ;  /* 0x000cf00001107983 */ /* 0x000f220000300800 */
[----:B------:R-:W-:Y:S02]  /*36820*/  IADD3 R9, R3, c[0x0][0x198], RZ ;  /* 0x0000660003097a10 */ /* 0x000fe40007ffe0ff */
[----:B------:R-:W-:Y:S02]  /*36830*/  ISETP.LT.AND P2, PT, R25, c[0x0][0x17c], !P0 ;  /* 0x00005f0019007a0c */ /* 0x000fe40004741270 */
[C---:B0-----:R-:W-:Y:S02]  /*36840*/  LEA R8, P6, R9.reuse, R0, 0x1 ;  /* 0x0000000009087211 */ /* 0x041fe400078c08ff */
[C---:B------:R-:W-:Y:S02]  /*36850*/  IADD3 R3, R9.reuse, c[0x0][0x198], RZ ;  /* 0x0000660009037a10 */ /* 0x040fe40007ffe0ff */
[----:B------:R-:W-:Y:S02]  /*36860*/  LEA.HI.X.SX32 R9, R9, R2, 0x1, P6 ;  /* 0x0000000209097211 */ /* 0x000fe400030f0eff */
[----:B-1----:R-:W-:-:S02]  /*36870*/  LEA R4, P6, R3, R0, 0x1 ;  /* 0x0000000003047211 */ /* 0x002fc400078c08ff */
[----:B------:R-:W-:Y:S02]  /*36880*/  PRMT R13, R27, 0x7632, R13 ;  /* 0x000076321b0d7816 */ /* 0x000fe4000000000d */
[C---:B------:R-:W-:Y:S02]  /*36890*/  LEA.HI.X.SX32 R5, R3.reuse, R2, 0x1, P6 ;  /* 0x0000000203057211 */ /* 0x040fe400030f0eff */
[----:B------:R-:W-:Y:S01]  /*368a0*/  ISETP.LT.AND P1, PT, R24, c[0x0][0x17c], !P0 ;  /* 0x00005f0018007a0c */ /* 0x000fe20004721270 */
[----:B------:R0:W-:Y:S01]  /*368b0*/  @P5 STG.E.U16 [R8.64], R13 ;  /* 0x0000000d08005986 */ /* 0x0001e2000c101506 */
[----:B------:R-:W-:-:S03]  /*368c0*/  IADD3 R12, R3, c[0x0][0x198], RZ ;  /* 0x00006600030c7a10 */ /* 0x000fc60007ffe0ff */
[----:B------:R1:W-:Y:S01]  /*368d0*/  @P2 STG.E.U16 [R4.64], R6 ;  /* 0x0000000604002986 */ /* 0x0003e2000c101506 */
[----:B0-----:R-:W-:Y:S02]  /*368e0*/  PRMT R13, R6, 0x7632, R13 ;  /* 0x00007632060d7816 */ /* 0x001fe4000000000d */
[----:B------:R-:W-:Y:S01]  /*368f0*/  LEA R8, P6, R12, R0, 0x1 ;  /* 0x000000000c087211 */ /* 0x000fe200078c08ff */
[----:B-1----:R-:W4:Y:S01]  /*36900*/  LDL.LU R6, [R1+0xe88] ;  /* 0x000e880001067983 */ /* 0x002f220000300800 */
[----:B--2---:R-:W-:-:S03]  /*36910*/  ISETP.LT.AND P5, PT, R20, c[0x0][0x17c], !P0 ;  /* 0x00005f0014007a0c */ /* 0x004fc600047a1270 */
[----:B------:R-:W2:Y:S01]  /*36920*/  LDL.LU R25, [R1+0xcf4] ;  /* 0x000cf40001197983 */ /* 0x000ea20000300800 */
[----:B------:R-:W-:-:S03]  /*36930*/  LEA.HI.X.SX32 R9, R12, R2, 0x1, P6 ;  /* 0x000000020c097211 */ /* 0x000fc600030f0eff */
[----:B------:R-:W2:Y:S04]  /*36940*/  LDL.LU R20, [R1+0xcf8] ;  /* 0x000cf80001147983 */ /* 0x000ea80000300800 */
[----:B------:R-:W2:Y:S01]  /*36950*/  LDL.LU R24, [R1+0xd00] ;  /* 0x000d000001187983 */ /* 0x000ea20000300800 */
[----:B-----5:R-:W-:-:S03]  /*36960*/  ISETP.LT.AND P2, PT, R17, c[0x0][0x17c], !P0 ;  /* 0x00005f0011007a0c */ /* 0x020fc60004741270 */
[----:B------:R-:W5:Y:S04]  /*36970*/  LDL.LU R17, [R1+0xcfc] ;  /* 0x000cfc0001117983 */ /* 0x000f680000300800 */
[----:B------:R0:W-:Y:S01]  /*36980*/  @P1 STG.E.U16 [R8.64], R13 ;  /* 0x0000000d08001986 */ /* 0x0001e2000c101506 */
[----:B------:R-:W-:-:S04]  /*36990*/  IADD3 R3, R12, c[0x0][0x198], RZ ;  /* 0x000066000c037a10 */ /* 0x000fc80007ffe0ff */
[C---:B------:R-:W-:Y:S02]  /*369a0*/  LEA R4, P6, R3.reuse, R0, 0x1 ;  /* 0x0000000003047211 */ /* 0x040fe400078c08ff */
[C---:B------:R-:W-:Y:S02]  /*369b0*/  IADD3 R12, R3.reuse, c[0x0][0x198], RZ ;  /* 0x00006600030c7a10 */ /* 0x040fe40007ffe0ff */
[----:B------:R-:W-:Y:S02]  /*369c0*/  LEA.HI.X.SX32 R5, R3, R2, 0x1, P6 ;  /* 0x0000000203057211 */ /* 0x000fe400030f0eff */
[----:B0-----:R-:W-:Y:S02]  /*369d0*/  LEA R8, P6, R12, R0, 0x1 ;  /* 0x000000000c087211 */ /* 0x001fe400078c08ff */
[----:B---3--:R-:W-:Y:S02]  /*369e0*/  PRMT R13, R28, 0x7632, R13 ;  /* 0x000076321c0d7816 */ /* 0x008fe4000000000d */
[----:B------:R-:W-:Y:S01]  /*369f0*/  LEA.HI.X.SX32 R9, R12, R2, 0x1, P6 ;  /* 0x000000020c097211 */ /* 0x000fe200030f0eff */
[----:B------:R-:W-:Y:S04]  /*36a00*/  @P4 STG.E.U16 [R4.64], R28 ;  /* 0x0000001c04004986 */ /* 0x000fe8000c101506 */
[----:B------:R0:W-:Y:S01]  /*36a10*/  @P3 STG.E.U16 [R8.64], R13 ;  /* 0x0000000d08003986 */ /* 0x0001e2000c101506 */
[----:B----4-:R-:W-:-:S03]  /*36a20*/  ISETP.LT.AND P1, PT, R16, c[0x0][0x17c], !P0 ;  /* 0x00005f0010007a0c */ /* 0x010fc60004721270 */
[----:B------:R-:W3:Y:S04]  /*36a30*/  LDL.LU R16, [R1+0xd08] ;  /* 0x000d080001107983 */ /* 0x000ee80000300800 */
[----:B------:R-:W4:Y:S04]  /*36a40*/  LDL.LU R21, [R1+0xd04] ;  /* 0x000d040001157983 */ /* 0x000f280000300800 */
[----:B0-----:R-:W4:Y:S01]  /*36a50*/  LDL.LU R13, [R1+0xd10] ;  /* 0x000d1000010d7983 */ /* 0x001f220000300800 */
[----:B------:R-:W-:-:S04]  /*36a60*/  IADD3 R3, R12, c[0x0][0x198], RZ ;  /* 0x000066000c037a10 */ /* 0x000fc80007ffe0ff */
[C---:B------:R-:W-:Y:S02]  /*36a70*/  LEA R4, P6, R3.reuse, R0, 0x1 ;  /* 0x0000000003047211 */ /* 0x040fe400078c08ff */
[C---:B------:R-:W-:Y:S02]  /*36a80*/  IADD3 R12, R3.reuse, c[0x0][0x198], RZ ;  /* 0x00006600030c7a10 */ /* 0x040fe40007ffe0ff */
[----:B------:R-:W-:Y:S02]  /*36a90*/  LEA.HI.X.SX32 R5, R3, R2, 0x1, P6 ;  /* 0x0000000203057211 */ /* 0x000fe400030f0eff */
[C---:B------:R-:W-:Y:S02]  /*36aa0*/  LEA R8, P6, R12.reuse, R0, 0x1 ;  /* 0x000000000c087211 */ /* 0x040fe400078c08ff */
[C---:B------:R-:W-:Y:S02]  /*36ab0*/  IADD3 R3, R12.reuse, c[0x0][0x198], RZ ;  /* 0x000066000c037a10 */ /* 0x040fe40007ffe0ff */
[----:B------:R-:W-:-:S02]  /*36ac0*/  LEA.HI.X.SX32 R9, R12, R2, 0x1, P6 ;  /* 0x000000020c097211 */ /* 0x000fc400030f0eff */
[----:B------:R-:W-:Y:S01]  /*36ad0*/  PRMT R12, R6, 0x7632, R12 ;  /* 0x00007632060c7816 */ /* 0x000fe2000000000c */
[----:B------:R0:W-:Y:S04]  /*36ae0*/  @P5 STG.E.U16 [R4.64], R6 ;  /* 0x0000000604005986 */ /* 0x0001e8000c101506 */
[----:B------:R1:W-:Y:S01]  /*36af0*/  @P2 STG.E.U16 [R8.64], R12 ;  /* 0x0000000c08002986 */ /* 0x0003e2000c101506 */
[----:B--2---:R-:W-:-:S03]  /*36b00*/  ISETP.LT.AND P3, PT, R20, c[0x0][0x17c], !P0 ;  /* 0x00005f0014007a0c */ /* 0x004fc60004761270 */
[----:B------:R-:W2:Y:S01]  /*36b10*/  LDL.LU R20, [R1+0xd0c] ;  /* 0x000d0c0001147983 */ /* 0x000ea20000300800 */
[----:B0-----:R-:W-:-:S04]  /*36b20*/  LEA R4, P6, R3, R0, 0x1 ;  /* 0x0000000003047211 */ /* 0x001fc800078c08ff */
[----:B------:R-:W-:Y:S02]  /*36b30*/  LEA.HI.X.SX32 R5, R3, R2, 0x1, P6 ;  /* 0x0000000203057211 */ /* 0x000fe400030f0eff */
[----:B-----5:R-:W-:Y:S02]  /*36b40*/  ISETP.LT.AND P2, PT, R17, c[0x0][0x17c], !P0 ;  /* 0x00005f0011007a0c */ /* 0x020fe40004741270 */
[----:B------:R-:W5:Y:S04]  /*36b50*/  LDL.LU R17, [R1+0xd18] ;  /* 0x000d180001117983 */ /* 0x000f680000300800 */
[----:B------:R0:W-:Y:S01]  /*36b60*/  @P1 STG.E.U16 [R4.64], R14 ;  /* 0x0000000e04001986 */ /* 0x0001e2000c101506 */
[----:B------:R-:W-:Y:S02]  /*36b70*/  IADD3 R6, R3, c[0x0][0x198], RZ ;  /* 0x0000660003067a10 */ /* 0x000fe40007ffe0ff */
[----:B------:R-:W-:-:S02]  /*36b80*/  ISETP.LT.AND P4, PT, R25, c[0x0][0x17c], !P0 ;  /* 0x00005f0019007a0c */ /* 0x000fc40004781270 */
[C---:B-1----:R-:W-:Y:S02]  /*36b90*/  LEA R8, P6, R6.reuse, R0, 0x1 ;  /* 0x0000000006087211 */ /* 0x042fe400078c08ff */
[C---:B------:R-:W-:Y:S02]  /*36ba0*/  IADD3 R3, R6.reuse, c[0x0][0x198], RZ ;  /* 0x0000660006037a10 */ /* 0x040fe40007ffe0ff */
[----:B------:R-:W-:Y:S02]  /*36bb0*/  LEA.HI.X.SX32 R9, R6, R2, 0x1, P6 ;  /* 0x0000000206097211 */ /* 0x000fe400030f0eff */
[C---:B0-----:R-:W-:Y:S02]  /*36bc0*/  LEA R4, P6, R3.reuse, R0, 0x1 ;  /* 0x0000000003047211 */ /* 0x041fe400078c08ff */
[----:B------:R-:W-:Y:S02]  /*36bd0*/  PRMT R14, R14, 0x7632, R14 ;  /* 0x000076320e0e7816 */ /* 0x000fe4000000000e */
[----:B------:R-:W-:-:S03]  /*36be0*/  LEA.HI.X.SX32 R5, R3, R2, 0x1, P6 ;  /* 0x0000000203057211 */ /* 0x000fc600030f0eff */
[----:B------:R0:W-:Y:S04]  /*36bf0*/  @P4 STG.E.U16 [R8.64], R14 ;  /* 0x0000000e08004986 */ /* 0x0001e8000c101506 */
[----:B------:R1:W-:Y:S01]  /*36c00*/  @P3 STG.E.U16 [R4.64], R18 ;  /* 0x0000001204003986 */ /* 0x0003e2000c101506 */
[----:B---3--:R-:W-:-:S03]  /*36c10*/  ISETP.LT.AND P1, PT, R16, c[0x0][0x17c], !P0 ;  /* 0x00005f0010007a0c */ /* 0x008fc60004721270 */
[----:B------:R-:W3:Y:S04]  /*36c20*/  LDL.LU R16, [R1+0xd14] ;  /* 0x000d140001107983 */ /* 0x000ee80000300800 */
[----:B0-----:R-:W3:Y:S01]  /*36c30*/  LDL.LU R14, [R1+0xd20] ;  /* 0x000d2000010e7983 */ /* 0x001ee20000300800 */
[----:B----4-:R-:W-:-:S03]  /*36c40*/  ISETP.LT.AND P3, PT, R13, c[0x0][0x17c], !P0 ;  /* 0x00005f000d007a0c */ /* 0x010fc60004761270 */
[----:B------:R-:W4:Y:S01]  /*36c50*/  LDL.LU R13, [R1+0xd1c] ;  /* 0x000d1c00010d7983 */ /* 0x000f220000300800 */
[----:B------:R-:W-:Y:S02]  /*36c60*/  IADD3 R6, R3, c[0x0][0x198], RZ ;  /* 0x0000660003067a10 */ /* 0x000fe40007ffe0ff */
[----:B------:R-:W-:Y:S01]  /*36c70*/  ISETP.LT.AND P5, PT, R24, c[0x0][0x17c], !P0 ;  /* 0x00005f0018007a0c */ /* 0x000fe200047a1270 */
[----:B------:R-:W4:Y:S01]  /*36c80*/  LDL.LU R27, [R1+0x18] ;  /* 0x00001800011b7983 */ /* 0x000f220000300800 */
[C---:B------:R-:W-:Y:S02]  /*36c90*/  LEA R8, P6, R6.reuse, R0, 0x1 ;  /* 0x0000000006087211 */ /* 0x040fe400078c08ff */
[C---:B------:R-:W-:Y:S02]  /*36ca0*/  IADD3 R3, R6.reuse, c[0x0][0x198], RZ ;  /* 0x0000660006037a10 */ /* 0x040fe40007ffe0ff */
[----:B------:R-:W-:Y:S02]  /*36cb0*/  LEA.HI.X.SX32 R9, R6, R2, 0x1, P6 ;  /* 0x0000000206097211 */ /* 0x000fe400030f0eff */
[----:B-1----:R-:W-:-:S02]  /*36cc0*/  LEA R4, P6, R3, R0, 0x1 ;  /* 0x0000000003047211 */ /* 0x002fc400078c08ff */
[----:B------:R-:W-:Y:S02]  /*36cd0*/  PRMT R18, R18, 0x7632, R18 ;  /* 0x0000763212127816 */ /* 0x000fe40000000012 */
[C---:B------:R-:W-:Y:S02]  /*36ce0*/  IADD3 R6, R3.reuse, c[0x0][0x198], RZ ;  /* 0x0000660003067a10 */ /* 0x040fe40007ffe0ff */
[----:B------:R-:W-:Y:S01]  /*36cf0*/  LEA.HI.X.SX32 R5, R3, R2, 0x1, P6 ;  /* 0x0000000203057211 */ /* 0x000fe200030f0eff */
[----:B------:R0:W-:Y:S04]  /*36d00*/  @P5 STG.E.U16 [R8.64], R18 ;  /* 0x0000001208005986 */ /* 0x0001e8000c101506 */
[----:B------:R1:W-:Y:S01]  /*36d10*/  @P2 STG.E.U16 [R4.64], R22 ;  /* 0x0000001604002986 */ /* 0x0003e2000c101506 */
[----:B0-----:R-:W-:-:S02]  /*36d20*/  LEA R8, P6, R6, R0, 0x1 ;  /* 0x0000000006087211 */ /* 0x001fc400078c08ff */
[----:B--2---:R-:W-:Y:S02]  /*36d30*/  ISETP.LT.AND P5, PT, R20, c[0x0][0x17c], !P0 ;  /* 0x00005f0014007a0c */ /* 0x004fe400047a1270 */
[----:B------:R-:W2:Y:S01]  /*36d40*/  LDL.LU R20, [R1+0xd28] ;  /* 0x000d280001147983 */ /* 0x000ea20000300800 */
[----:B------:R-:W-:Y:S02]  /*36d50*/  LEA.HI.X.SX32 R9, R6, R2, 0x1, P6 ;  /* 0x0000000206097211 */ /* 0x000fe400030f0eff */
[----:B-1----:R-:W-:Y:S02]  /*36d60*/  PRMT R22, R22, 0x7632, R22 ;  /* 0x0000763216167816 */ /* 0x002fe40000000016 */
[----:B-----5:R-:W-:Y:S02]  /*36d70*/  ISETP.LT.AND P2, PT, R17, c[0x0][0x17c], !P0 ;  /* 0x00005f0011007a0c */ /* 0x020fe40004741270 */
[----:B------:R-:W5:Y:S04]  /*36d80*/  LDL.LU R17, [R1+0xd24] ;  /* 0x000d240001117983 */ /* 0x000f680000300800 */
[----:B------:R0:W-:Y:S01]  /*36d90*/  @P1 STG.E.U16 [R8.64], R22 ;  /* 0x0000001608001986 */ /* 0x0001e2000c101506 */
[----:B------:R-:W-:-:S02]  /*36da0*/  ISETP.LT.AND P4, PT, R21, c[0x0][0x17c], !P0 ;  /* 0x00005f0015007a0c */ /* 0x000fc40004781270 */
[----:B------:R-:W-:-:S04]  /*36db0*/  IADD3 R3, R6, c[0x0][0x198], RZ ;  /* 0x0000660006037a10 */ /* 0x000fc80007ffe0ff */
[C---:B------:R-:W-:Y:S02]  /*36dc0*/  LEA R4, P6, R3.reuse, R0, 0x1 ;  /* 0x0000000003047211 */ /* 0x040fe400078c08ff */
[C---:B------:R-:W-:Y:S02]  /*36dd0*/  IADD3 R6, R3.reuse, c[0x0][0x198], RZ ;  /* 0x0000660003067a10 */ /* 0x040fe40007ffe0ff */
[----:B------:R-:W-:Y:S02]  /*36de0*/  LEA.HI.X.SX32 R5, R3, R2, 0x1, P6 ;  /* 0x0000000203057211 */ /* 0x000fe400030f0eff */
[----:B0-----:R-:W-:-:S03]  /*36df0*/  LEA R8, P6, R6, R0, 0x1 ;  /* 0x0000000006087211 */ /* 0x001fc600078c08ff */
[----:B------:R0:W-:Y:S01]  /*36e00*/  @P4 STG.E.U16 [R4.64], R10 ;  /* 0x0000000a04004986 */ /* 0x0001e2000c101506 */
[----:B------:R-:W-:Y:S02]  /*36e10*/  LEA.HI.X.SX32 R9, R6, R2, 0x1, P6 ;  /* 0x0000000206097211 */ /* 0x000fe400030f0eff */
[----:B0-----:R-:W-:-:S05]  /*36e20*/  PRMT R10, R10, 0x7632, R10 ;  /* 0x000076320a0a7816 */ /* 0x001fca000000000a */
[----:B------:R0:W-:Y:S01]  /*36e30*/  @P3 STG.E.U16 [R8.64], R10 ;  /* 0x0000000a08003986 */ /* 0x0001e2000c101506 */
[----:B---3--:R-:W-:-:S03]  /*36e40*/  ISETP.LT.AND P1, PT, R16, c[0x0][0x17c], !P0 ;  /* 0x00005f0010007a0c */ /* 0x008fc60004721270 */
[----:B------:R-:W3:Y:S04]  /*36e50*/  LDL.LU R16, [R1+0xd2c] ;  /* 0x000d2c0001107983 */ /* 0x000ee80000300800 */
[----:B------:R-:W3:Y:S04]  /*36e60*/  LDL.LU R18, [R1+0xd30] ;  /* 0x000d300001127983 */ /* 0x000ee80000300800 */
[----:B------:R-:W3:Y:S01]  /*36e70*/  LDL.LU R28, [R1+0xc] ;  /* 0x00000c00011c7983 */ /* 0x000ee20000300800 */
[----:B------:R-:W-:Y:S02]  /*36e80*/  ISETP.LT.AND P4, PT, R14, c[0x0][0x17c], !P0 ;  /* 0x00005f000e007a0c */ /* 0x000fe40004781270 */
[----:B----4-:R-:W-:Y:S01]  /*36e90*/  ISETP.LT.AND P3, PT, R13, c[0x0][0x17c], !P0 ;  /* 0x00005f000d007a0c */ /* 0x010fe20004761270 */
[----:B------:R-:W4:Y:S04]  /*36ea0*/  LDL.LU R14, [R1+0xd34] ;  /* 0x000d3400010e7983 */ /* 0x000f280000300800 */
[----:B------:R-:W4:Y:S01]  /*36eb0*/  LDL.LU R13, [R1+0xd38] ;  /* 0x000d3800010d7983 */ /* 0x000f220000300800 */
[----:B------:R-:W-:-:S04]  /*36ec0*/  IADD3 R3, R6, c[0x0][0x198], RZ ;  /* 0x0000660006037a10 */ /* 0x000fc80007ffe0ff */
[C---:B------:R-:W-:Y:S02]  /*36ed0*/  LEA R4, P6, R3.reuse, R0, 0x1 ;  /* 0x0000000003047211 */ /* 0x040fe400078c08ff */
[C---:B------:R-:W-:Y:S02]  /*36ee0*/  IADD3 R6, R3.reuse, c[0x0][0x198], RZ ;  /* 0x0000660003067a10 */ /* 0x040fe40007ffe0ff */
[----:B------:R-:W-:Y:S02]  /*36ef0*/  LEA.HI.X.SX32 R5, R3, R2, 0x1, P6 ;  /* 0x0000000203057211 */ /* 0x000fe400030f0eff */
[C---:B0-----:R-:W-:Y:S02]  /*36f00*/  LEA R8, P6, R6.reuse, R0, 0x1 ;  /* 0x0000000006087211 */ /* 0x041fe400078c08ff */
[C---:B------:R-:W-:Y:S01]  /*36f10*/  IADD3 R3, R6.reuse, c[0x0][0x198], RZ ;  /* 0x0000660006037a10 */ /* 0x040fe20007ffe0ff */
[----:B------:R0:W-:Y:S01]  /*36f20*/  @P5 STG.E.U16 [R4.64], R27 ;  /* 0x0000001b04005986 */ /* 0x0001e2000c101506 */
[----:B------:R-:W-:-:S02]  /*36f30*/  LEA.HI.X.SX32 R9, R6, R2, 0x1, P6 ;  /* 0x0000000206097211 */ /* 0x000fc400030f0eff */
[----:B------:R-:W-:Y:S02]  /*36f40*/  PRMT R10, R27, 0x7632, R10 ;  /* 0x000076321b0a7816 */ /* 0x000fe4000000000a */
[----:B0-----:R-:W-:-:S04]  /*36f50*/  LEA R4, P6, R3, R0, 0x1 ;  /* 0x0000000003047211 */ /* 0x001fc800078c08ff */
[----:B------:R-:W-:Y:S01]  /*36f60*/  LEA.HI.X.SX32 R5, R3, R2, 0x1, P6 ;  /* 0x0000000203057211 */ /* 0x000fe200030f0eff */
[----:B------:R-:W-:Y:S04]  /*36f70*/  @P2 STG.E.U16 [R8.64], R10 ;  /* 0x0000000a08002986 */ /* 0x000fe8000c101506 */
[----:B------:R0:W-:Y:S01]  /*36f80*/  @P1 STG.E.U16 [R4.64], R7 ;  /* 0x0000000704001986 */ /* 0x0001e2000c101506 */
[----:B-----5:R-:W-:-:S03]  /*36f90*/  ISETP.LT.AND P2, PT, R17, c[0x0][0x17c], !P0 ;  /* 0x00005f0011007a0c */ /* 0x020fc60004741270 */
[----:B------:R-:W5:Y:S01]  /*36fa0*/  LDL.LU R17, [R1+0xd3c] ;  /* 0x000d3c0001117983 */ /* 0x000f620000300800 */
[----:B0-----:R-:W-:-:S03]  /*36fb0*/  PRMT R5, R7, 0x7632, R5 ;  /* 0x0000763207057816 */ /* 0x001fc60000000005 */
[----:B------:R-:W5:Y:S01]  /*36fc0*/  LDL.LU R7, [R1+0xe84] ;  /* 0x000e840001077983 */ /* 0x000f620000300800 */
[----:B------:R-:W-:-:S04]  /*36fd0*/  IADD3 R6, R3, c[0x0][0x198], RZ ;  /* 0x0000660003067a10 */ /* 0x000fc80007ffe0ff */
[C---:B------:R-:W-:Y:S02]  /*36fe0*/  LEA R8, P6, R6.reuse, R0, 0x1 ;  /* 0x0000000006087211 */ /* 0x040fe400078c08ff */
[C---:B------:R-:W-:Y:S02]  /*36ff0*/  IADD3 R3, R6.reuse, c[0x0][0x198], RZ ;  /* 0x0000660006037a10 */ /* 0x040fe40007ffe0ff */
[----:B------:R-:W-:Y:S02]  /*37000*/  LEA.HI.X.SX32 R9, R6, R2, 0x1, P6 ;  /* 0x0000000206097211 */ /* 0x000fe400030f0eff */
[C---:B------:R-:W-:Y:S02]  /*37010*/  LEA R4, P6, R3.reuse, R0, 0x1 ;  /* 0x0000000003047211 */ /* 0x040fe400078c08ff */
[----:B--2---:R-:W-:Y:S02]  /*37020*/  ISETP.LT.AND P5, PT, R20, c[0x0][0x17c], !P0 ;  /* 0x00005f0014007a0c */ /* 0x004fe400047a1270 */
[C---:B------:R-:W-:Y:S01]  /*37030*/  IADD3 R6, R3.reuse, c[0x0][0x198], RZ ;  /* 0x0000660003067a10 */ /* 0x040fe20007ffe0ff */
[----:B------:R0:W-:Y:S02]  /*37040*/  @P4 STG.E.U16 [R8.64], R5 ;  /* 0x0000000508004986 */ /* 0x0001e4000c101506 */
[----:B0-----:R-:W-:-:S02]  /*37050*/  LEA.HI.X.SX32 R5, R3, R2, 0x1, P6 ;  /* 0x0000000203057211 */ /* 0x001fc400030f0eff */
[----:B------:R-:W-:-:S04]  /*37060*/  LEA R8, P6, R6, R0, 0x1 ;  /* 0x0000000006087211 */ /* 0x000fc800078c08ff */
[----:B------:R-:W-:Y:S02]  /*37070*/  LEA.HI.X.SX32 R9, R6, R2, 0x1, P6 ;  /* 0x0000000206097211 */ /* 0x000fe400030f0eff */
[----:B---3--:R-:W-:Y:S02]  /*37080*/  ISETP.LT.AND P1, PT, R16, c[0x0][0x17c], !P0 ;  /* 0x00005f0010007a0c */ /* 0x008fe40004721270 */
[----:B------:R-:W2:Y:S04]  /*37090*/  LDL.LU R16, [R1+0xd40] ;  /* 0x000d400001107983 */ /* 0x000ea80000300800 */
[----:B------:R-:W3:Y:S01]  /*370a0*/  LDL.LU R20, [R1+0xd48] ;  /* 0x000d480001147983 */ /* 0x000ee20000300800 */
[----:B------:R-:W-:-:S03]  /*370b0*/  PRMT R3, R28, 0x7632, R3 ;  /* 0x000076321c037816 */ /* 0x000fc60000000003 */
[----:B------:R0:W-:Y:S01]  /*370c0*/  @P3 STG.E.U16 [R4.64], R28 ;  /* 0x0000001c04003986 */ /* 0x0001e2000c101506 */
[----:B----4-:R-:W-:-:S03]  /*370d0*/  ISETP.LT.AND P3, PT, R14, c[0x0][0x17c], !P0 ;  /* 0x00005f000e007a0c */ /* 0x010fc60004761270 */
[----:B------:R1:W-:Y:S01]  /*370e0*/  @P5 STG.E.U16 [R8.64], R3 ;  /* 0x0000000308005986 */ /* 0x0003e2000c101506 */
[----:B------:R-:W-:-:S03]  /*370f0*/  ISETP.LT.AND P5, PT, R13, c[0x0][0x17c], !P0 ;  /* 0x00005f000d007a0c */ /* 0x000fc600047a1270 */
[----:B------:R-:W4:Y:S04]  /*37100*/  LDL.LU R14, [R1+0xd4c] ;  /* 0x000d4c00010e7983 */ /* 0x000f280000300800 */
[----:B------:R-:W3:Y:S01]  /*37110*/  LDL.LU R13, [R1+0xd54] ;  /* 0x000d5400010d7983 */ /* 0x000ee20000300800 */
[----:B------:R-:W-:-:S04]  /*37120*/  IADD3 R10, R6, c[0x0][0x198], RZ ;  /* 0x00006600060a7a10 */ /* 0x000fc80007ffe0ff */
[C---:B0-----:R-:W-:Y:S02]  /*37130*/  LEA R4, P6, R10.reuse, R0, 0x1 ;  /* 0x000000000a047211 */ /* 0x041fe400078c08ff */
[C---:B------:R-:W-:Y:S02]  /*37140*/  IADD3 R6, R10.reuse, c[0x0][0x198], RZ ;  /* 0x000066000a067a10 */ /* 0x040fe40007ffe0ff */
[----:B------:R-:W-:Y:S02]  /*37150*/  LEA.HI.X.SX32 R5, R10, R2, 0x1, P6 ;  /* 0x000000020a057211 */ /* 0x000fe400030f0eff */
[----:B-1----:R-:W-:-:S04]  /*37160*/  LEA R8, P6, R6, R0, 0x1 ;  /* 0x0000000006087211 */ /* 0x002fc800078c08ff */
[----:B------:R-:W-:Y:S02]  /*37170*/  LEA.HI.X.SX32 R9, R6, R2, 0x1, P6 ;  /* 0x0000000206097211 */ /* 0x000fe400030f0eff */
[----:B------:R-:W-:Y:S02]  /*37180*/  ISETP.LT.AND P4, PT, R18, c[0x0][0x17c], !P0 ;  /* 0x00005f0012007a0c */ /* 0x000fe40004781270 */
[----:B------:R-:W3:Y:S01]  /*37190*/  LDL.LU R18, [R1+0xd58] ;  /* 0x000d580001127983 */ /* 0x000ee20000300800 */
[----:B-----5:R-:W-:-:S03]  /*371a0*/  PRMT R3, R7, 0x7632, R3 ;  /* 0x0000763207037816 */ /* 0x020fc60000000003 */
[----:B------:R0:W-:Y:S01]  /*371b0*/  @P2 STG.E.U16 [R4.64], R7 ;  /* 0x0000000704002986 */ /* 0x0001e2000c101506 */
[----:B------:R-:W-:-:S03]  /*371c0*/  ISETP.LT.AND P2, PT, R17, c[0x0][0x17c], !P0 ;  /* 0x00005f0011007a0c */ /* 0x000fc60004741270 */
[----:B------:R1:W-:Y:S04]  /*371d0*/  @P1 STG.E.U16 [R8.64], R3 ;  /* 0x0000000308001986 */ /* 0x0003e8000c101506 */
[----:B------:R-:W5:Y:S01]  /*371e0*/  LDL.LU R17, [R1+0xd50] ;  /* 0x000d500001117983 */ /* 0x000f620000300800 */
[----:B------:R-:W-:-:S04]  /*371f0*/  IADD3 R10, R6, c[0x0][0x198], RZ ;  /* 0x00006600060a7a10 */ /* 0x000fc80007ffe0ff */
[C---:B0-----:R-:W-:Y:S02]  /*37200*/  LEA R4, P6, R10.reuse, R0, 0x1 ;  /* 0x000000000a047211 */ /* 0x041fe400078c08ff */
[C---:B------:R-:W-:Y:S02]  /*37210*/  IADD3 R7, R10.reuse, c[0x0][0x198], RZ ;  /* 0x000066000a077a10 */ /* 0x040fe40007ffe0ff */
[----:B------:R-:W-:Y:S02]  /*37220*/  LEA.HI.X.SX32 R5, R10, R2, 0x1, P6 ;  /* 0x000000020a057211 */ /* 0x000fe400030f0eff */
[C---:B------:R-:W-:Y:S02]  /*37230*/  LEA R6, P6, R7.reuse, R0, 0x1 ;  /* 0x0000000007067211 */ /* 0x040fe400078c08ff */
[C---:B-1----:R-:W-:Y:S01]  /*37240*/  IADD3 R8, R7.reuse, c[0x0][0x198], RZ ;  /* 0x0000660007087a10 */ /* 0x042fe20007ffe0ff */
[----:B------:R0:W-:Y:S01]  /*37250*/  @P4 STG.E.U16 [R4.64], R15 ;  /* 0x0000000f04004986 */ /* 0x0001e2000c101506 */
[----:B------:R-:W-:-:S02]  /*37260*/  LEA.HI.X.SX32 R7, R7, R2, 0x1, P6 ;  /* 0x0000000207077211 */ /* 0x000fc400030f0eff */
[----:B------:R-:W-:Y:S02]  /*37270*/  PRMT R3, R15, 0x7632, R3 ;  /* 0x000076320f037816 */ /* 0x000fe40000000003 */
[----:B0-----:R-:W-:-:S04]  /*37280*/  LEA R4, P6, R8, R0, 0x1 ;  /* 0x0000000008047211 */ /* 0x001fc800078c08ff */
[----:B------:R-:W-:Y:S01]  /*37290*/  LEA.HI.X.SX32 R5, R8, R2, 0x1, P6 ;  /* 0x0000000208057211 */ /* 0x000fe200030f0eff */
[----:B------:R0:W-:Y:S04]  /*372a0*/  @P3 STG.E.U16 [R6.64], R3 ;  /* 0x0000000306003986 */ /* 0x0001e8000c101506 */
[----:B------:R1:W-:Y:S01]  /*372b0*/  @P5 STG.E.U16 [R4.64], R19 ;  /* 0x0000001304005986 */ /* 0x0003e2000c101506 */
[----:B--2---:R-:W-:-:S03]  /*372c0*/  ISETP.LT.AND P1, PT, R16, c[0x0][0x17c], !P0 ;  /* 0x00005f0010007a0c */ /* 0x004fc60004721270 */
[----:B------:R-:W2:Y:S01]  /*372d0*/  LDL.LU R16, [R1+0xd44] ;  /* 0x000d440001107983 */ /* 0x000ea20000300800 */
[----:B----4-:R-:W-:-:S03]  /*372e0*/  ISETP.LT.AND P3, PT, R14, c[0x0][0x17c], !P0 ;  /* 0x00005f000e007a0c */ /* 0x010fc60004761270 */
[----:B------:R-:W4:Y:S01]  /*372f0*/  LDL.LU R14, [R1+0xd5c] ;  /* 0x000d5c00010e7983 */ /* 0x000f220000300800 */
[----:B---3--:R-:W-:-:S03]  /*37300*/  ISETP.LT.AND P5, PT, R13, c[0x0][0x17c], !P0 ;  /* 0x00005f000d007a0c */ /* 0x008fc600047a1270 */
[----:B------:R-:W3:Y:S01]  /*37310*/  LDL.LU R13, [R1+0xd60] ;  /* 0x000d6000010d7983 */ /* 0x000ee20000300800 */
[----:B------:R-:W-:Y:S02]  /*37320*/  IADD3 R9, R8, c[0x0][0x198], RZ ;  /* 0x0000660008097a10 */ /* 0x000fe40007ffe0ff */
[----:B0-----:R-:W-:Y:S01]  /*37330*/  PRMT R3, R19, 0x7632, R3 ;  /* 0x0000763213037816 */ /* 0x001fe20000000003 */
[----:B------:R-:W3:Y:S01]  /*37340*/  LDL.LU R21, [R1+0x1c] ;  /* 0x00001c0001157983 */ /* 0x000ee20000300800 */
[C---:B------:R-:W-:Y:S02]  /*37350*/  LEA R6, P6, R9.reuse, R0, 0x1 ;  /* 0x0000000009067211 */ /* 0x040fe400078c08ff */
[C---:B------:R-:W-:Y:S02]  /*37360*/  IADD3 R8, R9.reuse, c[0x0][0x198], RZ ;  /* 0x0000660009087a10 */ /* 0x040fe40007ffe0ff */
[----:B------:R-:W-:Y:S02]  /*37370*/  LEA.HI.X.SX32 R7, R9, R2, 0x1, P6 ;  /* 0x0000000209077211 */ /* 0x000fe400030f0eff */
[----:B-1----:R-:W-:-:S02]  /*37380*/  LEA R4, P6, R8, R0, 0x1 ;  /* 0x0000000008047211 */ /* 0x002fc400078c08ff */
[----:B------:R-:W-:Y:S02]  /*37390*/  ISETP.LT.AND P4, PT, R20, c[0x0][0x17c], !P0 ;  /* 0x00005f0014007a0c */ /* 0x000fe40004781270 */
[C---:B------:R-:W-:Y:S01]  /*373a0*/  IADD3 R9, R8.reuse, c[0x0][0x198], RZ ;  /* 0x0000660008097a10 */ /* 0x040fe20007ffe0ff */
[----:B------:R0:W-:Y:S01]  /*373b0*/  @P2 STG.E.U16 [R6.64], R3 ;  /* 0x0000000306002986 */ /* 0x0001e2000c101506 */
[----:B------:R-:W-:Y:S02]  /*373c0*/  LEA.HI.X.SX32 R5, R8, R2, 0x1, P6 ;  /* 0x0000000208057211 */ /* 0x000fe400030f0eff */
[----:B------:R-:W-:Y:S02]  /*373d0*/  PRMT R8, R23, 0x7632, R8 ;  /* 0x0000763217087816 */ /* 0x000fe40000000008 */
[----:B0-----:R-:W-:-:S04]  /*373e0*/  LEA R6, P6, R9, R0, 0x1 ;  /* 0x0000000009067211 */ /* 0x001fc800078c08ff */
[----:B------:R-:W-:Y:S01]  /*373f0*/  LEA.HI.X.SX32 R7, R9, R2, 0x1, P6 ;  /* 0x0000000209077211 */ /* 0x000fe200030f0eff */
[----:B------:R0:W-:Y:S01]  /*37400*/  @P1 STG.E.U16 [R4.64], R23 ;  /* 0x0000001704001986 */ /* 0x0001e2000c101506 */
[----:B------:R-:W-:-:S03]  /*37410*/  ISETP.LT.AND P2, PT, R18, c[0x0][0x17c], !P0 ;  /* 0x00005f0012007a0c */ /* 0x000fc60004741270 */
[----:B------:R1:W-:Y:S01]  /*37420*/  @P4 STG.E.U16 [R6.64], R8 ;  /* 0x0000000806004986 */ /* 0x0003e2000c101506 */
[----:B-----5:R-:W-:Y:S02]  /*37430*/  ISETP.LT.AND P1, PT, R17, c[0x0][0x17c], !P0 ;  /* 0x00005f0011007a0c */ /* 0x020fe40004721270 */
[----:B------:R-:W-:-:S05]  /*37440*/  LOP3.LUT R20, R29, 0x20, RZ, 0x3c, !PT ;  /* 0x000000201d147812 */ /* 0x000fca00078e3cff */
[----:B------:R-:W-:Y:S01]  /*37450*/  LDS.128 R24, [R20] ;  /* 0x0000000014187984 */ /* 0x000fe20000000c00 */
[----:B------:R-:W-:-:S04]  /*37460*/  IADD3 R10, R9, c[0x0][0x198], RZ ;  /* 0x00006600090a7a10 */ /* 0x000fc80007ffe0ff */
[C---:B0-----:R-:W-:Y:S02]  /*37470*/  LEA R4, P6, R10.reuse, R0, 0x1 ;  /* 0x000000000a047211 */ /* 0x041fe400078c08ff */
[C---:B------:R-:W-:Y:S02]  /*37480*/  IADD3 R3, R10.reuse, c[0x0][0x198], RZ ;  /* 0x000066000a037a10 */ /* 0x040fe40007ffe0ff */
[----:B------:R-:W-:Y:S02]  /*37490*/  LEA.HI.X.SX32 R5, R10, R2, 0x1, P6 ;  /* 0x000000020a057211 */ /* 0x000fe400030f0eff */
[----:B-1----:R-:W-:Y:S02]  /*374a0*/  LEA R6, P6, R3, R0, 0x1 ;  /* 0x0000000003067211 */ /* 0x002fe400078c08ff */
[----:B------:R-:W-:Y:S02]  /*374b0*/  PRMT R9, R11, 0x7632, R9 ;  /* 0x000076320b097816 */ /* 0x000fe40000000009 */
[----:B------:R-:W-:Y:S01]  /*374c0*/  LEA.HI.X.SX32 R7, R3, R2, 0x1, P6 ;  /* 0x0000000203077211 */ /* 0x000fe200030f0eff */
[----:B------:R-:W-:Y:S04]  /*374d0*/  @P3 STG.E.U16 [R4.64], R11 ;  /* 0x0000000b04003986 */ /* 0x000fe8000c101506 */
[----:B------:R-:W-:Y:S01]  /*374e0*/  @P5 STG.E.U16 [R6.64], R9 ;  /* 0x0000000906005986 */ /* 0x000fe2000c101506 */
[----:B--2---:R-:W-:-:S03]  /*374f0*/  ISETP.LT.AND P4, PT, R16, c[0x0][0x17c], !P0 ;  /* 0x00005f0010007a0c */ /* 0x004fc60004781270 */
[----:B------:R-:W0:Y:S01]  /*37500*/  LDS.128 R16, [R29] ;  /* 0x000000001d107984 */ /* 0x000e220000000c00 */
[----:B----4-:R-:W-:Y:S02]  /*37510*/  ISETP.LT.AND P3, PT, R14, c[0x0][0x17c], !P0 ;  /* 0x00005f000e007a0c */ /* 0x010fe40004761270 */
[----:B---3--:R-:W-:Y:S01]  /*37520*/  ISETP.LT.AND P5, PT, R13, c[0x0][0x17c], !P0 ;  /* 0x00005f000d007a0c */ /* 0x008fe200047a1270 */
[----:B0-----:R0:W-:Y:S04]  /*37530*/  STL [R1+0x24], R17 ;  /* 0x0000241101007387 */ /* 0x0011e80000100800 */
[----:B------:R1:W-:Y:S04]  /*37540*/  STL.64 [R1+0x28], R18 ;  /* 0x0000281201007387 */ /* 0x0003e80000100a00 */
[----:B0-----:R-:W2:Y:S04]  /*37550*/  LDL.LU R17, [R1+0xd68] ;  /* 0x000d680001117983 */ /* 0x001ea80000300800 */
[----:B------:R-:W3:Y:S04]  /*37560*/  LDL.LU R10, [R1+0xd64] ;  /* 0x000d6400010a7983 */ /* 0x000ee80000300800 */
[----:B------:R-:W4:Y:S04]  /*37570*/  LDL.LU R28, [R1+0xac] ;  /* 0x0000ac00011c7983 */ /* 0x000f280000300800 */
[----:B------:R-:W5:Y:S04]  /*37580*/  LDL.LU R14, [R1+0xd6c] ;  /* 0x000d6c00010e7983 */ /* 0x000f680000300800 */
[----:B------:R-:W5:Y:S04]  /*37590*/  LDL.LU R13, [R1+0xd70] ;  /* 0x000d7000010d7983 */ /* 0x000f680000300800 */
[----:B------:R0:W-:Y:S04]  /*375a0*/  STL [R1+0xe80], R20 ;  /* 0x000e801401007387 */ /* 0x0001e80000100800 */
[----:B------:R-:W-:Y:S04]  /*375b0*/  STL [R1+0xe64], R26 ;  /* 0x000e641a01007387 */ /* 0x000fe80000100800 */
[----:B------:R-:W-:Y:S04]  /*375c0*/  STL [R1+0xe60], R27 ;  /* 0x000e601b01007387 */ /* 0x000fe80000100800 */
[----:B-1----:R-:W5:Y:S04]  /*375d0*/  LDL.LU R18, [R1+0xd74] ;  /* 0x000d740001127983 */ /* 0x002f680000300800 */
[----:B0-----:R-:W5:Y:S01]  /*375e0*/  LDL.LU R20, [R1+0xd78] ;  /* 0x000d780001147983 */ /* 0x001f620000300800 */
[----:B------:R-:W-:-:S04]  /*375f0*/  IADD3 R8, R3, c[0x0][0x198], RZ ;  /* 0x0000660003087a10 */ /* 0x000fc80007ffe0ff */
[C---:B------:R-:W-:Y:S02]  /*37600*/  LEA R4, P6, R8.reuse, R0, 0x1 ;  /* 0x0000000008047211 */ /* 0x040fe400078c08ff */
[C---:B------:R-:W-:Y:S02]  /*37610*/  IADD3 R3, R8.reuse, c[0x0][0x198], RZ ;  /* 0x0000660008037a10 */ /* 0x040fe40007ffe0ff */
[----:B------:R-:W-:Y:S02]  /*37620*/  LEA.HI.X.SX32 R5, R8, R2, 0x1, P6 ;  /* 0x0000000208057211 */ /* 0x000fe400030f0eff */
[C---:B------:R-:W-:Y:S02]  /*37630*/  LEA R6, P6, R3.reuse, R0, 0x1 ;  /* 0x0000000003067211 */ /* 0x040fe400078c08ff */
[----:B------:R-:W-:Y:S01]  /*37640*/  IADD3 R9, R3, c[0x0][0x198], RZ ;  /* 0x0000660003097a10 */ /* 0x000fe20007ffe0ff */
[----:B------:R0:W-:Y:S01]  /*37650*/  @P2 STG.E.U16 [R4.64], R21 ;  /* 0x0000001504002986 */ /* 0x0001e2000c101506 */
[----:B------:R-:W-:-:S02]  /*37660*/  PRMT R8, R21, 0x7632, R8 ;  /* 0x0000763215087816 */ /* 0x000fc40000000008 */
[----:B------:R-:W-:Y:S02]  /*37670*/  LEA.HI.X.SX32 R7, R3, R2, 0x1, P6 ;  /* 0x0000000203077211 */ /* 0x000fe400030f0eff */
[----:B------:R-:W-:-:S03]  /*37680*/  IADD3 R3, R9, c[0x0][0x198], RZ ;  /* 0x0000660009037a10 */ /* 0x000fc60007ffe0ff */
[----:B------:R1:W-:Y:S01]  /*37690*/  @P1 STG.E.U16 [R6.64], R8 ;  /* 0x0000000806001986 */ /* 0x0003e2000c101506 */
[----:B0-----:R-:W-:-:S04]  /*376a0*/  LEA R4, P6, R9, R0, 0x1 ;  /* 0x0000000009047211 */ /* 0x001fc800078c08ff */
[----:B------:R-:W-:Y:S02]  /*376b0*/  LEA.HI.X.SX32 R5, R9, R2, 0x1, P6 ;  /* 0x0000000209057211 */ /* 0x000fe400030f0eff */
[----:B------:R-:W-:Y:S02]  /*376c0*/  IADD3 R9, R3, c[0x0][0x198], RZ ;  /* 0x0000660003097a10 */ /* 0x000fe40007ffe0ff */
[----:B------:R-:W-:Y:S02]  /*376d0*/  LOP3.LUT R19, R29, 0x40, RZ, 0x3c, !PT ;  /* 0x000000401d137812 */ /* 0x000fe400078e3cff */
[----:B------:R-:W-:Y:S02]  /*376e0*/  PRMT R15, R16, 0x7632, R15 ;  /* 0x00007632100f7816 */ /* 0x000fe4000000000f */
[----:B---3--:R-:W-:Y:S02]  /*376f0*/  ISETP.LT.AND P1, PT, R10, c[0x0][0x17c], !P0 ;  /* 0x00005f000a007a0c */ /* 0x008fe40004721270 */
[----:B------:R-:W-:-:S02]  /*37700*/  LEA R10, P6, R3, R0, 0x1 ;  /* 0x00000000030a7211 */ /* 0x000fc400078c08ff */
[----:B----4-:R-:W-:Y:S02]  /*37710*/  PRMT R12, R28, 0x7632, R12 ;  /* 0x000076321c0c7816 */ /* 0x010fe4000000000c */
[----:B------:R-:W-:Y:S02]  /*37720*/  LEA.HI.X.SX32 R11, R3, R2, 0x1, P6 ;  /* 0x00000002030b7211 */ /* 0x000fe400030f0eff */
[----:B-1----:R-:W-:Y:S02]  /*37730*/  LEA R8, P6, R9, R0, 0x1 ;  /* 0x0000000009087211 */ /* 0x002fe400078c08ff */
[----:B--2---:R-:W-:Y:S02]  /*37740*/  ISETP.LT.AND P2, PT, R17, c[0x0][0x17c], !P0 ;  /* 0x00005f0011007a0c */ /* 0x004fe40004741270 */
[C---:B------:R-:W-:Y:S01]  /*37750*/  IADD3 R3, R9.reuse, c[0x0][0x198], RZ ;  /* 0x0000660009037a10 */ /* 0x040fe20007ffe0ff */
[----:B------:R0:W-:Y:S01]  /*37760*/  @P4 STG.E.U16 [R4.64], R28 ;  /* 0x0000001c04004986 */ /* 0x0001e2000c101506 */
[----:B------:R-:W-:-:S03]  /*37770*/  LEA.HI.X.SX32 R9, R9, R2, 0x1, P6 ;  /* 0x0000000209097211 */ /* 0x000fc600030f0eff */
[----:B------:R1:W-:Y:S01]  /*37780*/  @P3 STG.E.U16 [R10.64], R12 ;  /* 0x0000000c0a003986 */ /* 0x0003e2000c101506 */
[----:B-----5:R-:W-:-:S03]  /*37790*/  ISETP.LT.AND P3, PT, R13, c[0x0][0x17c], !P0 ;  /* 0x00005f000d007a0c */ /* 0x020fc60004761270 */
[----:B------:R-:W2:Y:S01]  /*377a0*/  LDS.128 R4, [R19] ;  /* 0x0000000013047984 */ /* 0x000ea20000000c00 */
[----:B0-----:R-:W-:Y:S02]  /*377b0*/  LOP3.LUT R28, R29, 0x60, RZ, 0x3c, !PT ;  /* 0x000000601d1c7812 */ /* 0x001fe400078e3cff */
[C---:B-1----:R-:W-:Y:S01]  /*377c0*/  LEA R12, P6, R3.reuse, R0, 0x1 ;  /* 0x00000000030c7211 */ /* 0x042fe200078c08ff */
[----:B------:R-:W-:Y:S03]  /*377d0*/  @P5 STG.E.U16 [R8.64], R16 ;  /* 0x0000001008005986 */ /* 0x000fe6000c101506 */
[----:B------:R-:W-:Y:S01]  /*377e0*/  LEA.HI.X.SX32 R13, R3, R2, 0x1, P6 ;  /* 0x00000002030d7211 */ /* 0x000fe200030f0eff */
[----:B------:R-:W0:Y:S04]  /*377f0*/  LDS.128 R8, [R28] ;  /* 0x000000001c087984 */ /* 0x000e280000000c00 */
[----:B------:R-:W-:Y:S01]  /*37800*/  @P2 STG.E.U16 [R12.64], R15 ;  /* 0x0000000f0c002986 */ /* 0x000fe2000c101506 */
[----:B------:R-:W-:-:S03]  /*37810*/  ISETP.LT.AND P2, PT, R20, c[0x0][0x17c], !P0 ;  /* 0x00005f0014007a0c */ /* 0x000fc60004741270 */
[----:B------:R-:W1:Y:S01]  /*37820*/  LDS.128 R20, [R29+0x800] ;  /* 0x000800001d147984 */ /* 0x000e620000000c00 */
[----:B------:R-:W-:-:S03]  /*37830*/  ISETP.LT.AND P5, PT, R18, c[0x0][0x17c], !P0 ;  /* 0x00005f0012007a0c */ /* 0x000fc600047a1270 */
[----:B--2---:R2:W-:Y:S04]  /*37840*/  STL.64 [R1+0xe68], R6 ;  /* 0x000e680601007387 */ /* 0x0045e80000100a00 */
[----:B0-----:R1:W-:Y:S04]  /*37850*/  STL.64 [R1+0xe70], R10 ;  /* 0x000e700a01007387 */ /* 0x0013e80000100a00 */
[----:B------:R-:W3:Y:S04]  /*37860*/  LDL.LU R18, [R1+0xd7c] ;  /* 0x000d7c0001127983 */ /* 0x000ee80000300800 */
[----:B--2---:R-:W2:Y:S01]  /*37870*/  LDL.LU R6, [R1+0xd80] ;  /* 0x000d800001067983 */ /* 0x004ea20000300800 */
[----:B-1----:R-:W-:-:S03]  /*37880*/  IMAD.MOV.U32 R10, RZ, RZ, R20 ;  /* 0x000000ffff0a7224 */ /* 0x002fc600078e0014 */
[----:B------:R-:W-:Y:S04]  /*37890*/  STL [R1+0xc], R23 ;  /* 0x00000c1701007387 */ /* 0x000fe80000100800 */
[----:B------:R-:W4:Y:S04]  /*378a0*/  LDL.LU R20, [R1+0xe80] ;  /* 0x000e800001147983 */ /* 0x000f280000300800 */
[----:B------:R-:W5:Y:S01]  /*378b0*/  LDL.LU R7, [R1+0xd84] ;  /* 0x000d840001077983 */ /* 0x000f620000300800 */
[----:B------:R-:W-:Y:S02]  /*378c0*/  ISETP.LT.AND P4, PT, R14, c[0x0][0x17c], !P0 ;  /* 0x00005f000e007a0c */ /* 0x000fe40004781270 */
[----:B------:R-:W-:Y:S01]  /*378d0*/  IADD3 R14, R3, c[0x0][0x198], RZ ;  /* 0x00006600030e7a10 */ /* 0x000fe20007ffe0ff */
[----:B------:R-:W-:Y:S01]  /*378e0*/  IMAD.MOV.U32 R26, RZ, RZ, R21 ;  /* 0x000000ffff1a7224 */ /* 0x000fe200078e0015 */
[----:B------:R-:W5:Y:S02]  /*378f0*/  LDL.LU R11, [R1+0xd88] ;  /* 0x000d8800010b7983 */ /* 0x000f640000300800 */
[----:B------:R-:W-:-:S02]  /*37900*/  LEA R16, P6, R14, R0, 0x1 ;  /* 0x000000000e107211 */ /* 0x000fc400078c08ff */
[C---:B------:R-:W-:Y:S02]  /*37910*/  IADD3 R3, R14.reuse, c[0x0][0x198], RZ ;  /* 0x000066000e037a10 */ /* 0x040fe40007ffe0ff */
[----:B------:R-:W-:Y:S02]  /*37920*/  LEA.HI.X.SX32 R17, R14, R2, 0x1, P6 ;  /* 0x000000020e117211 */ /* 0x000fe400030f0eff */
[C---:B------:R-:W-:Y:S02]  /*37930*/  LEA R14, P6, R3.reuse, R0, 0x1 ;  /* 0x00000000030e7211 */ /* 0x040fe400078c08ff */
[C---:B------:R-:W-:Y:S02]  /*37940*/  IADD3 R13, R3.reuse, c[0x0][0x198], RZ ;  /* 0x00006600030d7a10 */ /* 0x040fe40007ffe0ff */
[----:B------:R-:W-:Y:S01]  /*37950*/  LEA.HI.X.SX32 R15, R3, R2, 0x1, P6 ;  /* 0x00000002030f7211 */ /* 0x000fe200030f0eff */
[----:B------:R0:W-:Y:S01]  /*37960*/  @P1 STG.E.U16 [R16.64], R24 ;  /* 0x0000001810001986 */ /* 0x0001e2000c101506 */
[C---:B------:R-:W-:Y:S01]  /*37970*/  LEA R12, P6, R13.reuse, R0, 0x1 ;  /* 0x000000000d0c7211 */ /* 0x040fe200078c08ff */
[----:B------:R-:W-:Y:S01]  /*37980*/  IMAD.MOV.U32 R27, RZ, RZ, R22 ;  /* 0x000000ffff1b7224 */ /* 0x000fe200078e0016 */
[----:B------:R-:W-:-:S02]  /*37990*/  IADD3 R3, R13, c[0x0][0x198], RZ ;  /* 0x000066000d037a10 */ /* 0x000fc40007ffe0ff */
[----:B------:R-:W-:Y:S02]  /*379a0*/  LEA.HI.X.SX32 R13, R13, R2, 0x1, P6 ;  /* 0x000000020d0d7211 */ /* 0x000fe400030f0eff */
[----:B0-----:R-:W-:Y:S01]  /*379b0*/  PRMT R24, R24, 0x7632, R24 ;  /* 0x0000763218187816 */ /* 0x001fe20000000018 */
[----:B------:R-:W-:Y:S04]  /*379c0*/  STL.64 [R1+0xe78], R26 ;  /* 0x000e781a01007387 */ /* 0x000fe80000100a00 */
[----:B------:R-:W-:Y:S04]  /*379d0*/  @P4 STG.E.U16 [R14.64], R24 ;  /* 0x000000180e004986 */ /* 0x000fe8000c101506 */
[----:B------:R0:W-:Y:S01]  /*379e0*/  @P3 STG.E.U16 [R12.64], R4 ;  /* 0x000000040c003986 */ /* 0x0001e2000c101506 */
[----:B--2---:R-:W-:-:S03]  /*379f0*/  ISETP.LT.AND P4, PT, R6, c[0x0][0x17c], !P0 ;  /* 0x00005f0006007a0c */ /* 0x004fc60004781270 */
[----:B------:R-:W2:Y:S01]  /*37a00*/  LDL.LU R6, [R1+0xd8c] ;  /* 0x000d8c0001067983 */ /* 0x000ea20000300800 */
[----:B---3--:R-:W-:Y:S02]  /*37a10*/  ISETP.LT.AND P1, PT, R18, c[0x0][0x17c], !P0 ;  /* 0x00005f0012007a0c */ /* 0x008fe40004721270 */
[----:B------:R-:W-:Y:S02]  /*37a20*/  LEA R16, P6, R3, R0, 0x1 ;  /* 0x0000000003107211 */ /* 0x000fe400078c08ff */
[----:B0-----:R-:W-:Y:S01]  /*37a30*/  PRMT R4, R4, 0x7632, R4 ;  /* 0x0000763204047816 */ /* 0x001fe20000000004 */
[----:B----4-:R0:W1:Y:S01]  /*37a40*/  LDS.128 R12, [R20+0x800] ;  /* 0x00080000140c7984 */ /* 0x0100620000000c00 */
[----:B-----5:R-:W-:-:S03]  /*37a50*/  ISETP.LT.AND P3, PT, R7, c[0x0][0x17c], !P0 ;  /* 0x00005f0007007a0c */ /* 0x020fc60004761270 */
[----:B------:R-:W3:Y:S01]  /*37a60*/  LDL.LU R7, [R1+0xd90] ;  /* 0x000d900001077983 */ /* 0x000ee20000300800 */
[C---:B------:R-:W-:Y:S02]  /*37a70*/  IADD3 R18, R3.reuse, c[0x0][0x198], RZ ;  /* 0x0000660003127a10 */ /* 0x040fe40007ffe0ff */
[----:B------:R-:W-:Y:S02]  /*37a80*/  LEA.HI.X.SX32 R17, R3, R2, 0x1, P6 ;  /* 0x0000000203117211 */ /* 0x000fe400030f0eff */
[C---:B------:R-:W-:Y:S02]  /*37a90*/  LEA R22, P6, R18.reuse, R0, 0x1 ;  /* 0x0000000012167211 */ /* 0x040fe400078c08ff */
[C---:B------:R-:W-:Y:S02]  /*37aa0*/  IADD3 R3, R18.reuse, c[0x0][0x198], RZ ;  /* 0x0000660012037a10 */ /* 0x040fe40007ffe0ff */
[----:B------:R-:W-:Y:S02]  /*37ab0*/  LEA.HI.X.SX32 R23, R18, R2, 0x1, P6 ;  /* 0x0000000212177211 */ /* 0x000fe400030f0eff */
[----:B0-----:R-:W-:-:S02]  /*37ac0*/  LEA R20, P6, R3, R0, 0x1 ;  /* 0x0000000003147211 */ /* 0x001fc400078c08ff */
[----:B------:R-:W-:Y:S02]  /*37ad0*/  PRMT R24, R8, 0x7632, R24 ;  /* 0x0000763208187816 */ /* 0x000fe40000000018 */
[C---:B------:R-:W-:Y:S01]  /*37ae0*/  LEA.HI.X.SX32 R21, R3.reuse, R2, 0x1, P6 ;  /* 0x0000000203157211 */ /* 0x040fe200030f0eff */
[----:B------:R0:W-:Y:S04]  /*37af0*/  @P5 STG.E.U16 [R16.64], R4 ;  /* 0x0000000410005986 */ /* 0x0001e8000c101506 */
[----:B------:R-:W-:Y:S04]  /*37b00*/  @P2 STG.E.U16 [R22.64], R8 ;  /* 0x0000000816002986 */ /* 0x000fe8000c101506 */
[----:B------:R4:W-:Y:S01]  /*37b10*/  @P1 STG.E.U16 [R20.64], R24 ;  /* 0x0000001814001986 */ /* 0x0009e2000c101506 */
[----:B0-----:R-:W-:-:S03]  /*37b20*/  IADD3 R4, R3, c[0x0][0x198], RZ ;  /* 0x0000660003047a10 */ /* 0x001fc60007ffe0ff */
[----:B------:R0:W-:Y:S04]  /*37b30*/  LDS.128 R20, [R28+0x800] ;  /* 0x000800001c147984 */ /* 0x0001e80000000c00 */
[----:B------:R-:W5:Y:S01]  /*37b40*/  LDS.128 R16, [R19+0x800] ;  /* 0x0008000013107984 */ /* 0x000f620000000c00 */
[----:B--2---:R-:W-:-:S03]  /*37b50*/  ISETP.LT.AND P2, PT, R6, c[0x0][0x17c], !P0 ;  /* 0x00005f0006007a0c */ /* 0x004fc60004741270 */
[----:B------:R-:W2:Y:S04]  /*37b60*/  LDL.LU R6, [R1+0xd98] ;  /* 0x000d980001067983 */ /* 0x000ea80000300800 */
[----:B----4-:R-:W4:Y:S01]  /*37b70*/  LDL.LU R24, [R1+0xd94] ;  /* 0x000d940001187983 */ /* 0x010f220000300800 */
[----:B---3--:R-:W-:-:S03]  /*37b80*/  ISETP.LT.AND P1, PT, R7, c[0x0][0x17c], !P0 ;  /* 0x00005f0007007a0c */ /* 0x008fc60004721270 */
[----:B------:R-:W3:Y:S01]  /*37b90*/  LDL.LU R7, [R1+0xd9c] ;  /* 0x000d9c0001077983 */ /* 0x000ee20000300800 */
[C---:B------:R-:W-:Y:S02]  /*37ba0*/  LEA R26, P6, R4.reuse, R0, 0x1 ;  /* 0x00000000041a7211 */ /* 0x040fe400078c08ff */
[C---:B------:R-:W-:Y:S02]  /*37bb0*/  IADD3 R3, R4.reuse, c[0x0][0x198], RZ ;  /* 0x0000660004037a10 */ /* 0x040fe40007ffe0ff */
[----:B------:R-:W-:Y:S02]  /*37bc0*/  LEA.HI.X.SX32 R27, R4, R2, 0x1, P6 ;  /* 0x00000002041b7211 */ /* 0x000fe400030f0eff */
[----:B0-----:R-:W-:Y:S02]  /*37bd0*/  LEA R28, P6, R3, R0, 0x1 ;  /* 0x00000000031c7211 */ /* 0x001fe400078c08ff */
[----:B------:R-:W-:Y:S02]  /*37be0*/  ISETP.LT.AND P5, PT, R11, c[0x0][0x17c], !P0 ;  /* 0x00005f000b007a0c */ /* 0x000fe400047a1270 */
[C---:B------:R-:W-:Y:S01]  /*37bf0*/  IADD3 R4, R3.reuse, c[0x0][0x198], RZ ;  /* 0x0000660003047a10 */ /* 0x040fe20007ffe0ff */
[----:B------:R0:W-:Y:S01]  /*37c00*/  @P4 STG.E.U16 [R26.64], R10 ;  /* 0x0000000a1a004986 */ /* 0x0001e2000c101506 */
[----:B------:R-:W-:-:S02]  /*37c10*/  LEA.HI.X.SX32 R29, R3, R2, 0x1, P6 ;  /* 0x00000002031d7211 */ /* 0x000fc400030f0eff */
[----:B------:R-:W-:Y:S02]  /*37c20*/  PRMT R8, R10, 0x7632, R8 ;  /* 0x000076320a087816 */ /* 0x000fe40000000008 */
[----:B------:R-:W-:-:S03]  /*37c30*/  IADD3 R3, R4, c[0x0][0x198], RZ ;  /* 0x0000660004037a10 */ /* 0x000fc60007ffe0ff */
[----:B------:R1:W-:Y:S01]  /*37c40*/  @P3 STG.E.U16 [R28.64], R8 ;  /* 0x000000081c003986 */ /* 0x0003e2000c101506 */
[----:B0-----:R-:W-:-:S03]  /*37c50*/  LEA R10, P6, R4, R0, 0x1 ;  /* 0x00000000040a7211 */ /* 0x001fc600078c08ff */
[----:B------:R-:W5:Y:S01]  /*37c60*/  LDL.LU.64 R26, [R1+0xe78] ;  /* 0x000e7800011a7983 */ /* 0x000f620000300a00 */
[----:B------:R-:W-:Y:S02]  /*37c70*/  LEA.HI.X.SX32 R11, R4, R2, 0x1, P6 ;  /* 0x00000002040b7211 */ /* 0x000fe400030f0eff */
[C---:B------:R-:W-:Y:S02]  /*37c80*/  IADD3 R4, R3.reuse, c[0x0][0x198], RZ ;  /* 0x0000660003047a10 */ /* 0x040fe40007ffe0ff */
[C---:B-1----:R-:W-:Y:S01]  /*37c90*/  LEA R28, P6, R3.reuse, R0, 0x1 ;  /* 0x00000000031c7211 */ /* 0x042fe200078c08ff */
[----:B------:R0:W-:Y:S03]  /*37ca0*/  @P5 STG.E.U16 [R10.64], R12 ;  /* 0x0000000c0a005986 */ /* 0x0001e6000c101506 */
[----:B------:R-:W-:Y:S02]  /*37cb0*/  LEA.HI.X.SX32 R29, R3, R2, 0x1, P6 ;  /* 0x00000002031d7211 */ /* 0x000fe400030f0eff */
[----:B------:R-:W-:-:S02]  /*37cc0*/  IADD3 R3, R4, c[0x0][0x198], RZ ;  /* 0x0000660004037a10 */ /* 0x000fc40007ffe0ff */
[----:B0-----:R-:W-:-:S04]  /*37cd0*/  LEA R10, P6, R4, R0, 0x1 ;  /* 0x00000000040a7211 */ /* 0x001fc800078c08ff */
[----:B------:R-:W-:Y:S02]  /*37ce0*/  LEA.HI.X.SX32 R11, R4, R2, 0x1, P6 ;  /* 0x00000002040b7211 */ /* 0x000fe400030f0eff */
[----:B--2---:R-:W-:Y:S02]  /*37cf0*/  ISETP.LT.AND P3, PT, R6, c[0x0][0x17c], !P0 ;  /* 0x00005f0006007a0c */ /* 0x004fe40004761270 */
[----:B------:R-:W2:Y:S01]  /*37d00*/  LDL.LU R6, [R1+0xda4] ;  /* 0x000da40001067983 */ /* 0x000ea20000300800 */
[----:B----4-:R-:W-:-:S03]  /*37d10*/  ISETP.LT.AND P4, PT, R24, c[0x0][0x17c], !P0 ;  /* 0x00005f0018007a0c */ /* 0x010fc60004781270 */
[----:B------:R-:W4:Y:S01]  /*37d20*/  LDL.LU R24, [R1+0xda8] ;  /* 0x000da80001187983 */ /* 0x000f220000300800 */
[----:B---3--:R-:W-:-:S03]  /*37d30*/  ISETP.LT.AND P5, PT, R7, c[0x0][0x17c], !P0 ;  /* 0x00005f0007007a0c */ /* 0x008fc600047a1270 */
[----:B------:R-:W3:Y:S04]  /*37d40*/  LDL.LU R7, [R1+0x24] ;  /* 0x0000240001077983 */ /* 0x000ee80000300800 */
[----:B------:R-:W3:Y:S01]  /*37d50*/  LDL.LU R4, [R1+0xda0] ;  /* 0x000da00001047983 */ /* 0x000ee20000300800 */
[----:B------:R-:W-:-:S05]  /*37d60*/  PRMT R12, R12, 0x7632, R12 ;  /* 0x000076320c0c7816 */ /* 0x000fca000000000c */
[----:B------:R0:W-:Y:S04]  /*37d70*/  @P2 STG.E.U16 [R28.64], R12 ;  /* 0x0000000c1c002986 */ /* 0x0001e8000c101506 */
[----:B-----5:R1:W-:Y:S01]  /*37d80*/  @P1 STG.E.U16 [R10.64], R16 ;  /* 0x000000100a001986 */ /* 0x0203e2000c101506 */
[----:B0-----:R-:W-:-:S04]  /*37d90*/  LEA R28, P6, R3, R0, 0x1 ;  /* 0x00000000031c7211 */ /* 0x001fc800078c08ff */
[----:B------:R-:W-:Y:S02]  /*37da0*/  LEA.HI.X.SX32 R29, R3, R2, 0x1, P6 ;  /* 0x00000002031d7211 */ /* 0x000fe400030f0eff */
[----:B-1----:R-:W-:-:S05]  /*37db0*/  PRMT R16, R16, 0x7632, R16 ;  /* 0x0000763210107816 */ /* 0x002fca0000000010 */
[----:B------:R0:W-:Y:S01]  /*37dc0*/  @P4 STG.E.U16 [R28.64], R16 ;  /* 0x000000101c004986 */ /* 0x0001e2000c101506 */
[----:B--2---:R-:W-:-:S03]  /*37dd0*/  ISETP.LT.AND P1, PT, R6, c[0x0][0x17c], !P0 ;  /* 0x00005f0006007a0c */ /* 0x004fc60004721270 */
[----:B------:R-:W2:Y:S01]  /*37de0*/  LDL.LU R6, [R1+0xdb0] ;  /* 0x000db00001067983 */ /* 0x000ea20000300800 */
[----:B----4-:R-:W-:-:S03]  /*37df0*/  ISETP.LT.AND P4, PT, R24, c[0x0][0x17c], !P0 ;  /* 0x00005f0018007a0c */ /* 0x010fc60004781270 */
[----:B------:R-:W4:Y:S01]  /*37e00*/  LDL.LU R24, [R1+0xdb8] ;  /* 0x000db80001187983 */ /* 0x000f220000300800 */
[----:B---3--:R-:W-:Y:S02]  /*37e10*/  ISETP.LT.AND P2, PT, R4, c[0x0][0x17c], !P0 ;  /* 0x00005f0004007a0c */ /* 0x008fe40004741270 */
[----:B------:R-:W-:-:S04]  /*37e20*/  IADD3 R4, R3, c[0x0][0x198], RZ ;  /* 0x0000660003047a10 */ /* 0x000fc80007ffe0ff */
[C---:B------:R-:W-:Y:S02]  /*37e30*/  LEA R10, P6, R4.reuse, R0, 0x1 ;  /* 0x00000000040a7211 */ /* 0x040fe400078c08ff */
[C---:B------:R-:W-:Y:S02]  /*37e40*/  IADD3 R3, R4.reuse, c[0x0][0x198], RZ ;  /* 0x0000660004037a10 */ /* 0x040fe40007ffe0ff */
[----:B------:R-:W-:Y:S02]  /*37e50*/  LEA.HI.X.SX32 R11, R4, R2, 0x1, P6 ;  /* 0x00000002040b7211 */ /* 0x000fe400030f0eff */
[C---:B0-----:R-:W-:Y:S02]  /*37e60*/  LEA R28, P6, R3.reuse, R0, 0x1 ;  /* 0x00000000031c7211 */ /* 0x041fe400078c08ff */
[C---:B------:R-:W-:Y:S02]  /*37e70*/  IADD3 R4, R3.reuse, c[0x0][0x198], RZ ;  /* 0x0000660003047a10 */ /* 0x040fe40007ffe0ff */
[----:B------:R-:W-:-:S02]  /*37e80*/  LEA.HI.X.SX32 R29, R3, R2, 0x1, P6 ;  /* 0x00000002031d7211 */ /* 0x000fc400030f0eff */
[----:B------:R-:W3:Y:S04]  /*37e90*/  LDL.LU R3, [R1+0xdac] ;  /* 0x000dac0001037983 */ /* 0x000ee80000300800 */
[----:B------:R0:W-:Y:S02]  /*37ea0*/  @P3 STG.E.U16 [R10.64], R20 ;  /* 0x000000140a003986 */ /* 0x0001e4000c101506 */
[----:B0-----:R-:W-:-:S05]  /*37eb0*/  PRMT R20, R20, 0x7632, R20 ;  /* 0x0000763214147816 */ /* 0x001fca0000000014 */
[----:B------:R0:W-:Y:S04]  /*37ec0*/  @P5 STG.E.U16 [R28.64], R20 ;  /* 0x000000141c005986 */ /* 0x0001e8000c101506 */
[----:B0-----:R-:W5:Y:S01]  /*37ed0*/  LDL.LU R20, [R1+0xdb4] ;  /* 0x000db40001147983 */ /* 0x001f620000300800 */
[----:B------:R-:W-:-:S04]  /*37ee0*/  LEA R10, P6, R4, R0, 0x1 ;  /* 0x00000000040a7211 */ /* 0x000fc800078c08ff */
[----:B------:R-:W-:Y:S02]  /*37ef0*/  LEA.HI.X.SX32 R11, R4, R2, 0x1, P6 ;  /* 0x00000002040b7211 */ /* 0x000fe400030f0eff */
[----:B------:R-:W-:-:S03]  /*37f00*/  PRMT R8, R7, 0x7632, R8 ;  /* 0x0000763207087816 */ /* 0x000fc60000000008 */
[----:B------:R0:W-:Y:S04]  /*37f10*/  @P2 STG.E.U16 [R10.64], R7 ;  /* 0x000000070a002986 */ /* 0x0001e8000c101506 */
[----:B0-----:R-:W4:Y:S01]  /*37f20*/  LDL.LU.64 R10, [R1+0xe70] ;  /* 0x000e7000010a7983 */ /* 0x001f220000300a00 */
[----:B--2---:R-:W-:Y:S02]  /*37f30*/  ISETP.LT.AND P5, PT, R6, c[0x0][0x17c], !P0 ;  /* 0x00005f0006007a0c */ /* 0x004fe400047a1270 */
[----:B---3--:R-:W-:Y:S02]  /*37f40*/  ISETP.LT.AND P3, PT, R3, c[0x0][0x17c], !P0 ;  /* 0x00005f0003007a0c */ /* 0x008fe40004761270 */
[----:B------:R-:W-:-:S04]  /*37f50*/  IADD3 R3, R4, c[0x0][0x198], RZ ;  /* 0x0000660004037a10 */ /* 0x000fc80007ffe0ff */
[C---:B------:R-:W-:Y:S02]  /*37f60*/  LEA R28, P6, R3.reuse, R0, 0x1 ;  /* 0x00000000031c7211 */ /* 0x040fe400078c08ff */
[C---:B------:R-:W-:Y:S02]  /*37f70*/  IADD3 R4, R3.reuse, c[0x0][0x198], RZ ;  /* 0x0000660003047a10 */ /* 0x040fe40007ffe0ff */
[----:B------:R-:W-:Y:S02]  /*37f80*/  LEA.HI.X.SX32 R29, R3, R2, 0x1, P6 ;  /* 0x00000002031d7211 */ /* 0x000fe400030f0eff */
[C---:B------:R-:W-:Y:S02]  /*37f90*/  LEA R6, P6, R4.reuse, R0, 0x1 ;  /* 0x0000000004067211 */ /* 0x040fe400078c08ff */
[C---:B------:R-:W-:Y:S02]  /*37fa0*/  IADD3 R3, R4.reuse, c[0x0][0x198], RZ ;  /* 0x0000660004037a10 */ /* 0x040fe40007ffe0ff */
[----:B------:R-:W-:-:S02]  /*37fb0*/  LEA.HI.X.SX32 R7, R4, R2, 0x1, P6 ;  /* 0x0000000204077211 */ /* 0x000fc400030f0eff */
[----:B------:R-:W2:Y:S01]  /*37fc0*/  LDL.LU R4, [R1+0xdbc] ;  /* 0x000dbc0001047983 */ /* 0x000ea20000300800 */
[----:B-----5:R-:W-:-:S03]  /*37fd0*/  ISETP.LT.AND P2, PT, R20, c[0x0][0x17c], !P0 ;  /* 0x00005f0014007a0c */ /* 0x020fc60004741270 */
[----:B------:R-:W3:Y:S04]  /*37fe0*/  LDL.LU R20, [R1+0xdc4] ;  /* 0x000dc40001147983 */ /* 0x000ee80000300800 */
[----:B------:R0:W-:Y:S01]  /*37ff0*/  @P1 STG.E.U16 [R28.64], R8 ;  /* 0x000000081c001986 */ /* 0x0001e2000c101506 */
[----:B----4-:R-:W-:-:S03]  /*38000*/  ISETP.LT.AND P1, PT, R24, c[0x0][0x17c], !P0 ;  /* 0x00005f0018007a0c */ /* 0x010fc60004721270 */
[----:B------:R1:W-:Y:S01]  /*38010*/  @P4 STG.E.U16 [R6.64], R25 ;  /* 0x0000001906004986 */ /* 0x0003e2000c101506 */
[C---:B0-----:R-:W-:Y:S02]  /*38020*/  LEA R28, P6, R3.reuse, R0, 0x1 ;  /* 0x00000000031c7211 */ /* 0x041fe400078c08ff */
[C---:B------:R-:W-:Y:S02]  /*38030*/  IADD3 R8, R3.reuse, c[0x0][0x198], RZ ;  /* 0x0000660003087a10 */ /* 0x040fe40007ffe0ff */
[----:B------:R-:W-:Y:S01]  /*38040*/  LEA.HI.X.SX32 R29, R3, R2, 0x1, P6 ;  /* 0x00000002031d7211 */ /* 0x000fe200030f0eff */
[----:B-1----:R-:W4:Y:S01]  /*38050*/  LDL.LU.64 R6, [R1+0xe68] ;  /* 0x000e680001067983 */ /* 0x002f220000300a00 */
[C---:B------:R-:W-:Y:S02]  /*38060*/  LEA R24, P6, R8.reuse, R0, 0x1 ;  /* 0x0000000008187211 */ /* 0x040fe400078c08ff */
[----:B------:R-:W-:Y:S02]  /*38070*/  PRMT R3, R25, 0x7632, R3 ;  /* 0x0000763219037816 */ /* 0x000fe40000000003 */
[----:B------:R-:W-:-:S03]  /*38080*/  LEA.HI.X.SX32 R25, R8, R2, 0x1, P6 ;  /* 0x0000000208197211 */ /* 0x000fc600030f0eff */
[----:B------:R-:W-:Y:S04]  /*38090*/  @P3 STG.E.U16 [R28.64], R3 ;  /* 0x000000031c003986 */ /* 0x000fe8000c101506 */
[----:B------:R0:W-:Y:S01]  /*380a0*/  @P5 STG.E.U16 [R24.64], R5 ;  /* 0x0000000518005986 */ /* 0x0001e2000c101506 */
[----:B--2---:R-:W-:Y:S02]  /*380b0*/  ISETP.LT.AND P4, PT, R4, c[0x0][0x17c], !P0 ;  /* 0x00005f0004007a0c */ /* 0x004fe40004781270 */
[----:B------:R-:W-:Y:S02]  /*380c0*/  IADD3 R4, R8, c[0x0][0x198], RZ ;  /* 0x0000660008047a10 */ /* 0x000fe40007ffe0ff */
[----:B------:R-:W2:Y:S04]  /*380d0*/  LDL.LU R8, [R1+0xdc0] ;  /* 0x000dc00001087983 */ /* 0x000ea80000300800 */
[----:B0-----:R-:W5:Y:S01]  /*380e0*/  LDL.LU R25, [R1+0xdc8] ;  /* 0x000dc80001197983 */ /* 0x001f620000300800 */
[----:B---3--:R-:W-:-:S03]  /*380f0*/  ISETP.LT.AND P5, PT, R20, c[0x0][0x17c], !P0 ;  /* 0x00005f0014007a0c */ /* 0x008fc600047a1270 */
[----:B------:R-:W3:Y:S01]  /*38100*/  LDL.LU R20, [R1+0xdd0] ;  /* 0x000dd00001147983 */ /* 0x000ee20000300800 */
[C---:B------:R-:W-:Y:S02]  /*38110*/  LEA R28, P6, R4.reuse, R0, 0x1 ;  /* 0x00000000041c7211 */ /* 0x040fe400078c08ff */
[C---:B------:R-:W-:Y:S02]  /*38120*/  IADD3 R3, R4.reuse, c[0x0][0x198], RZ ;  /* 0x0000660004037a10 */ /* 0x040fe40007ffe0ff */
[----:B------:R-:W-:Y:S02]  /*38130*/  LEA.HI.X.SX32 R29, R4, R2, 0x1, P6 ;  /* 0x00000002041d7211 */ /* 0x000fe400030f0eff */
[----:B------:R-:W-:Y:S02]  /*38140*/  LEA R4, P6, R3, R0, 0x1 ;  /* 0x0000000003047211 */ /* 0x000fe400078c08ff */
[----:B------:R-:W-:Y:S02]  /*38150*/  PRMT R12, R5, 0x7632, R12 ;  /* 0x00007632050c7816 */ /* 0x000fe4000000000c */
[----:B------:R-:W-:-:S03]  /*38160*/  LEA.HI.X.SX32 R5, R3, R2, 0x1, P6 ;  /* 0x0000000203057211 */ /* 0x000fc600030f0eff */
[----:B------:R0:W-:Y:S04]  /*38170*/  @P2 STG.E.U16 [R28.64], R12 ;  /* 0x0000000c1c002986 */ /* 0x0001e8000c101506 */
[----:B------:R1:W-:Y:S04]  /*38180*/  @P1 STG.E.U16 [R4.64], R9 ;  /* 0x0000000904001986 */ /* 0x0003e8000c101506 */
[----:B0-----:R-:W4:Y:S01]  /*38190*/  LDL.LU R29, [R1+0xdcc] ;  /* 0x000dcc00011d7983 */ /* 0x001f220000300800 */
[----:B-1----:R-:W-:-:S03]  /*381a0*/  PRMT R4, R9, 0x7632, R4 ;  /* 0x0000763209047816 */ /* 0x002fc60000000004 */
[----:B------:R-:W4:Y:S04]  /*381b0*/  LDL.LU R12, [R1+0xdd4] ;  /* 0x000dd400010c7983 */ /* 0x000f280000300800 */
[----:B------:R-:W4:Y:S01]  /*381c0*/  LDL.LU R28, [R1+0xdd8] ;  /* 0x000dd800011c7983 */ /* 0x000f220000300800 */
[----:B------:R-:W-:Y:S02]  /*381d0*/  PRMT R16, R26, 0x7632, R16 ;  /* 0x000076321a107816 */ /* 0x000fe40000000010 */
[----:B--2---:R-:W-:Y:S02]  /*381e0*/  ISETP.LT.AND P3, PT, R8, c[0x0][0x17c], !P0 ;  /* 0x00005f0008007a0c */ /* 0x004fe40004761270 */
[----:B------:R-:W-:-:S04]  /*381f0*/  IADD3 R8, R3, c[0x0][0x198], RZ ;  /* 0x0000660003087a10 */ /* 0x000fc80007ffe0ff */
[C---:B------:R-:W-:Y:S02]  /*38200*/  LEA R24, P6, R8.reuse, R0, 0x1 ;  /* 0x0000000008187211 */ /* 0x040fe400078c08ff */
[----:B-----5:R-:W-:Y:S02]  /*38210*/  ISETP.LT.AND P2, PT, R25, c[0x0][0x17c], !P0 ;  /* 0x00005f0019007a0c */ /* 0x020fe40004741270 */
[C---:B------:R-:W-:Y:S02]  /*38220*/  LEA.HI.X.SX32 R25, R8.reuse, R2, 0x1, P6 ;  /* 0x0000000208197211 */ /* 0x040fe400030f0eff */
[----:B------:R-:W-:-:S03]  /*38230*/  IADD3 R3, R8, c[0x0][0x198], RZ ;  /* 0x0000660008037a10 */ /* 0x000fc60007ffe0ff */
[----:B------:R0:W-:Y:S01]  /*38240*/  @P4 STG.E.U16 [R24.64], R4 ;  /* 0x0000000418004986 */ /* 0x0001e2000c101506 */
[----:B---3--:R-:W-:-:S03]  /*38250*/  ISETP.LT.AND P4, PT, R20, c[0x0][0x17c], !P0 ;  /* 0x00005f0014007a0c */ /* 0x008fc60004781270 */
[----:B------:R-:W2:Y:S01]  /*38260*/  LDL.LU R20, [R1+0xde0] ;  /* 0x000de00001147983 */ /* 0x000ea20000300800 */
[C---:B------:R-:W-:Y:S02]  /*38270*/  LEA R8, P6, R3.reuse, R0, 0x1 ;  /* 0x0000000003087211 */ /* 0x040fe400078c08ff */
[C---:B------:R-:W-:Y:S02]  /*38280*/  IADD3 R5, R3.reuse, c[0x0][0x198], RZ ;  /* 0x0000660003057a10 */ /* 0x040fe40007ffe0ff */
[----:B------:R-:W-:Y:S02]  /*38290*/  LEA.HI.X.SX32 R9, R3, R2, 0x1, P6 ;  /* 0x0000000203097211 */ /* 0x000fe400030f0eff */
[C---:B0-----:R-:W-:Y:S02]  /*382a0*/  LEA R4, P6, R5.reuse, R0, 0x1 ;  /* 0x0000000005047211 */ /* 0x041fe400078c08ff */
[C---:B------:R-:W-:Y:S02]  /*382b0*/  IADD3 R3, R5.reuse, c[0x0][0x198], RZ ;  /* 0x0000660005037a10 */ /* 0x040fe40007ffe0ff */
[----:B------:R-:W-:Y:S01]  /*382c0*/  LEA.HI.X.SX32 R5, R5, R2, 0x1, P6 ;  /* 0x0000000205057211 */ /* 0x000fe200030f0eff */
[----:B------:R0:W-:Y:S04]  /*382d0*/  @P3 STG.E.U16 [R8.64], R26 ;  /* 0x0000001a08003986 */ /* 0x0001e8000c101506 */
[----:B------:R1:W-:Y:S04]  /*382e0*/  @P5 STG.E.U16 [R4.64], R16 ;  /* 0x0000001004005986 */ /* 0x0003e8000c101506 */
[----:B0-----:R-:W3:Y:S04]  /*382f0*/  LDL.LU R26, [R1+0xe64] ;  /* 0x000e6400011a7983 */ /* 0x001ee80000300800 */
[----:B------:R-:W5:Y:S04]  /*38300*/  LDL.LU R25, [R1+0xddc] ;  /* 0x000ddc0001197983 */ /* 0x000f680000300800 */
[----:B-1----:R-:W3:Y:S01]  /*38310*/  LDL.LU R16, [R1+0xdec] ;  /* 0x000dec0001107983 */ /* 0x002ee20000300800 */
[----:B------:R-:W-:-:S02]  /*38320*/  LEA R8, P6, R3, R0, 0x1 ;  /* 0x0000000003087211 */ /* 0x000fc400078c08ff */
[----:B----4-:R-:W-:Y:S01]  /*38330*/  ISETP.LT.AND P3, PT, R12, c[0x0][0x17c], !P0 ;  /* 0x00005f000c007a0c */ /* 0x010fe20004761270 */
[----:B------:R-:W4:Y:S01]  /*38340*/  LDL.LU R24, [R1+0xde8] ;  /* 0x000de80001187983 */ /* 0x000f220000300800 */
[C---:B------:R-:W-:Y:S02]  /*38350*/  LEA.HI.X.SX32 R9, R3.reuse, R2, 0x1, P6 ;  /* 0x0000000203097211 */ /* 0x040fe400030f0eff */
[----:B------:R-:W-:-:S03]  /*38360*/  IADD3 R12, R3, c[0x0][0x198], RZ ;  /* 0x00006600030c7a10 */ /* 0x000fc60007ffe0ff */
[----:B------:R0:W-:Y:S01]  /*38370*/  @P2 STG.E.U16 [R8.64], R13 ;  /* 0x0000000d08002986 */ /* 0x0001e2000c101506 */
[----:B------:R-:W-:Y:S02]  /*38380*/  ISETP.LT.AND P1, PT, R29, c[0x0][0x17c], !P0 ;  /* 0x00005f001d007a0c */ /* 0x000fe40004721270 */
[C---:B------:R-:W-:Y:S02]  /*38390*/  LEA R4, P6, R12.reuse, R0, 0x1 ;  /* 0x000000000c047211 */ /* 0x040fe400078c08ff */
[C---:B------:R-:W-:Y:S02]  /*383a0*/  IADD3 R3, R12.reuse, c[0x0][0x198], RZ ;  /* 0x000066000c037a10 */ /* 0x040fe40007ffe0ff */
[----:B------:R-:W-:Y:S02]  /*383b0*/  LEA.HI.X.SX32 R5, R12, R2, 0x1, P6 ;  /* 0x000000020c057211 */ /* 0x000fe400030f0eff */
[----:B0-----:R-:W-:Y:S02]  /*383c0*/  LEA R8, P6, R3, R0, 0x1 ;  /* 0x0000000003087211 */ /* 0x001fe400078c08ff */
[----:B------:R-:W-:-:S02]  /*383d0*/  PRMT R13, R13, 0x7632, R13 ;  /* 0x000076320d0d7816 */ /* 0x000fc4000000000d */
[----:B------:R-:W-:-:S03]  /*383e0*/  LEA.HI.X.SX32 R9, R3, R2, 0x1, P6 ;  /* 0x0000000203097211 */ /* 0x000fc600030f0eff */
[----:B------:R0:W-:Y:S04]  /*383f0*/  @P1 STG.E.U16 [R4.64], R13 ;  /* 0x0000000d04001986 */ /* 0x0001e8000c101506 */
[----:B------:R1:W-:Y:S01]  /*38400*/  @P4 STG.E.U16 [R8.64], R17 ;  /* 0x0000001108004986 */ /* 0x0003e2000c101506 */
[----:B--2---:R-:W-:-:S03]  /*38410*/  ISETP.LT.AND P2, PT, R20, c[0x0][0x17c], !P0 ;  /* 0x00005f0014007a0c */ /* 0x004fc60004741270 */
[----:B------:R-:W2:Y:S04]  /*38420*/  LDL.LU R20, [R1+0xdf8] ;  /* 0x000df80001147983 */ /* 0x000ea80000300800 */
[----:B------:R-:W5:Y:S01]  /*38430*/  LDL.LU R29, [R1+0x28] ;  /* 0x00002800011d7983 */ /* 0x000f620000300800 */
[----:B---3--:R-:W-:-:S03]  /*38440*/  ISETP.LT.AND P4, PT, R16, c[0x0][0x17c], !P0 ;  /* 0x00005f0010007a0c */ /* 0x008fc60004781270 */
[----:B------:R-:W3:Y:S01]  /*38450*/  LDL.LU R16, [R1+0xdf4] ;  /* 0x000df40001107983 */ /* 0x000ee20000300800 */
[----:B------:R-:W-:-:S04]  /*38460*/  IADD3 R12, R3, c[0x0][0x198], RZ ;  /* 0x00006600030c7a10 */ /* 0x000fc80007ffe0ff */
[C---:B0-----:R-:W-:Y:S02]  /*38470*/  LEA R4, P6, R12.reuse, R0, 0x1 ;  /* 0x000000000c047211 */ /* 0x041fe400078c08ff */
[----:B-1----:R-:W-:Y:S02]  /*38480*/  PRMT R17, R17, 0x7632, R17 ;  /* 0x0000763211117816 */ /* 0x002fe40000000011 */
[----:B------:R-:W-:Y:S02]  /*38490*/  LEA.HI.X.SX32 R5, R12, R2, 0x1, P6 ;  /* 0x000000020c057211 */ /* 0x000fe400030f0eff */
[----:B------:R-:W-:Y:S02]  /*384a0*/  ISETP.LT.AND P5, PT, R28, c[0x0][0x17c], !P0 ;  /* 0x00005f001c007a0c */ /* 0x000fe400047a1270 */
[----:B------:R-:W-:Y:S01]  /*384b0*/  IADD3 R3, R12, c[0x0][0x198], RZ ;  /* 0x000066000c037a10 */ /* 0x000fe20007ffe0ff */
[----:B------:R0:W-:Y:S03]  /*384c0*/  @P3 STG.E.U16 [R4.64], R17 ;  /* 0x0000001104003986 */ /* 0x0001e6000c101506 */
[----:B------:R-:W-:-:S04]  /*384d0*/  LEA R8, P6, R3, R0, 0x1 ;  /* 0x0000000003087211 */ /* 0x000fc800078c08ff */
[----:B------:R-:W-:Y:S01]  /*384e0*/  LEA.HI.X.SX32 R9, R3, R2, 0x1, P6 ;  /* 0x0000000203097211 */ /* 0x000fe200030f0eff */
[----:B0-----:R-:W5:Y:S01]  /*384f0*/  LDL.LU R17, [R1+0xe00] ;  /* 0x000e000001117983 */ /* 0x001f620000300800 */
[----:B----4-:R-:W-:-:S03]  /*38500*/  ISETP.LT.AND P3, PT, R24, c[0x0][0x17c], !P0 ;  /* 0x00005f0018007a0c */ /* 0x010fc60004761270 */
[----:B------:R0:W-:Y:S04]  /*38510*/  @P5 STG.E.U16 [R8.64], R21 ;  /* 0x0000001508005986 */ /* 0x0001e8000c101506 */
[----:B------:R-:W4:Y:S01]  /*38520*/  LDL.LU R24, [R1+0xdfc] ;  /* 0x000dfc0001187983 */ /* 0x000f220000300800 */
[----:B------:R-:W-:-:S04]  /*38530*/  IADD3 R12, R3, c[0x0][0x198], RZ ;  /* 0x00006600030c7a10 */ /* 0x000fc80007ffe0ff */
[C---:B------:R-:W-:Y:S02]  /*38540*/  LEA R4, P6, R12.reuse, R0, 0x1 ;  /* 0x000000000c047211 */ /* 0x040fe400078c08ff */
[----:B0-----:R-:W-:Y:S02]  /*38550*/  PRMT R21, R21, 0x7632, R21 ;  /* 0x0000763215157816 */ /* 0x001fe40000000015 */
[----:B------:R-:W-:-:S05]  /*38560*/  LEA.HI.X.SX32 R5, R12, R2, 0x1, P6 ;  /* 0x000000020c057211 */ /* 0x000fca00030f0eff */
[----:B------:R0:W-:Y:S01]  /*38570*/  @P2 STG.E.U16 [R4.64], R21 ;  /* 0x0000001504002986 */ /* 0x0001e2000c101506 */
[----:B--2---:R-:W-:-:S03]  /*38580*/  ISETP.LT.AND P5, PT, R20, c[0x0][0x17c], !P0 ;  /* 0x00005f0014007a0c */ /* 0x004fc600047a1270 */
[----:B------:R-:W2:Y:S01]  /*38590*/  LDL.LU R20, [R1+0xe08] ;  /* 0x000e080001147983 */ /* 0x000ea20000300800 */
[----:B---3--:R-:W-:-:S03]  /*385a0*/  ISETP.LT.AND P2, PT, R16, c[0x0][0x17c], !P0 ;  /* 0x00005f0010007a0c */ /* 0x008fc60004741270 */
[----:B------:R-:W3:Y:S01]  /*385b0*/  LDL.LU R16, [R1+0xe04] ;  /* 0x000e040001107983 */ /* 0x000ee20000300800 */
[----:B------:R-:W-:Y:S02]  /*385c0*/  IADD3 R3, R12, c[0x0][0x198], RZ ;  /* 0x000066000c037a10 */ /* 0x000fe40007ffe0ff */
[----:B-----5:R-:W-:Y:S01]  /*385d0*/  ISETP.LT.AND P1, PT, R25, c[0x0][0x17c], !P0 ;  /* 0x00005f0019007a0c */ /* 0x020fe20004721270 */
[----:B0-----:R-:W5:Y:S01]  /*385e0*/  LDL.LU R21, [R1+0xe10] ;  /* 0x000e100001157983 */ /* 0x001f620000300800 */
[C---:B------:R-:W-:Y:S02]  /*385f0*/  LEA R8, P6, R3.reuse, R0, 0x1 ;  /* 0x0000000003087211 */ /* 0x040fe400078c08ff */
[C---:B------:R-:W-:Y:S02]  /*38600*/  IADD3 R12, R3.reuse, c[0x0][0x198], RZ ;  /* 0x00006600030c7a10 */ /* 0x040fe40007ffe0ff */
[----:B------:R-:W-:Y:S02]  /*38610*/  LEA.HI.X.SX32 R9, R3, R2, 0x1, P6 ;  /* 0x0000000203097211 */ /* 0x000fe400030f0eff */
[----:B------:R-:W-:-:S02]  /*38620*/  LEA R4, P6, R12, R0, 0x1 ;  /* 0x000000000c047211 */ /* 0x000fc400078c08ff */
[----:B------:R-:W-:Y:S02]  /*38630*/  PRMT R13, R29, 0x7632, R13 ;  /* 0x000076321d0d7816 */ /* 0x000fe4000000000d */
[C---:B------:R-:W-:Y:S02]  /*38640*/  LEA.HI.X.SX32 R5, R12.reuse, R2, 0x1, P6 ;  /* 0x000000020c057211 */ /* 0x040fe400030f0eff */
[----:B------:R-:W-:Y:S01]  /*38650*/  IADD3 R3, R12, c[0x0][0x198], RZ ;  /* 0x000066000c037a10 */ /* 0x000fe20007ffe0ff */
[----:B------:R0:W-:Y:S04]  /*38660*/  @P1 STG.E.U16 [R8.64], R29 ;  /* 0x0000001d08001986 */ /* 0x0001e8000c101506 */
[----:B------:R1:W-:Y:S01]  /*38670*/  @P4 STG.E.U16 [R4.64], R13 ;  /* 0x0000000d04004986 */ /* 0x0003e2000c101506 */
[----:B------:R-:W-:-:S03]  /*38680*/  ISETP.LT.AND P1, PT, R17, c[0x0][0x17c], !P0 ;  /* 0x00005f0011007a0c */ /* 0x000fc60004721270 */
[----:B------:R-:W5:Y:S01]  /*38690*/  LDL.LU R17, [R1+0xe0c] ;  /* 0x000e0c0001117983 */ /* 0x000f620000300800 */
[----:B0-----:R-:W-:-:S03]  /*386a0*/  LEA R8, P6, R3, R0, 0x1 ;  /* 0x0000000003087211 */ /* 0x001fc600078c08ff */
[----:B-1----:R-:W5:Y:S01]  /*386b0*/  LDL.LU R13, [R1+0xe18] ;  /* 0x000e1800010d7983 */ /* 0x002f620000300800 */
[----:B------:R-:W-:-:S05]  /*386c0*/  LEA.HI.X.SX32 R9, R3, R2, 0x1, P6 ;  /* 0x0000000203097211 */ /* 0x000fca00030f0eff */
[----:B------:R0:W-:Y:S01]  /*386d0*/  @P3 STG.E.U16 [R8.64], R26 ;  /* 0x0000001a08003986 */ /* 0x0001e2000c101506 */
[----:B------:R-:W-:-:S04]  /*386e0*/  IADD3 R12, R3, c[0x0][0x198], RZ ;  /* 0x00006600030c7a10 */ /* 0x000fc80007ffe0ff */
[----:B------:R-:W-:-:S04]  /*386f0*/  LEA R4, P6, R12, R0, 0x1 ;  /* 0x000000000c047211 */ /* 0x000fc800078c08ff */
[----:B------:R-:W-:Y:S02]  /*38700*/  LEA.HI.X.SX32 R5, R12, R2, 0x1, P6 ;  /* 0x000000020c057211 */ /* 0x000fe400030f0eff */
[----:B0-----:R-:W-:-:S05]  /*38710*/  PRMT R26, R26, 0x7632, R26 ;  /* 0x000076321a1a7816 */ /* 0x001fca000000001a */
[----:B------:R0:W-:Y:S01]  /*38720*/  @P5 STG.E.U16 [R4.64], R26 ;  /* 0x0000001a04005986 */ /* 0x0001e2000c101506 */
[----:B--2---:R-:W-:-:S03]  /*38730*/  ISETP.LT.AND P3, PT, R20, c[0x0][0x17c], !P0 ;  /* 0x00005f0014007a0c */ /* 0x004fc60004761270 */
[----:B------:R-:W2:Y:S01]  /*38740*/  LDL.LU R20, [R1+0xe14] ;  /* 0x000e140001147983 */ /* 0x000ea20000300800 */
[----:B---3--:R-:W-:-:S03]  /*38750*/  ISETP.LT.AND P5, PT, R16, c[0x0][0x17c], !P0 ;  /* 0x00005f0010007a0c */ /* 0x008fc600047a1270 */
[----:B------:R-:W3:Y:S01]  /*38760*/  LDL.LU R16, [R1+0xe20] ;  /* 0x000e200001107983 */ /* 0x000ee20000300800 */
[----:B------:R-:W-:-:S04]  /*38770*/  IADD3 R3, R12, c[0x0][0x198], RZ ;  /* 0x000066000c037a10 */ /* 0x000fc80007ffe0ff */
[C---:B------:R-:W-:Y:S02]  /*38780*/  LEA R8, P6, R3.reuse, R0, 0x1 ;  /* 0x0000000003087211 */ /* 0x040fe400078c08ff */
[C---:B------:R-:W-:Y:S02]  /*38790*/  IADD3 R12, R3.reuse, c[0x0][0x198], RZ ;  /* 0x00006600030c7a10 */ /* 0x040fe40007ffe0ff */
[----:B------:R-:W-:Y:S02]  /*387a0*/  LEA.HI.X.SX32 R9, R3, R2, 0x1, P6 ;  /* 0x0000000203097211 */ /* 0x000fe400030f0eff */
[----:B0-----:R-:W-:Y:S02]  /*387b0*/  LEA R4, P6, R12, R0, 0x1 ;  /* 0x000000000c047211 */ /* 0x001fe400078c08ff */
[----:B----4-:R-:W-:Y:S02]  /*387c0*/  ISETP.LT.AND P4, PT, R24, c[0x0][0x17c], !P0 ;  /* 0x00005f0018007a0c */ /* 0x010fe40004781270 */
[C---:B------:R-:W-:Y:S01]  /*387d0*/  IADD3 R3, R12.reuse, c[0x0][0x198], RZ ;  /* 0x000066000c037a10 */ /* 0x040fe20007ffe0ff */
[----:B------:R0:W-:Y:S01]  /*387e0*/  @P2 STG.E.U16 [R8.64], R6 ;  /* 0x0000000608002986 */ /* 0x0001e2000c101506 */
[----:B------:R-:W-:-:S02]  /*387f0*/  LEA.HI.X.SX32 R5, R12, R2, 0x1, P6 ;  /* 0x000000020c057211 */ /* 0x000fc400030f0eff */
[----:B------:R-:W-:Y:S02]  /*38800*/  PRMT R12, R6, 0x7632, R12 ;  /* 0x00007632060c7816 */ /* 0x000fe4000000000c */
[C---:B0-----:R-:W-:Y:S02]  /*38810*/  LEA R8, P6, R3.reuse, R0, 0x1 ;  /* 0x0000000003087211 */ /* 0x041fe400078c08ff */
[C---:B------:R-:W-:Y:S02]  /*38820*/  IADD3 R6, R3.reuse, c[0x0][0x198], RZ ;  /* 0x0000660003067a10 */ /* 0x040fe40007ffe0ff */
[----:B------:R-:W-:Y:S01]  /*38830*/  LEA.HI.X.SX32 R9, R3, R2, 0x1, P6 ;  /* 0x0000000203097211 */ /* 0x000fe200030f0eff */
[----:B------:R0:W-:Y:S01]  /*38840*/  @P1 STG.E.U16 [R4.64], R12 ;  /* 0x0000000c04001986 */ /* 0x0001e2000c101506 */
[----:B-----5:R-:W-:Y:S02]  /*38850*/  ISETP.LT.AND P2, PT, R21, c[0x0][0x17c], !P0 ;  /* 0x00005f0015007a0c */ /* 0x020fe40004741270 */
[----:B------:R-:W-:Y:S01]  /*38860*/  ISETP.LT.AND P1, PT, R17, c[0x0][0x17c], !P0 ;  /* 0x00005f0011007a0c */ /* 0x000fe20004721270 */
[----:B------:R-:W4:Y:S04]  /*38870*/  LDL.LU R21, [R1+0xe1c] ;  /* 0x000e1c0001157983 */ /* 0x000f280000300800 */
[----:B------:R1:W-:Y:S01]  /*38880*/  @P4 STG.E.U16 [R8.64], R10 ;  /* 0x0000000a08004986 */ /* 0x0003e2000c101506 */
[----:B------:R-:W-:-:S03]  /*38890*/  ISETP.LT.AND P4, PT, R13, c[0x0][0x17c], !P0 ;  /* 0x00005f000d007a0c */ /* 0x000fc60004781270 */
[----:B------:R-:W5:Y:S01]  /*388a0*/  LDL.LU R17, [R1+0xe28] ;  /* 0x000e280001117983 */ /* 0x000f620000300800 */
[----:B0-----:R-:W-:-:S03]  /*388b0*/  LEA R4, P6, R6, R0, 0x1 ;  /* 0x0000000006047211 */ /* 0x001fc600078c08ff */
[----:B------:R-:W4:Y:S01]  /*388c0*/  LDL.LU R13, [R1+0xe24] ;  /* 0x000e2400010d7983 */ /* 0x000f220000300800 */
[----:B------:R-:W-:Y:S02]  /*388d0*/  LEA.HI.X.SX32 R5, R6, R2, 0x1, P6 ;  /* 0x0000000206057211 */ /* 0x000fe400030f0eff */
[----:B-1----:R-:W-:-:S05]  /*388e0*/  PRMT R10, R10, 0x7632, R10 ;  /* 0x000076320a0a7816 */ /* 0x002fca000000000a */
[----:B------:R0:W-:Y:S01]  /*388f0*/  @P3 STG.E.U16 [R4.64], R10 ;  /* 0x0000000a04003986 */ /* 0x0001e2000c101506 */
[----:B------:R-:W-:-:S04]  /*38900*/  IADD3 R3, R6, c[0x0][0x198], RZ ;  /* 0x0000660006037a10 */ /* 0x000fc80007ffe0ff */
[----:B------:R-:W-:-:S04]  /*38910*/  LEA R8, P6, R3, R0, 0x1 ;  /* 0x0000000003087211 */ /* 0x000fc800078c08ff */
[----:B------:R-:W-:Y:S02]  /*38920*/  LEA.HI.X.SX32 R9, R3, R2, 0x1, P6 ;  /* 0x0000000203097211 */ /* 0x000fe400030f0eff */
[----:B0-----:R-:W-:-:S03]  /*38930*/  PRMT R10, R27, 0x7632, R10 ;  /* 0x000076321b0a7816 */ /* 0x001fc6000000000a */
[----:B------:R0:W-:Y:S01]  /*38940*/  @P5 STG.E.U16 [R8.64], R27 ;  /* 0x0000001b08005986 */ /* 0x0001e2000c101506 */
[----:B--2---:R-:W-:-:S03]  /*38950*/  ISETP.LT.AND P3, PT, R20, c[0x0][0x17c], !P0 ;  /* 0x00005f0014007a0c */ /* 0x004fc60004761270 */
[----:B------:R-:W2:Y:S04]  /*38960*/  LDL.LU R20, [R1+0xe30] ;  /* 0x000e300001147983 */ /* 0x000ea80000300800 */
[----:B0-----:R-:W2:Y:S01]  /*38970*/  LDL.LU R27, [R1+0xe60] ;  /* 0x000e6000011b7983 */ /* 0x001ea20000300800 */
[----:B---3--:R-:W-:-:S03]  /*38980*/  ISETP.LT.AND P5, PT, R16, c[0x0][0x17c], !P0 ;  /* 0x00005f0010007a0c */ /* 0x008fc600047a1270 */
[----:B------:R-:W3:Y:S01]  /*38990*/  LDL.LU R16, [R1+0xe2c] ;  /* 0x000e2c0001107983 */ /* 0x000ee20000300800 */
[----:B------:R-:W-:-:S03]  /*389a0*/  IADD3 R6, R3, c[0x0][0x198], RZ ;  /* 0x0000660003067a10 */ /* 0x000fc60007ffe0ff */
[----:B------:R-:W3:Y:S01]  /*389b0*/  LDL.LU R12, [R1+0xe34] ;  /* 0x000e3400010c7983 */ /* 0x000ee20000300800 */
[C---:B------:R-:W-:Y:S02]  /*389c0*/  LEA R4, P6, R6.reuse, R0, 0x1 ;  /* 0x0000000006047211 */ /* 0x040fe400078c08ff */
[C---:B------:R-:W-:Y:S02]  /*389d0*/  IADD3 R3, R6.reuse, c[0x0][0x198], RZ ;  /* 0x0000660006037a10 */ /* 0x040fe40007ffe0ff */
[----:B------:R-:W-:Y:S02]  /*389e0*/  LEA.HI.X.SX32 R5, R6, R2, 0x1, P6 ;  /* 0x0000000206057211 */ /* 0x000fe400030f0eff */
[C---:B------:R-:W-:Y:S02]  /*389f0*/  LEA R8, P6, R3.reuse, R0, 0x1 ;  /* 0x0000000003087211 */ /* 0x040fe400078c08ff */
[C---:B------:R-:W-:Y:S01]  /*38a00*/  IADD3 R6, R3.reuse, c[0x0][0x198], RZ ;  /* 0x0000660003067a10 */ /* 0x040fe20007ffe0ff */
[----:B------:R0:W-:Y:S01]  /*38a10*/  @P2 STG.E.U16 [R4.64], R10 ;  /* 0x0000000a04002986 */ /* 0x0001e2000c101506 */
[----:B------:R-:W-:-:S02]  /*38a20*/  LEA.HI.X.SX32 R9, R3, R2, 0x1, P6 ;  /* 0x0000000203097211 */ /* 0x000fc400030f0eff */
[----:B------:R-:W-:-:S03]  /*38a30*/  IADD3 R3, R6, c[0x0][0x198], RZ ;  /* 0x0000660006037a10 */ /* 0x000fc60007ffe0ff */
[----:B------:R1:W-:Y:S01]  /*38a40*/  @P1 STG.E.U16 [R8.64], R14 ;  /* 0x0000000e08001986 */ /* 0x0003e2000c101506 */
[----:B0-----:R-:W-:-:S03]  /*38a50*/  LEA R4, P6, R6, R0, 0x1 ;  /* 0x0000000006047211 */ /* 0x001fc600078c08ff */
[----:B------:R-:W3:Y:S01]  /*38a60*/  LDL.LU R10, [R1+0xe38] ;  /* 0x000e3800010a7983 */ /* 0x000ee20000300800 */
[----:B------:R-:W-:-:S03]  /*38a70*/  LEA.HI.X.SX32 R5, R6, R2, 0x1, P6 ;  /* 0x0000000206057211 */ /* 0x000fc600030f0eff */
[----:B------:R-:W3:Y:S01]  /*38a80*/  LDL.LU R29, [R1+0x2c] ;  /* 0x00002c00011d7983 */ /* 0x000ee20000300800 */
[----:B-1----:R-:W-:Y:S02]  /*38a90*/  PRMT R14, R14, 0x7632, R14 ;  /* 0x000076320e0e7816 */ /* 0x002fe4000000000e */
[----:B------:R-:W-:-:S03]  /*38aa0*/  LEA R8, P6, R3, R0, 0x1 ;  /* 0x0000000003087211 */ /* 0x000fc600078c08ff */
[----:B------:R0:W-:Y:S01]  /*38ab0*/  @P4 STG.E.U16 [R4.64], R14 ;  /* 0x0000000e04004986 */ /* 0x0001e2000c101506 */
[----:B------:R-:W-:Y:S02]  /*38ac0*/  LEA.HI.X.SX32 R9, R3, R2, 0x1, P6 ;  /* 0x0000000203097211 */ /* 0x000fe400030f0eff */
[----:B----4-:R-:W-:Y:S02]  /*38ad0*/  ISETP.LT.AND P4, PT, R13, c[0x0][0x17c], !P0 ;  /* 0x00005f000d007a0c */ /* 0x010fe40004781270 */
[----:B------:R-:W4:Y:S01]  /*38ae0*/  LDL.LU R13, [R1+0xe40] ;  /* 0x000e4000010d7983 */ /* 0x000f220000300800 */
[----:B-----5:R-:W-:-:S03]  /*38af0*/  ISETP.LT.AND P1, PT, R17, c[0x0][0x17c], !P0 ;  /* 0x00005f0011007a0c */ /* 0x020fc60004721270 */
[----:B------:R1:W-:Y:S04]  /*38b00*/  @P3 STG.E.U16 [R8.64], R18 ;  /* 0x0000001208003986 */ /* 0x0003e8000c101506 */
[----:B------:R-:W5:Y:S01]  /*38b10*/  LDL.LU R17, [R1+0xe44] ;  /* 0x000e440001117983 */ /* 0x000f620000300800 */
[----:B------:R-:W-:-:S04]  /*38b20*/  IADD3 R6, R3, c[0x0][0x198], RZ ;  /* 0x0000660003067a10 */ /* 0x000fc80007ffe0ff */
[----:B0-----:R-:W-:Y:S02]  /*38b30*/  LEA R4, P6, R6, R0, 0x1 ;  /* 0x0000000006047211 */ /* 0x001fe400078c08ff */
[----:B-1----:R-:W-:Y:S02]  /*38b40*/  PRMT R18, R18, 0x7632, R18 ;  /* 0x0000763212127816 */ /* 0x002fe40000000012 */
[----:B------:R-:W-:-:S05]  /*38b50*/  LEA.HI.X.SX32 R5, R6, R2, 0x1, P6 ;  /* 0x0000000206057211 */ /* 0x000fca00030f0eff */
[----:B------:R0:W-:Y:S01]  /*38b60*/  @P5 STG.E.U16 [R4.64], R18 ;  /* 0x0000001204005986 */ /* 0x0001e2000c101506 */
[----:B--2---:R-:W-:-:S03]  /*38b70*/  ISETP.LT.AND P3, PT, R20, c[0x0][0x17c], !P0 ;  /* 0x00005f0014007a0c */ /* 0x004fc60004761270 */
[----:B------:R-:W2:Y:S04]  /*38b80*/  LDL.LU R20, [R1+0xe4c] ;  /* 0x000e4c0001147983 */ /* 0x000ea80000300800 */
[----:B0-----:R-:W2:Y:S01]  /*38b90*/  LDL.LU R18, [R1+0xe50] ;  /* 0x000e500001127983 */ /* 0x001ea20000300800 */
[----:B---3--:R-:W-:-:S03]  /*38ba0*/  ISETP.LT.AND P5, PT, R16, c[0x0][0x17c], !P0 ;  /* 0x00005f0010007a0c */ /* 0x008fc600047a1270 */
[----:B------:R-:W3:Y:S01]  /*38bb0*/  LDL.LU R16, [R1+0xe58] ;  /* 0x000e580001107983 */ /* 0x000ee20000300800 */
[----:B------:R-:W-:Y:S02]  /*38bc0*/  ISETP.LT.AND P2, PT, R21, c[0x0][0x17c], !P0 ;  /* 0x00005f0015007a0c */ /* 0x000fe40004741270 */
        /* <DEDUP_REMOVED lines=8> */
[C---:B------:R-:W-:Y:S02]  /*38c50*/  IADD3 R6, R3.reuse, c[0x0][0x198], RZ ;  /* 0x0000660003067a10 */ /* 0x040fe40007ffe0ff */
[----:B------:R-:W-:Y:S02]  /*38c60*/  ISETP.LT.AND P2, PT, R12, c[0x0][0x17c], !P0 ;  /* 0x00005f000c007a0c */ /* 0x000fe40004741270 */
[----:B------:R-:W3:Y:S04]  /*38c70*/  LDL.LU R12, [R1+0xe5c] ;  /* 0x000e5c00010c7983 */ /* 0x000ee80000300800 */
[----:B------:R-:W3:Y:S01]  /*38c80*/  LDL.LU R21, [R1+0xe54] ;  /* 0x000e540001157983 */ /* 0x000ee20000300800 */
[----:B0-----:R-:W-:Y:S02]  /*38c90*/  PRMT R22, R22, 0x7632, R22 ;  /* 0x0000763216167816 */ /* 0x001fe40000000016 */
[----:B------:R-:W-:-:S03]  /*38ca0*/  LEA R8, P6, R3, R0, 0x1 ;  /* 0x0000000003087211 */ /* 0x000fc600078c08ff */
[----:B------:R0:W-:Y:S01]  /*38cb0*/  @P1 STG.E.U16 [R4.64], R22 ;  /* 0x0000001604001986 */ /* 0x0001e2000c101506 */
[----:B------:R-:W-:Y:S02]  /*38cc0*/  LEA.HI.X.SX32 R9, R3, R2, 0x1, P6 ;  /* 0x0000000203097211 */ /* 0x000fe400030f0eff */
[----:B------:R-:W-:Y:S02]  /*38cd0*/  ISETP.LT.AND P1, PT, R10, c[0x0][0x17c], !P0 ;  /* 0x00005f000a007a0c */ /* 0x000fe40004721270 */
[C---:B------:R-:W-:Y:S01]  /*38ce0*/  IADD3 R10, R6.reuse, c[0x0][0x198], RZ ;  /* 0x00006600060a7a10 */ /* 0x040fe20007ffe0ff */
[----:B------:R1:W-:Y:S01]  /*38cf0*/  @P4 STG.E.U16 [R8.64], R29 ;  /* 0x0000001d08004986 */ /* 0x0003e2000c101506 */
[----:B------:R-:W-:Y:S02]  /*38d00*/  PRMT R3, R29, 0x7632, R3 ;  /* 0x000076321d037816 */ /* 0x000fe40000000003 */
[----:B0-----:R-:W-:Y:S01]  /*38d10*/  LEA R4, P6, R6, R0, 0x1 ;  /* 0x0000000006047211 */ /* 0x001fe200078c08ff */
[----:B------:R-:W3:Y:S01]  /*38d20*/  LDL.LU R22, [R1+0xe48] ;  /* 0x000e480001167983 */ /* 0x000ee20000300800 */
[----:B----4-:R-:W-:-:S02]  /*38d30*/  ISETP.LT.AND P4, PT, R13, c[0x0][0x17c], !P0 ;  /* 0x00005f000d007a0c */ /* 0x010fc40004781270 */
[----:B------:R-:W-:Y:S02]  /*38d40*/  LEA.HI.X.SX32 R5, R6, R2, 0x1, P6 ;  /* 0x0000000206057211 */ /* 0x000fe400030f0eff */
[C---:B-1----:R-:W-:Y:S02]  /*38d50*/  LEA R8, P6, R10.reuse, R0, 0x1 ;  /* 0x000000000a087211 */ /* 0x042fe400078c08ff */
[C---:B------:R-:W-:Y:S01]  /*38d60*/  IADD3 R13, R10.reuse, c[0x0][0x198], RZ ;  /* 0x000066000a0d7a10 */ /* 0x040fe20007ffe0ff */
[----:B------:R0:W-:Y:S01]  /*38d70*/  @P3 STG.E.U16 [R4.64], R3 ;  /* 0x0000000304003986 */ /* 0x0001e2000c101506 */
[----:B------:R-:W-:Y:S02]  /*38d80*/  LEA.HI.X.SX32 R9, R10, R2, 0x1, P6 ;  /* 0x000000020a097211 */ /* 0x000fe400030f0eff */
[----:B-----5:R-:W-:Y:S02]  /*38d90*/  ISETP.LT.AND P3, PT, R17, c[0x0][0x17c], !P0 ;  /* 0x00005f0011007a0c */ /* 0x020fe40004761270 */
[----:B0-----:R-:W-:-:S04]  /*38da0*/  LEA R4, P6, R13, R0, 0x1 ;  /* 0x000000000d047211 */ /* 0x001fc800078c08ff */
[C---:B------:R-:W-:Y:S02]  /*38db0*/  LEA.HI.X.SX32 R5, R13.reuse, R2, 0x1, P6 ;  /* 0x000000020d057211 */ /* 0x040fe400030f0eff */
[----:B------:R-:W-:Y:S01]  /*38dc0*/  IADD3 R17, R13, c[0x0][0x198], RZ ;  /* 0x000066000d117a10 */ /* 0x000fe20007ffe0ff */
[----:B------:R0:W-:Y:S01]  /*38dd0*/  @P5 STG.E.U16 [R8.64], R27 ;  /* 0x0000001b08005986 */ /* 0x0001e2000c101506 */
[----:B------:R-:W-:Y:S02]  /*38de0*/  PRMT R10, R27, 0x7632, R10 ;  /* 0x000076321b0a7816 */ /* 0x000fe4000000000a */
[----:B------:R-:W-:-:S03]  /*38df0*/  IADD3 R13, R17, c[0x0][0x198], RZ ;  /* 0x00006600110d7a10 */ /* 0x000fc60007ffe0ff */
[----:B------:R1:W-:Y:S01]  /*38e00*/  @P2 STG.E.U16 [R4.64], R10 ;  /* 0x0000000a04002986 */ /* 0x0003e2000c101506 */
[----:B0-----:R-:W-:-:S04]  /*38e10*/  LEA R8, P5, R17, R0, 0x1 ;  /* 0x0000000011087211 */ /* 0x001fc800078a08ff */
[----:B------:R-:W-:Y:S02]  /*38e20*/  LEA.HI.X.SX32 R9, R17, R2, 0x1, P5 ;  /* 0x0000000211097211 */ /* 0x000fe400028f0eff */
[----:B-1----:R-:W-:Y:S02]  /*38e30*/  LEA R4, P5, R13, R0, 0x1 ;  /* 0x000000000d047211 */ /* 0x002fe400078a08ff */
[----:B------:R-:W-:Y:S02]  /*38e40*/  PRMT R14, R7, 0x7632, R14 ;  /* 0x00007632070e7816 */ /* 0x000fe4000000000e */
[----:B------:R-:W-:Y:S01]  /*38e50*/  LEA.HI.X.SX32 R5, R13, R2, 0x1, P5 ;  /* 0x000000020d057211 */ /* 0x000fe200028f0eff */
[----:B------:R-:W-:Y:S04]  /*38e60*/  @P1 STG.E.U16 [R8.64], R7 ;  /* 0x0000000708001986 */ /* 0x000fe8000c101506 */
[----:B------:R0:W-:Y:S01]  /*38e70*/  @P4 STG.E.U16 [R4.64], R14 ;  /* 0x0000000e04004986 */ /* 0x0001e2000c101506 */
[----:B--2---:R-:W-:-:S03]  /*38e80*/  ISETP.LT.AND P6, PT, R20, c[0x0][0x17c], !P0 ;  /* 0x00005f0014007a0c */ /* 0x004fc600047c1270 */
[----:B------:R-:W2:Y:S01]  /*38e90*/  LDL.LU R20, [R1+0xc] ;  /* 0x00000c0001147983 */ /* 0x000ea20000300800 */
[----:B------:R-:W-:Y:S02]  /*38ea0*/  ISETP.LT.AND P2, PT, R18, c[0x0][0x17c], !P0 ;  /* 0x00005f0012007a0c */ /* 0x000fe40004741270 */
[----:B---3--:R-:W-:Y:S02]  /*38eb0*/  ISETP.LT.AND P1, PT, R16, c[0x0][0x17c], !P0 ;  /* 0x00005f0010007a0c */ /* 0x008fe40004721270 */
[----:B------:R-:W3:Y:S04]  /*38ec0*/  LDL.LU R16, [R1+0xe3c] ;  /* 0x000e3c0001107983 */ /* 0x000ee80000300800 */
[----:B------:R-:W4:Y:S04]  /*38ed0*/  LDL.LU R18, [R1+0xdf0] ;  /* 0x000df00001127983 */ /* 0x000f280000300800 */
[----:B0-----:R-:W5:Y:S01]  /*38ee0*/  LDL.LU R14, [R1+0xde4] ;  /* 0x000de400010e7983 */ /* 0x001f620000300800 */
[----:B------:R-:W-:-:S04]  /*38ef0*/  IADD3 R3, R13, c[0x0][0x198], RZ ;  /* 0x000066000d037a10 */ /* 0x000fc80007ffe0ff */
[C---:B------:R-:W-:Y:S02]  /*38f00*/  LEA R6, P5, R3.reuse, R0, 0x1 ;  /* 0x0000000003067211 */ /* 0x040fe400078a08ff */
[C---:B------:R-:W-:Y:S02]  /*38f10*/  IADD3 R13, R3.reuse, c[0x0][0x198], RZ ;  /* 0x00006600030d7a10 */ /* 0x040fe40007ffe0ff */
[----:B------:R-:W-:Y:S02]  /*38f20*/  LEA.HI.X.SX32 R7, R3, R2, 0x1, P5 ;  /* 0x0000000203077211 */ /* 0x000fe400028f0eff */
[C---:B------:R-:W-:Y:S02]  /*38f30*/  IADD3 R3, R13.reuse, c[0x0][0x198], RZ ;  /* 0x000066000d037a10 */ /* 0x040fe40007ffe0ff */
[----:B------:R-:W-:Y:S02]  /*38f40*/  ISETP.LT.AND P5, PT, R12, c[0x0][0x17c], !P0 ;  /* 0x00005f000c007a0c */ /* 0x000fe400047a1270 */
[----:B------:R-:W-:-:S02]  /*38f50*/  LEA R12, P4, R13, R0, 0x1 ;  /* 0x000000000d0c7211 */ /* 0x000fc400078808ff */
[----:B------:R-:W-:Y:S02]  /*38f60*/  PRMT R5, R11, 0x7632, R5 ;  /* 0x000076320b057816 */ /* 0x000fe40000000005 */
[----:B------:R-:W-:Y:S02]  /*38f70*/  LEA.HI.X.SX32 R13, R13, R2, 0x1, P4 ;  /* 0x000000020d0d7211 */ /* 0x000fe400020f0eff */
[----:B------:R-:W-:Y:S01]  /*38f80*/  IADD3 R17, R3, c[0x0][0x198], RZ ;  /* 0x0000660003117a10 */ /* 0x000fe20007ffe0ff */
[----:B------:R-:W-:Y:S01]  /*38f90*/  @P3 STG.E.U16 [R6.64], R11 ;  /* 0x0000000b06003986 */ /* 0x000fe2000c101506 */
[----:B------:R-:W-:Y:S02]  /*38fa0*/  ISETP.LT.AND P4, PT, R21, c[0x0][0x17c], !P0 ;  /* 0x00005f0015007a0c */ /* 0x000fe40004781270 */
[----:B------:R-:W-:Y:S01]  /*38fb0*/  LEA R8, P3, R3, R0, 0x1 ;  /* 0x0000000003087211 */ /* 0x000fe200078608ff */
[----:B------:R0:W-:Y:S01]  /*38fc0*/  @P6 STG.E.U16 [R12.64], R5 ;  /* 0x000000050c006986 */ /* 0x0001e2000c101506 */
[----:B------:R-:W-:-:S02]  /*38fd0*/  IADD3 R21, R17, c[0x0][0x198], RZ ;  /* 0x0000660011157a10 */ /* 0x000fc40007ffe0ff */
[----:B------:R-:W-:Y:S02]  /*38fe0*/  LEA R4, P6, R17, R0, 0x1 ;  /* 0x0000000011047211 */ /* 0x000fe400078c08ff */
[-C--:B------:R-:W-:Y:S02]  /*38ff0*/  LEA.HI.X.SX32 R9, R3, R2.reuse, 0x1, P3 ;  /* 0x0000000203097211 */ /* 0x080fe400018f0eff */
[----:B------:R-:W-:Y:S02]  /*39000*/  IADD3 R3, R21, c[0x0][0x198], RZ ;  /* 0x0000660015037a10 */ /* 0x000fe40007ffe0ff */
[----:B0-----:R-:W-:Y:S02]  /*39010*/  LEA.HI.X.SX32 R5, R17, R2, 0x1, P6 ;  /* 0x0000000211057211 */ /* 0x001fe400030f0eff */
[----:B------:R-:W-:-:S04]  /*39020*/  IADD3 R17, R3, c[0x0][0x198], RZ ;  /* 0x0000660003117a10 */ /* 0x000fc80007ffe0ff */
[C---:B------:R-:W-:Y:S02]  /*39030*/  IADD3 R25, R17.reuse, c[0x0][0x198], RZ ;  /* 0x0000660011197a10 */ /* 0x040fe40007ffe0ff */
[C---:B------:R-:W-:Y:S02]  /*39040*/  LEA R12, P6, R17.reuse, R0, 0x1 ;  /* 0x00000000110c7211 */ /* 0x040fe400078c08ff */
[----:B------:R-:W-:Y:S02]  /*39050*/  ISETP.LT.AND P3, PT, R22, c[0x0][0x17c], !P0 ;  /* 0x00005f0016007a0c */ /* 0x000fe40004761270 */
[----:B------:R-:W-:Y:S02]  /*39060*/  LEA.HI.X.SX32 R13, R17, R2, 0x1, P6 ;  /* 0x00000002110d7211 */ /* 0x000fe400030f0eff */
[----:B--2---:R-:W-:Y:S01]  /*39070*/  PRMT R7, R20, 0x7632, R7 ;  /* 0x0000763214077816 */ /* 0x004fe20000000007 */
[----:B------:R-:W-:Y:S04]  /*39080*/  @P2 STG.E.U16 [R8.64], R20 ;  /* 0x0000001408002986 */ /* 0x000fe8000c101506 */
[----:B------:R0:W-:Y:S01]  /*39090*/  @P1 STG.E.U16 [R4.64], R7 ;  /* 0x0000000704001986 */ /* 0x0001e2000c101506 */
[----:B------:R-:W-:-:S02]  /*390a0*/  LEA R6, P1, R21, R0, 0x1 ;  /* 0x0000000015067211 */ /* 0x000fc400078208ff */
[----:B------:R-:W-:Y:S02]  /*390b0*/  LEA R10, P2, R3, R0, 0x1 ;  /* 0x00000000030a7211 */ /* 0x000fe400078408ff */
[-C--:B0-----:R-:W-:Y:S02]  /*390c0*/  LEA.HI.X.SX32 R7, R21, R2.reuse, 0x1, P1 ;  /* 0x0000000215077211 */ /* 0x081fe400008f0eff */
[----:B------:R-:W-:Y:S02]  /*390d0*/  IADD3 R21, R25, c[0x0][0x198], RZ ;  /* 0x0000660019157a10 */ /* 0x000fe40007ffe0ff */
[----:B------:R-:W-:Y:S02]  /*390e0*/  LEA.HI.X.SX32 R11, R3, R2, 0x1, P2 ;  /* 0x00000002030b7211 */ /* 0x000fe400010f0eff */
[-C--:B------:R-:W-:Y:S02]  /*390f0*/  LEA R4, P1, R21, R0.reuse, 0x1 ;  /* 0x0000000015047211 */ /* 0x080fe400078208ff */
[----:B------:R-:W-:-:S02]  /*39100*/  LEA R8, P6, R25, R0, 0x1 ;  /* 0x0000000019087211 */ /* 0x000fc400078c08ff */
[C---:B------:R-:W-:Y:S02]  /*39110*/  IADD3 R3, R21.reuse, c[0x0][0x198], RZ ;  /* 0x0000660015037a10 */ /* 0x040fe40007ffe0ff */
[-C--:B------:R-:W-:Y:S02]  /*39120*/  LEA.HI.X.SX32 R5, R21, R2.reuse, 0x1, P1 ;  /* 0x0000000215057211 */ /* 0x080fe400008f0eff */
[----:B------:R-:W-:Y:S02]  /*39130*/  LEA.HI.X.SX32 R9, R25, R2, 0x1, P6 ;  /* 0x0000000219097211 */ /* 0x000fe400030f0eff */
[----:B---3--:R-:W-:Y:S02]  /*39140*/  ISETP.LT.AND P2, PT, R16, c[0x0][0x17c], !P0 ;  /* 0x00005f0010007a0c */ /* 0x008fe40004741270 */
[----:B------:R-:W-:Y:S02]  /*39150*/  LEA R16, P6, R3, R0, 0x1 ;  /* 0x0000000003107211 */ /* 0x000fe400078c08ff */
[----:B----4-:R-:W-:-:S02]  /*39160*/  ISETP.LT.AND P1, PT, R18, c[0x0][0x17c], !P0 ;  /* 0x00005f0012007a0c */ /* 0x010fc40004721270 */
[----:B-----5:R-:W-:Y:S02]  /*39170*/  ISETP.LT.AND P0, PT, R14, c[0x0][0x17c], !P0 ;  /* 0x00005f000e007a0c */ /* 0x020fe40004701270 */
[----:B------:R-:W-:Y:S02]  /*39180*/  PRMT R0, R15, 0x7632, R0 ;  /* 0x000076320f007816 */ /* 0x000fe40000000000 */
[----:B------:R-:W-:Y:S02]  /*39190*/  LEA.HI.X.SX32 R17, R3, R2, 0x1, P6 ;  /* 0x0000000203117211 */ /* 0x000fe400030f0eff */
[----:B------:R-:W-:Y:S01]  /*391a0*/  PRMT R2, R19, 0x7632, R2 ;  /* 0x0000763213027816 */ /* 0x000fe20000000002 */
[----:B------:R0:W-:Y:S04]  /*391b0*/  @P5 STG.E.U16 [R6.64], R15 ;  /* 0x0000000f06005986 */ /* 0x0001e8000c101506 */
[----:B------:R0:W-:Y:S04]  /*391c0*/  @P4 STG.E.U16 [R10.64], R0 ;  /* 0x000000000a004986 */ /* 0x0001e8000c101506 */
[----:B------:R0:W-:Y:S04]  /*391d0*/  @P3 STG.E.U16 [R12.64], R19 ;  /* 0x000000130c003986 */ /* 0x0001e8000c101506 */
[----:B------:R0:W-:Y:S04]  /*391e0*/  @P2 STG.E.U16 [R8.64], R2 ;  /* 0x0000000208002986 */ /* 0x0001e8000c101506 */
[----:B------:R0:W-:Y:S01]  /*391f0*/  @P1 STG.E.U16 [R4.64], R23 ;  /* 0x0000001704001986 */ /* 0x0001e2000c101506 */
[----:B------:R-:W-:Y:S05]  /*39200*/  @!P0 EXIT ;  /* 0x000000000000894d */ /* 0x000fea0003800000 */
[----:B0-----:R-:W-:-:S05]  /*39210*/  PRMT R8, R23, 0x7632, R8 ;  /* 0x0000763217087816 */ /* 0x001fca0000000008 */
[----:B------:R-:W-:Y:S01]  /*39220*/  STG.E.U16 [R16.64], R8 ;  /* 0x0000000810007986 */ /* 0x000fe2000c101506 */
[----:B------:R-:W-:Y:S05]  /*39230*/  EXIT ;  /* 0x000000000000794d */ /* 0x000fea0003800000 */
.L_x_4:
[----:B------:R-:W-:-:S00]  /*39240*/  BRA `(.L_x_4) ;  /* 0xfffffff000007947 */ /* 0x000fc0000383ffff */
[----:B------:R-:W-:-:S00]  /*39250*/  NOP ;  /* 0x0000000000007918 */ /* 0x000fc00000000000 */
        /* <DEDUP_REMOVED lines=10> */
.L_x_5:


//--------------------- .nv.shared.matmul_kernel  --------------------------
	.section	.nv.shared.matmul_kernel,"aw",@nobits
	.sectionflags	@""
	.align	16
